	.target	sm_90a

	.elftype	@"ET_EXEC"


//--------------------- .note.nv.tkinfo           --------------------------
	.section	.note.nv.tkinfo,"",@"SHT_NOTE"
	.sectionflags	@"SHF_NOTE_NV_TKINFO"
	.tkinfo
        /*0018*/ 	.word	0x00000002
        /*0030*/ 	.string	""
        /*0030*/ 	.string	"ptxas"
        /*0030*/ 	.string	"Cuda compilation tools, release 13.0, V13.0.88"
        /*0030*/ 	.string	"Build cuda_13.0.r13.0/compiler.36424714_0"
        /*0030*/ 	.string	"-arch sm_90a -m 64 "



//--------------------- .note.nv.cuinfo           --------------------------
	.section	.note.nv.cuinfo,"",@"SHT_NOTE"
	.sectionflags	@"SHF_NOTE_NV_CUINFO"
        /*0018*/ 	.short	0x0002
        /*001a*/ 	.short	0x005a
        /*001c*/ 	.short	0x0082
	.zero		2


//--------------------- .nv.info                  --------------------------
	.section	.nv.info,"",@"SHT_CUDA_INFO"
	.align	4


	//----- nvinfo : EIATTR_REGCOUNT
	.align		4
        /*0000*/ 	.byte	0x04, 0x2f
        /*0002*/ 	.short	(.L_16 - .L_15)
	.align		4
.L_15:
        /*0004*/ 	.word	index@(_ZN7cutlass13device_kernelIN5flash22FlashAttnBwdPreprocessIN4cute5tupleIJNS3_1CILi64EEENS5_ILi256EEEEEENS_6half_tEfNS_4arch4Sm90ELb1ELb1EEEEEvNT_6ParamsE)
        /*0008*/ 	.word	0x00000060


	//----- nvinfo : EIATTR_FRAME_SIZE
	.align		4
.L_16:
        /*000c*/ 	.byte	0x04, 0x11
        /*000e*/ 	.short	(.L_18 - .L_17)
	.align		4
.L_17:
        /*0010*/ 	.word	index@(_ZN7cutlass13device_kernelIN5flash22FlashAttnBwdPreprocessIN4cute5tupleIJNS3_1CILi64EEENS5_ILi256EEEEEENS_6half_tEfNS_4arch4Sm90ELb1ELb1EEEEEvNT_6ParamsE)
        /*0014*/ 	.word	0x00000000


	//----- nvinfo : EIATTR_REGCOUNT
	.align		4
.L_18:
        /*0018*/ 	.byte	0x04, 0x2f
        /*001a*/ 	.short	(.L_20 - .L_19)
	.align		4
.L_19:
        /*001c*/ 	.word	index@(_ZN7cutlass13device_kernelIN5flash11enable_sm90INS1_16FlashAttnBwdSm90INS1_25CollectiveMainloopBwdSm90ILi2ELi1ELi1EN4cute5tupleIJNS5_1CILi1EEES8_S8_EEENS6_IJNS7_ILi64EEENS7_ILi80EEENS7_ILi256EEEEEENS_6half_tEfNS_4arch4Sm90ELb1ELb0ELb0ELb1ELb0ELb0ELb1ELb1ELi2ELi1ELi1ELi1ELb0EEENS1_24CollectiveEpilogueBwdGQAISD_fSG_Li256ELb1ELb0EEENS1_25SingleTileBwdLPTSchedulerILb1ELi80ELb0EEEEEEEEEvNT_6ParamsE)
        /*0020*/ 	.word	0x000000a8


	//----- nvinfo : EIATTR_FRAME_SIZE
	.align		4
.L_20:
        /*0024*/ 	.byte	0x04, 0x11
        /*0026*/ 	.short	(.L_22 - .L_21)
	.align		4
.L_21:
        /*0028*/ 	.word	index@(_ZN7cutlass13device_kernelIN5flash11enable_sm90INS1_16FlashAttnBwdSm90INS1_25CollectiveMainloopBwdSm90ILi2ELi1ELi1EN4cute5tupleIJNS5_1CILi1EEES8_S8_EEENS6_IJNS7_ILi64EEENS7_ILi80EEENS7_ILi256EEEEEENS_6half_tEfNS_4arch4Sm90ELb1ELb0ELb0ELb1ELb0ELb0ELb1ELb1ELi2ELi1ELi1ELi1ELb0EEENS1_24CollectiveEpilogueBwdGQAISD_fSG_Li256ELb1ELb0EEENS1_25SingleTileBwdLPTSchedulerILb1ELi80ELb0EEEEEEEEEvNT_6ParamsE)
        /*002c*/ 	.word	0x00000008


	//----- nvinfo : EIATTR_REGCOUNT
	.align		4
.L_22:
        /*0030*/ 	.byte	0x04, 0x2f
        /*0032*/ 	.short	(.L_24 - .L_23)
	.align		4
.L_23:
        /*0034*/ 	.word	index@(_ZN7cutlass13device_kernelIN5flash32FlashAttnBwdPostprocessConvertdQIN4cute5tupleIJNS3_1CILi64EEENS5_ILi256EEEEEENS_6half_tEfNS_4arch4Sm90ELi256ENS3_8TiledMMAINS3_8MMA_AtomIJNS3_4SM904GMMA25MMA_64x64x16_F32F16F16_SSILNSF_5MajorE1ELSH_0ELNSF_7ScaleInE1ELSI_1EEEEEENS3_6LayoutINS4_IJNS5_ILi2EEENS5_ILi1EEESN_EEENS4_IJSN_NS5_ILi0EEESP_EEEEENS4_IJNS3_10UnderscoreESS_SS_EEEEELb1EEEEEvNT_6ParamsE)
        /*0038*/ 	.word	0x00000059


	//----- nvinfo : EIATTR_FRAME_SIZE
	.align		4
.L_24:
        /*003c*/ 	.byte	0x04, 0x11
        /*003e*/ 	.short	(.L_26 - .L_25)
	.align		4
.L_25:
        /*0040*/ 	.word	index@(_ZN7cutlass13device_kernelIN5flash32FlashAttnBwdPostprocessConvertdQIN4cute5tupleIJNS3_1CILi64EEENS5_ILi256EEEEEENS_6half_tEfNS_4arch4Sm90ELi256ENS3_8TiledMMAINS3_8MMA_AtomIJNS3_4SM904GMMA25MMA_64x64x16_F32F16F16_SSILNSF_5MajorE1ELSH_0ELNSF_7ScaleInE1ELSI_1EEEEEENS3_6LayoutINS4_IJNS5_ILi2EEENS5_ILi1EEESN_EEENS4_IJSN_NS5_ILi0EEESP_EEEEENS4_IJNS3_10UnderscoreESS_SS_EEEEELb1EEEEEvNT_6ParamsE)
        /*0044*/ 	.word	0x00000000


	//----- nvinfo : EIATTR_REGCOUNT
	.align		4
.L_26:
        /*0048*/ 	.byte	0x04, 0x2f
        /*004a*/ 	.short	(.L_28 - .L_27)
	.align		4
.L_27:
        /*004c*/ 	.word	index@(_ZN7cutlass13device_kernelIN5flash32FlashAttnBwdPostprocessConvertdQIN4cute5tupleIJNS3_1CILi80EEENS5_ILi256EEEEEENS_6half_tEfNS_4arch4Sm90ELi256ENS3_8TiledMMAINS3_8MMA_AtomIJNS3_4SM904GMMA25MMA_64x16x16_F32F16F16_SSILNSF_5MajorE1ELSH_1ELNSF_7ScaleInE1ELSI_1EEEEEENS3_6LayoutINS4_IJNS5_ILi2EEENS5_ILi1EEESN_EEENS4_IJSN_NS5_ILi0EEESP_EEEEENS4_IJNS3_10UnderscoreESS_SS_EEEEELb1EEEEEvNT_6ParamsE)
        /*0050*/ 	.word	0x0000006d


	//----- nvinfo : EIATTR_FRAME_SIZE
	.align		4
.L_28:
        /*0054*/ 	.byte	0x04, 0x11
        /*0056*/ 	.short	(.L_30 - .L_29)
	.align		4
.L_29:
        /*0058*/ 	.word	index@(_ZN7cutlass13device_kernelIN5flash32FlashAttnBwdPostprocessConvertdQIN4cute5tupleIJNS3_1CILi80EEENS5_ILi256EEEEEENS_6half_tEfNS_4arch4Sm90ELi256ENS3_8TiledMMAINS3_8MMA_AtomIJNS3_4SM904GMMA25MMA_64x16x16_F32F16F16_SSILNSF_5MajorE1ELSH_1ELNSF_7ScaleInE1ELSI_1EEEEEENS3_6LayoutINS4_IJNS5_ILi2EEENS5_ILi1EEESN_EEENS4_IJSN_NS5_ILi0EEESP_EEEEENS4_IJNS3_10UnderscoreESS_SS_EEEEELb1EEEEEvNT_6ParamsE)
        /*005c*/ 	.word	0x00000000


	//----- nvinfo : EIATTR_REGCOUNT
	.align		4
.L_30:
        /*0060*/ 	.byte	0x04, 0x2f
        /*0062*/ 	.short	(.L_32 - .L_31)
	.align		4
.L_31:
        /*0064*/ 	.word	index@(_ZN7cutlass13device_kernelIN5flash11enable_sm90INS1_16FlashAttnBwdSm90INS1_25CollectiveMainloopBwdSm90ILi2ELi1ELi1EN4cute5tupleIJNS5_1CILi1EEES8_S8_EEENS6_IJNS7_ILi64EEENS7_ILi80EEENS7_ILi256EEEEEENS_6half_tEfNS_4arch4Sm90ELb1ELb0ELb0ELb1ELb0ELb0ELb1ELb1ELi2ELi1ELi1ELi1ELb0EEENS1_21CollectiveEpilogueBwdISD_SE_SG_Li256ELb1ELb1ELi2EEENS1_25SingleTileBwdLPTSchedulerILb1ELi80ELb0EEEEEEEEEvNT_6ParamsE)
        /*0068*/ 	.word	0x000000a8


	//----- nvinfo : EIATTR_FRAME_SIZE
	.align		4
.L_32:
        /*006c*/ 	.byte	0x04, 0x11
        /*006e*/ 	.short	(.L_34 - .L_33)
	.align		4
.L_33:
        /*0070*/ 	.word	index@(_ZN7cutlass13device_kernelIN5flash11enable_sm90INS1_16FlashAttnBwdSm90INS1_25CollectiveMainloopBwdSm90ILi2ELi1ELi1EN4cute5tupleIJNS5_1CILi1EEES8_S8_EEENS6_IJNS7_ILi64EEENS7_ILi80EEENS7_ILi256EEEEEENS_6half_tEfNS_4arch4Sm90ELb1ELb0ELb0ELb1ELb0ELb0ELb1ELb1ELi2ELi1ELi1ELi1ELb0EEENS1_21CollectiveEpilogueBwdISD_SE_SG_Li256ELb1ELb1ELi2EEENS1_25SingleTileBwdLPTSchedulerILb1ELi80ELb0EEEEEEEEEvNT_6ParamsE)
        /*0074*/ 	.word	0x00000010


	//----- nvinfo : EIATTR_REGCOUNT
	.align		4
.L_34:
        /*0078*/ 	.byte	0x04, 0x2f
        /*007a*/ 	.short	(.L_36 - .L_35)
	.align		4
.L_35:
        /*007c*/ 	.word	index@(_ZN7cutlass13device_kernelIN5flash22FlashAttnBwdPreprocessIN4cute5tupleIJNS3_1CILi64EEENS5_ILi256EEEEEENS_6half_tEfNS_4arch4Sm90ELb1ELb0EEEEEvNT_6ParamsE)
        /*0080*/ 	.word	0x0000006a


	//----- nvinfo : EIATTR_FRAME_SIZE
	.align		4
.L_36:
        /*0084*/ 	.byte	0x04, 0x11
        /*0086*/ 	.short	(.L_38 - .L_37)
	.align		4
.L_37:
        /*0088*/ 	.word	index@(_ZN7cutlass13device_kernelIN5flash22FlashAttnBwdPreprocessIN4cute5tupleIJNS3_1CILi64EEENS5_ILi256EEEEEENS_6half_tEfNS_4arch4Sm90ELb1ELb0EEEEEvNT_6ParamsE)
        /*008c*/ 	.word	0x00000000


	//----- nvinfo : EIATTR_REGCOUNT
	.align		4
.L_38:
        /*0090*/ 	.byte	0x04, 0x2f
        /*0092*/ 	.short	(.L_40 - .L_39)
	.align		4
.L_39:
        /*0094*/ 	.word	index@(_ZN7cutlass13device_kernelIN5flash11enable_sm90INS1_16FlashAttnBwdSm90INS1_25CollectiveMainloopBwdSm90ILi2ELi1ELi1EN4cute5tupleIJNS5_1CILi1EEES8_S8_EEENS6_IJNS7_ILi64EEENS7_ILi80EEENS7_ILi256EEEEEENS_6half_tEfNS_4arch4Sm90ELb1ELb0ELb0ELb0ELb0ELb0ELb1ELb1ELi2ELi1ELi1ELi1ELb0EEENS1_24CollectiveEpilogueBwdGQAISD_fSG_Li256ELb0ELb0EEENS1_25SingleTileBwdLPTSchedulerILb0ELi80ELb0EEEEEEEEEvNT_6ParamsE)
        /*0098*/ 	.word	0x000000a8


	//----- nvinfo : EIATTR_FRAME_SIZE
	.align		4
.L_40:
        /*009c*/ 	.byte	0x04, 0x11
        /*009e*/ 	.short	(.L_42 - .L_41)
	.align		4
.L_41:
        /*00a0*/ 	.word	index@(_ZN7cutlass13device_kernelIN5flash11enable_sm90INS1_16FlashAttnBwdSm90INS1_25CollectiveMainloopBwdSm90ILi2ELi1ELi1EN4cute5tupleIJNS5_1CILi1EEES8_S8_EEENS6_IJNS7_ILi64EEENS7_ILi80EEENS7_ILi256EEEEEENS_6half_tEfNS_4arch4Sm90ELb1ELb0ELb0ELb0ELb0ELb0ELb1ELb1ELi2ELi1ELi1ELi1ELb0EEENS1_24CollectiveEpilogueBwdGQAISD_fSG_Li256ELb0ELb0EEENS1_25SingleTileBwdLPTSchedulerILb0ELi80ELb0EEEEEEEEEvNT_6ParamsE)
        /*00a4*/ 	.word	0x00000010


	//----- nvinfo : EIATTR_REGCOUNT
	.align		4
.L_42:
        /*00a8*/ 	.byte	0x04, 0x2f
        /*00aa*/ 	.short	(.L_44 - .L_43)
	.align		4
.L_43:
        /*00ac*/ 	.word	index@(_ZN7cutlass13device_kernelIN5flash11enable_sm90INS1_16FlashAttnBwdSm90INS1_25CollectiveMainloopBwdSm90ILi2ELi1ELi1EN4cute5tupleIJNS5_1CILi1EEES8_S8_EEENS6_IJNS7_ILi64EEENS7_ILi80EEENS7_ILi256EEEEEENS_6half_tEfNS_4arch4Sm90ELb1ELb0ELb0ELb0ELb0ELb0ELb1ELb1ELi2ELi1ELi1ELi1ELb0EEENS1_21CollectiveEpilogueBwdISD_SE_SG_Li256ELb0ELb1ELi2EEENS1_25SingleTileBwdLPTSchedulerILb0ELi80ELb0EEEEEEEEEvNT_6ParamsE)
        /*00b0*/ 	.word	0x000000a8


	//----- nvinfo : EIATTR_FRAME_SIZE
	.align		4
.L_44:
        /*00b4*/ 	.byte	0x04, 0x11
        /*00b6*/ 	.short	(.L_46 - .L_45)
	.align		4
.L_45:
        /*00b8*/ 	.word	index@(_ZN7cutlass13device_kernelIN5flash11enable_sm90INS1_16FlashAttnBwdSm90INS1_25CollectiveMainloopBwdSm90ILi2ELi1ELi1EN4cute5tupleIJNS5_1CILi1EEES8_S8_EEENS6_IJNS7_ILi64EEENS7_ILi80EEENS7_ILi256EEEEEENS_6half_tEfNS_4arch4Sm90ELb1ELb0ELb0ELb0ELb0ELb0ELb1ELb1ELi2ELi1ELi1ELi1ELb0EEENS1_21CollectiveEpilogueBwdISD_SE_SG_Li256ELb0ELb1ELi2EEENS1_25SingleTileBwdLPTSchedulerILb0ELi80ELb0EEEEEEEEEvNT_6ParamsE)
        /*00bc*/ 	.word	0x00000010


	//----- nvinfo : EIATTR_REGCOUNT
	.align		4
.L_46:
        /*00c0*/ 	.byte	0x04, 0x2f
        /*00c2*/ 	.short	(.L_48 - .L_47)
	.align		4
.L_47:
        /*00c4*/ 	.word	index@(_ZN7cutlass13device_kernelIN5flash11enable_sm90INS1_16FlashAttnBwdSm90INS1_25CollectiveMainloopBwdSm90ILi2ELi1ELi1EN4cute5tupleIJNS5_1CILi1EEES8_S8_EEENS6_IJNS7_ILi64EEENS7_ILi80EEENS7_ILi256EEEEEENS_6half_tEfNS_4arch4Sm90ELb0ELb1ELb0ELb1ELb0ELb0ELb1ELb1ELi2ELi1ELi1ELi1ELb0EEENS1_24CollectiveEpilogueBwdGQAISD_fSG_Li256ELb1ELb0EEENS1_19SingleTileSchedulerILb1ELb0ELb0ELi80EEEEEEEEEvNT_6ParamsE)
        /*00c8*/ 	.word	0x000000a8


	//----- nvinfo : EIATTR_FRAME_SIZE
	.align		4
.L_48:
        /*00cc*/ 	.byte	0x04, 0x11
        /*00ce*/ 	.short	(.L_50 - .L_49)
	.align		4
.L_49:
        /*00d0*/ 	.word	index@(_ZN7cutlass13device_kernelIN5flash11enable_sm90INS1_16FlashAttnBwdSm90INS1_25CollectiveMainloopBwdSm90ILi2ELi1ELi1EN4cute5tupleIJNS5_1CILi1EEES8_S8_EEENS6_IJNS7_ILi64EEENS7_ILi80EEENS7_ILi256EEEEEENS_6half_tEfNS_4arch4Sm90ELb0ELb1ELb0ELb1ELb0ELb0ELb1ELb1ELi2ELi1ELi1ELi1ELb0EEENS1_24CollectiveEpilogueBwdGQAISD_fSG_Li256ELb1ELb0EEENS1_19SingleTileSchedulerILb1ELb0ELb0ELi80EEEEEEEEEvNT_6ParamsE)
        /*00d4*/ 	.word	0x00000008


	//----- nvinfo : EIATTR_REGCOUNT
	.align		4
.L_50:
        /*00d8*/ 	.byte	0x04, 0x2f
        /*00da*/ 	.short	(.L_52 - .L_51)
	.align		4
.L_51:
        /*00dc*/ 	.word	index@(_ZN7cutlass13device_kernelIN5flash11enable_sm90INS1_16FlashAttnBwdSm90INS1_25CollectiveMainloopBwdSm90ILi2ELi1ELi1EN4cute5tupleIJNS5_1CILi1EEES8_S8_EEENS6_IJNS7_ILi64EEENS7_ILi80EEENS7_ILi256EEEEEENS_6half_tEfNS_4arch4Sm90ELb0ELb1ELb0ELb1ELb0ELb0ELb1ELb1ELi2ELi1ELi1ELi1ELb0EEENS1_21CollectiveEpilogueBwdISD_SE_SG_Li256ELb1ELb1ELi2EEENS1_19SingleTileSchedulerILb1ELb0ELb0ELi80EEEEEEEEEvNT_6ParamsE)
        /*00e0*/ 	.word	0x000000a8


	//----- nvinfo : EIATTR_FRAME_SIZE
	.align		4
.L_52:
        /*00e4*/ 	.byte	0x04, 0x11
        /*00e6*/ 	.short	(.L_54 - .L_53)
	.align		4
.L_53:
        /*00e8*/ 	.word	index@(_ZN7cutlass13device_kernelIN5flash11enable_sm90INS1_16FlashAttnBwdSm90INS1_25CollectiveMainloopBwdSm90ILi2ELi1ELi1EN4cute5tupleIJNS5_1CILi1EEES8_S8_EEENS6_IJNS7_ILi64EEENS7_ILi80EEENS7_ILi256EEEEEENS_6half_tEfNS_4arch4Sm90ELb0ELb1ELb0ELb1ELb0ELb0ELb1ELb1ELi2ELi1ELi1ELi1ELb0EEENS1_21CollectiveEpilogueBwdISD_SE_SG_Li256ELb1ELb1ELi2EEENS1_19SingleTileSchedulerILb1ELb0ELb0ELi80EEEEEEEEEvNT_6ParamsE)
        /*00ec*/ 	.word	0x00000008


	//----- nvinfo : EIATTR_REGCOUNT
	.align		4
.L_54:
        /*00f0*/ 	.byte	0x04, 0x2f
        /*00f2*/ 	.short	(.L_56 - .L_55)
	.align		4
.L_55:
        /*00f4*/ 	.word	index@(_ZN7cutlass13device_kernelIN5flash11enable_sm90INS1_16FlashAttnBwdSm90INS1_25CollectiveMainloopBwdSm90ILi2ELi1ELi1EN4cute5tupleIJNS5_1CILi1EEES8_S8_EEENS6_IJNS7_ILi64EEENS7_ILi80EEENS7_ILi256EEEEEENS_6half_tEfNS_4arch4Sm90ELb0ELb1ELb0ELb0ELb0ELb0ELb1ELb1ELi2ELi1ELi1ELi1ELb0EEENS1_24CollectiveEpilogueBwdGQAISD_fSG_Li256ELb0ELb0EEENS1_19SingleTileSchedulerILb0ELb0ELb0ELi80EEEEEEEEEvNT_6ParamsE)
        /*00f8*/ 	.word	0x000000a8


	//----- nvinfo : EIATTR_FRAME_SIZE
	.align		4
.L_56:
        /*00fc*/ 	.byte	0x04, 0x11
        /*00fe*/ 	.short	(.L_58 - .L_57)
	.align		4
.L_57:
        /*0100*/ 	.word	index@(_ZN7cutlass13device_kernelIN5flash11enable_sm90INS1_16FlashAttnBwdSm90INS1_25CollectiveMainloopBwdSm90ILi2ELi1ELi1EN4cute5tupleIJNS5_1CILi1EEES8_S8_EEENS6_IJNS7_ILi64EEENS7_ILi80EEENS7_ILi256EEEEEENS_6half_tEfNS_4arch4Sm90ELb0ELb1ELb0ELb0ELb0ELb0ELb1ELb1ELi2ELi1ELi1ELi1ELb0EEENS1_24CollectiveEpilogueBwdGQAISD_fSG_Li256ELb0ELb0EEENS1_19SingleTileSchedulerILb0ELb0ELb0ELi80EEEEEEEEEvNT_6ParamsE)
        /*0104*/ 	.word	0x00000008


	//----- nvinfo : EIATTR_REGCOUNT
	.align		4
.L_58:
        /*0108*/ 	.byte	0x04, 0x2f
        /*010a*/ 	.short	(.L_60 - .L_59)
	.align		4
.L_59:
        /*010c*/ 	.word	index@(_ZN7cutlass13device_kernelIN5flash11enable_sm90INS1_16FlashAttnBwdSm90INS1_25CollectiveMainloopBwdSm90ILi2ELi1ELi1EN4cute5tupleIJNS5_1CILi1EEES8_S8_EEENS6_IJNS7_ILi64EEENS7_ILi80EEENS7_ILi256EEEEEENS_6half_tEfNS_4arch4Sm90ELb0ELb1ELb0ELb0ELb0ELb0ELb1ELb1ELi2ELi1ELi1ELi1ELb0EEENS1_21CollectiveEpilogueBwdISD_SE_SG_Li256ELb0ELb1ELi2EEENS1_19SingleTileSchedulerILb0ELb0ELb0ELi80EEEEEEEEEvNT_6ParamsE)
        /*0110*/ 	.word	0x000000a8


	//----- nvinfo : EIATTR_FRAME_SIZE
	.align		4
.L_60:
        /*0114*/ 	.byte	0x04, 0x11
        /*0116*/ 	.short	(.L_62 - .L_61)
	.align		4
.L_61:
        /*0118*/ 	.word	index@(_ZN7cutlass13device_kernelIN5flash11enable_sm90INS1_16FlashAttnBwdSm90INS1_25CollectiveMainloopBwdSm90ILi2ELi1ELi1EN4cute5tupleIJNS5_1CILi1EEES8_S8_EEENS6_IJNS7_ILi64EEENS7_ILi80EEENS7_ILi256EEEEEENS_6half_tEfNS_4arch4Sm90ELb0ELb1ELb0ELb0ELb0ELb0ELb1ELb1ELi2ELi1ELi1ELi1ELb0EEENS1_21CollectiveEpilogueBwdISD_SE_SG_Li256ELb0ELb1ELi2EEENS1_19SingleTileSchedulerILb0ELb0ELb0ELi80EEEEEEEEEvNT_6ParamsE)
        /*011c*/ 	.word	0x00000008


	//----- nvinfo : EIATTR_REGCOUNT
	.align		4
.L_62:
        /*0120*/ 	.byte	0x04, 0x2f
        /*0122*/ 	.short	(.L_64 - .L_63)
	.align		4
.L_63:
        /*0124*/ 	.word	index@(_ZN7cutlass13device_kernelIN5flash11enable_sm90INS1_16FlashAttnBwdSm90INS1_25CollectiveMainloopBwdSm90ILi2ELi1ELi1EN4cute5tupleIJNS5_1CILi1EEES8_S8_EEENS6_IJNS7_ILi64EEENS7_ILi80EEENS7_ILi256EEEEEENS_6half_tEfNS_4arch4Sm90ELb0ELb0ELb0ELb1ELb0ELb0ELb1ELb1ELi2ELi1ELi1ELi1ELb0EEENS1_24CollectiveEpilogueBwdGQAISD_fSG_Li256ELb1ELb0EEENS1_19SingleTileSchedulerILb1ELb0ELb0ELi80EEEEEEEEEvNT_6ParamsE)
        /*0128*/ 	.word	0x000000a8


	//----- nvinfo : EIATTR_FRAME_SIZE
	.align		4
.L_64:
        /*012c*/ 	.byte	0x04, 0x11
        /*012e*/ 	.short	(.L_66 - .L_65)
	.align		4
.L_65:
        /*0130*/ 	.word	index@(_ZN7cutlass13device_kernelIN5flash11enable_sm90INS1_16FlashAttnBwdSm90INS1_25CollectiveMainloopBwdSm90ILi2ELi1ELi1EN4cute5tupleIJNS5_1CILi1EEES8_S8_EEENS6_IJNS7_ILi64EEENS7_ILi80EEENS7_ILi256EEEEEENS_6half_tEfNS_4arch4Sm90ELb0ELb0ELb0ELb1ELb0ELb0ELb1ELb1ELi2ELi1ELi1ELi1ELb0EEENS1_24CollectiveEpilogueBwdGQAISD_fSG_Li256ELb1ELb0EEENS1_19SingleTileSchedulerILb1ELb0ELb0ELi80EEEEEEEEEvNT_6ParamsE)
        /*0134*/ 	.word	0x00000010


	//----- nvinfo : EIATTR_REGCOUNT
	.align		4
.L_66:
        /*0138*/ 	.byte	0x04, 0x2f
        /*013a*/ 	.short	(.L_68 - .L_67)
	.align		4
.L_67:
        /*013c*/ 	.word	index@(_ZN7cutlass13device_kernelIN5flash11enable_sm90INS1_16FlashAttnBwdSm90INS1_25CollectiveMainloopBwdSm90ILi2ELi1ELi1EN4cute5tupleIJNS5_1CILi1EEES8_S8_EEENS6_IJNS7_ILi64EEENS7_ILi80EEENS7_ILi256EEEEEENS_6half_tEfNS_4arch4Sm90ELb0ELb0ELb0ELb1ELb0ELb0ELb1ELb1ELi2ELi1ELi1ELi1ELb0EEENS1_21CollectiveEpilogueBwdISD_SE_SG_Li256ELb1ELb1ELi2EEENS1_19SingleTileSchedulerILb1ELb0ELb0ELi80EEEEEEEEEvNT_6ParamsE)
        /*0140*/ 	.word	0x000000a8


	//----- nvinfo : EIATTR_FRAME_SIZE
	.align		4
.L_68:
        /*0144*/ 	.byte	0x04, 0x11
        /*0146*/ 	.short	(.L_70 - .L_69)
	.align		4
.L_69:
        /*0148*/ 	.word	index@(_ZN7cutlass13device_kernelIN5flash11enable_sm90INS1_16FlashAttnBwdSm90INS1_25CollectiveMainloopBwdSm90ILi2ELi1ELi1EN4cute5tupleIJNS5_1CILi1EEES8_S8_EEENS6_IJNS7_ILi64EEENS7_ILi80EEENS7_ILi256EEEEEENS_6half_tEfNS_4arch4Sm90ELb0ELb0ELb0ELb1ELb0ELb0ELb1ELb1ELi2ELi1ELi1ELi1ELb0EEENS1_21CollectiveEpilogueBwdISD_SE_SG_Li256ELb1ELb1ELi2EEENS1_19SingleTileSchedulerILb1ELb0ELb0ELi80EEEEEEEEEvNT_6ParamsE)
        /*014c*/ 	.word	0x00000010


	//----- nvinfo : EIATTR_REGCOUNT
	.align		4
.L_70:
        /*0150*/ 	.byte	0x04, 0x2f
        /*0152*/ 	.short	(.L_72 - .L_71)
	.align		4
.L_71:
        /*0154*/ 	.word	index@(_ZN7cutlass13device_kernelIN5flash11enable_sm90INS1_16FlashAttnBwdSm90INS1_25CollectiveMainloopBwdSm90ILi2ELi1ELi1EN4cute5tupleIJNS5_1CILi1EEES8_S8_EEENS6_IJNS7_ILi64EEENS7_ILi80EEENS7_ILi256EEEEEENS_6half_tEfNS_4arch4Sm90ELb0ELb0ELb0ELb0ELb0ELb0ELb1ELb1ELi2ELi1ELi1ELi1ELb0EEENS1_24CollectiveEpilogueBwdGQAISD_fSG_Li256ELb0ELb0EEENS1_19SingleTileSchedulerILb0ELb0ELb0ELi80EEEEEEEEEvNT_6ParamsE)
        /*0158*/ 	.word	0x000000a8


	//----- nvinfo : EIATTR_FRAME_SIZE
	.align		4
.L_72:
        /*015c*/ 	.byte	0x04, 0x11
        /*015e*/ 	.short	(.L_74 - .L_73)
	.align		4
.L_73:
        /*0160*/ 	.word	index@(_ZN7cutlass13device_kernelIN5flash11enable_sm90INS1_16FlashAttnBwdSm90INS1_25CollectiveMainloopBwdSm90ILi2ELi1ELi1EN4cute5tupleIJNS5_1CILi1EEES8_S8_EEENS6_IJNS7_ILi64EEENS7_ILi80EEENS7_ILi256EEEEEENS_6half_tEfNS_4arch4Sm90ELb0ELb0ELb0ELb0ELb0ELb0ELb1ELb1ELi2ELi1ELi1ELi1ELb0EEENS1_24CollectiveEpilogueBwdGQAISD_fSG_Li256ELb0ELb0EEENS1_19SingleTileSchedulerILb0ELb0ELb0ELi80EEEEEEEEEvNT_6ParamsE)
        /*0164*/ 	.word	0x00000008


	//----- nvinfo : EIATTR_REGCOUNT
	.align		4
.L_74:
        /*0168*/ 	.byte	0x04, 0x2f
        /*016a*/ 	.short	(.L_76 - .L_75)
	.align		4
.L_75:
        /*016c*/ 	.word	index@(_ZN7cutlass13device_kernelIN5flash11enable_sm90INS1_16FlashAttnBwdSm90INS1_25CollectiveMainloopBwdSm90ILi2ELi1ELi1EN4cute5tupleIJNS5_1CILi1EEES8_S8_EEENS6_IJNS7_ILi64EEENS7_ILi80EEENS7_ILi256EEEEEENS_6half_tEfNS_4arch4Sm90ELb0ELb0ELb0ELb0ELb0ELb0ELb1ELb1ELi2ELi1ELi1ELi1ELb0EEENS1_21CollectiveEpilogueBwdISD_SE_SG_Li256ELb0ELb1ELi2EEENS1_19SingleTileSchedulerILb0ELb0ELb0ELi80EEEEEEEEEvNT_6ParamsE)
        /*0170*/ 	.word	0x000000a8


	//----- nvinfo : EIATTR_FRAME_SIZE
	.align		4
.L_76:
        /*0174*/ 	.byte	0x04, 0x11
        /*0176*/ 	.short	(.L_78 - .L_77)
	.align		4
.L_77:
        /*0178*/ 	.word	index@(_ZN7cutlass13device_kernelIN5flash11enable_sm90INS1_16FlashAttnBwdSm90INS1_25CollectiveMainloopBwdSm90ILi2ELi1ELi1EN4cute5tupleIJNS5_1CILi1EEES8_S8_EEENS6_IJNS7_ILi64EEENS7_ILi80EEENS7_ILi256EEEEEENS_6half_tEfNS_4arch4Sm90ELb0ELb0ELb0ELb0ELb0ELb0ELb1ELb1ELi2ELi1ELi1ELi1ELb0EEENS1_21CollectiveEpilogueBwdISD_SE_SG_Li256ELb0ELb1ELi2EEENS1_19SingleTileSchedulerILb0ELb0ELb0ELi80EEEEEEEEEvNT_6ParamsE)
        /*017c*/ 	.word	0x00000008


	//----- nvinfo : EIATTR_REGCOUNT
	.align		4
.L_78:
        /*0180*/ 	.byte	0x04, 0x2f
        /*0182*/ 	.short	(.L_80 - .L_79)
	.align		4
.L_79:
        /*0184*/ 	.word	index@(_ZN7cutlass13device_kernelIN5flash11enable_sm90INS1_16FlashAttnBwdSm90INS1_25CollectiveMainloopBwdSm90ILi2ELi1ELi1EN4cute5tupleIJNS5_1CILi1EEES8_S8_EEENS6_IJNS7_ILi64EEENS7_ILi80EEENS7_ILi256EEEEEENS_6half_tEfNS_4arch4Sm90ELb1ELb0ELb1ELb1ELb0ELb0ELb1ELb1ELi2ELi1ELi1ELi1ELb0EEENS1_24CollectiveEpilogueBwdGQAISD_fSG_Li256ELb1ELb0EEENS1_25SingleTileBwdLPTSchedulerILb1ELi80ELb0EEEEEEEEEvNT_6ParamsE)
        /*0188*/ 	.word	0x000000a8


	//----- nvinfo : EIATTR_FRAME_SIZE
	.align		4
.L_80:
        /*018c*/ 	.byte	0x04, 0x11
        /*018e*/ 	.short	(.L_82 - .L_81)
	.align		4
.L_81:
        /*0190*/ 	.word	index@(_ZN7cutlass13device_kernelIN5flash11enable_sm90INS1_16FlashAttnBwdSm90INS1_25CollectiveMainloopBwdSm90ILi2ELi1ELi1EN4cute5tupleIJNS5_1CILi1EEES8_S8_EEENS6_IJNS7_ILi64EEENS7_ILi80EEENS7_ILi256EEEEEENS_6half_tEfNS_4arch4Sm90ELb1ELb0ELb1ELb1ELb0ELb0ELb1ELb1ELi2ELi1ELi1ELi1ELb0EEENS1_24CollectiveEpilogueBwdGQAISD_fSG_Li256ELb1ELb0EEENS1_25SingleTileBwdLPTSchedulerILb1ELi80ELb0EEEEEEEEEvNT_6ParamsE)
        /*0194*/ 	.word	0x00000018


	//----- nvinfo : EIATTR_REGCOUNT
	.align		4
.L_82:
        /*0198*/ 	.byte	0x04, 0x2f
        /*019a*/ 	.short	(.L_84 - .L_83)
	.align		4
.L_83:
        /*019c*/ 	.word	index@(_ZN7cutlass13device_kernelIN5flash11enable_sm90INS1_16FlashAttnBwdSm90INS1_25CollectiveMainloopBwdSm90ILi2ELi1ELi1EN4cute5tupleIJNS5_1CILi1EEES8_S8_EEENS6_IJNS7_ILi64EEENS7_ILi80EEENS7_ILi256EEEEEENS_6half_tEfNS_4arch4Sm90ELb1ELb0ELb1ELb1ELb0ELb0ELb1ELb1ELi2ELi1ELi1ELi1ELb0EEENS1_21CollectiveEpilogueBwdISD_SE_SG_Li256ELb1ELb1ELi2EEENS1_25SingleTileBwdLPTSchedulerILb1ELi80ELb0EEEEEEEEEvNT_6ParamsE)
        /*01a0*/ 	.word	0x000000a8


	//----- nvinfo : EIATTR_FRAME_SIZE
	.align		4
.L_84:
        /*01a4*/ 	.byte	0x04, 0x11
        /*01a6*/ 	.short	(.L_86 - .L_85)
	.align		4
.L_85:
        /*01a8*/ 	.word	index@(_ZN7cutlass13device_kernelIN5flash11enable_sm90INS1_16FlashAttnBwdSm90INS1_25CollectiveMainloopBwdSm90ILi2ELi1ELi1EN4cute5tupleIJNS5_1CILi1EEES8_S8_EEENS6_IJNS7_ILi64EEENS7_ILi80EEENS7_ILi256EEEEEENS_6half_tEfNS_4arch4Sm90ELb1ELb0ELb1ELb1ELb0ELb0ELb1ELb1ELi2ELi1ELi1ELi1ELb0EEENS1_21CollectiveEpilogueBwdISD_SE_SG_Li256ELb1ELb1ELi2EEENS1_25SingleTileBwdLPTSchedulerILb1ELi80ELb0EEEEEEEEEvNT_6ParamsE)
        /*01ac*/ 	.word	0x00000018


	//----- nvinfo : EIATTR_REGCOUNT
	.align		4
.L_86:
        /*01b0*/ 	.byte	0x04, 0x2f
        /*01b2*/ 	.short	(.L_88 - .L_87)
	.align		4
.L_87:
        /*01b4*/ 	.word	index@(_ZN7cutlass13device_kernelIN5flash11enable_sm90INS1_16FlashAttnBwdSm90INS1_25CollectiveMainloopBwdSm90ILi2ELi1ELi1EN4cute5tupleIJNS5_1CILi1EEES8_S8_EEENS6_IJNS7_ILi64EEENS7_ILi80EEENS7_ILi256EEEEEENS_6half_tEfNS_4arch4Sm90ELb1ELb0ELb1ELb0ELb0ELb0ELb1ELb1ELi2ELi1ELi1ELi1ELb0EEENS1_24CollectiveEpilogueBwdGQAISD_fSG_Li256ELb0ELb0EEENS1_25SingleTileBwdLPTSchedulerILb0ELi80ELb0EEEEEEEEEvNT_6ParamsE)
        /*01b8*/ 	.word	0x000000a8


	//----- nvinfo : EIATTR_FRAME_SIZE
	.align		4
.L_88:
        /*01bc*/ 	.byte	0x04, 0x11
        /*01be*/ 	.short	(.L_90 - .L_89)
	.align		4
.L_89:
        /*01c0*/ 	.word	index@(_ZN7cutlass13device_kernelIN5flash11enable_sm90INS1_16FlashAttnBwdSm90INS1_25CollectiveMainloopBwdSm90ILi2ELi1ELi1EN4cute5tupleIJNS5_1CILi1EEES8_S8_EEENS6_IJNS7_ILi64EEENS7_ILi80EEENS7_ILi256EEEEEENS_6half_tEfNS_4arch4Sm90ELb1ELb0ELb1ELb0ELb0ELb0ELb1ELb1ELi2ELi1ELi1ELi1ELb0EEENS1_24CollectiveEpilogueBwdGQAISD_fSG_Li256ELb0ELb0EEENS1_25SingleTileBwdLPTSchedulerILb0ELi80ELb0EEEEEEEEEvNT_6ParamsE)
        /*01c4*/ 	.word	0x00000020


	//----- nvinfo : EIATTR_REGCOUNT
	.align		4
.L_90:
        /*01c8*/ 	.byte	0x04, 0x2f
        /*01ca*/ 	.short	(.L_92 - .L_91)
	.align		4
.L_91:
        /*01cc*/ 	.word	index@(_ZN7cutlass13device_kernelIN5flash11enable_sm90INS1_16FlashAttnBwdSm90INS1_25CollectiveMainloopBwdSm90ILi2ELi1ELi1EN4cute5tupleIJNS5_1CILi1EEES8_S8_EEENS6_IJNS7_ILi64EEENS7_ILi80EEENS7_ILi256EEEEEENS_6half_tEfNS_4arch4Sm90ELb1ELb0ELb1ELb0ELb0ELb0ELb1ELb1ELi2ELi1ELi1ELi1ELb0EEENS1_21CollectiveEpilogueBwdISD_SE_SG_Li256ELb0ELb1ELi2EEENS1_25SingleTileBwdLPTSchedulerILb0ELi80ELb0EEEEEEEEEvNT_6ParamsE)
        /*01d0*/ 	.word	0x000000a8


	//----- nvinfo : EIATTR_FRAME_SIZE
	.align		4
.L_92:
        /*01d4*/ 	.byte	0x04, 0x11
        /*01d6*/ 	.short	(.L_94 - .L_93)
	.align		4
.L_93:
        /*01d8*/ 	.word	index@(_ZN7cutlass13device_kernelIN5flash11enable_sm90INS1_16FlashAttnBwdSm90INS1_25CollectiveMainloopBwdSm90ILi2ELi1ELi1EN4cute5tupleIJNS5_1CILi1EEES8_S8_EEENS6_IJNS7_ILi64EEENS7_ILi80EEENS7_ILi256EEEEEENS_6half_tEfNS_4arch4Sm90ELb1ELb0ELb1ELb0ELb0ELb0ELb1ELb1ELi2ELi1ELi1ELi1ELb0EEENS1_21CollectiveEpilogueBwdISD_SE_SG_Li256ELb0ELb1ELi2EEENS1_25SingleTileBwdLPTSchedulerILb0ELi80ELb0EEEEEEEEEvNT_6ParamsE)
        /*01dc*/ 	.word	0x00000018


	//----- nvinfo : EIATTR_REGCOUNT
	.align		4
.L_94:
        /*01e0*/ 	.byte	0x04, 0x2f
        /*01e2*/ 	.short	(.L_96 - .L_95)
	.align		4
.L_95:
        /*01e4*/ 	.word	index@(_ZN7cutlass13device_kernelIN5flash11enable_sm90INS1_16FlashAttnBwdSm90INS1_25CollectiveMainloopBwdSm90ILi2ELi1ELi1EN4cute5tupleIJNS5_1CILi1EEES8_S8_EEENS6_IJNS7_ILi64EEENS7_ILi80EEENS7_ILi256EEEEEENS_6half_tEfNS_4arch4Sm90ELb0ELb1ELb1ELb1ELb0ELb0ELb1ELb1ELi2ELi1ELi1ELi1ELb0EEENS1_24CollectiveEpilogueBwdGQAISD_fSG_Li256ELb1ELb0EEENS1_19SingleTileSchedulerILb1ELb0ELb0ELi80EEEEEEEEEvNT_6ParamsE)
        /*01e8*/ 	.word	0x000000a8


	//----- nvinfo : EIATTR_FRAME_SIZE
	.align		4
.L_96:
        /*01ec*/ 	.byte	0x04, 0x11
        /*01ee*/ 	.short	(.L_98 - .L_97)
	.align		4
.L_97:
        /*01f0*/ 	.word	index@(_ZN7cutlass13device_kernelIN5flash11enable_sm90INS1_16FlashAttnBwdSm90INS1_25CollectiveMainloopBwdSm90ILi2ELi1ELi1EN4cute5tupleIJNS5_1CILi1EEES8_S8_EEENS6_IJNS7_ILi64EEENS7_ILi80EEENS7_ILi256EEEEEENS_6half_tEfNS_4arch4Sm90ELb0ELb1ELb1ELb1ELb0ELb0ELb1ELb1ELi2ELi1ELi1ELi1ELb0EEENS1_24CollectiveEpilogueBwdGQAISD_fSG_Li256ELb1ELb0EEENS1_19SingleTileSchedulerILb1ELb0ELb0ELi80EEEEEEEEEvNT_6ParamsE)
        /*01f4*/ 	.word	0x00000008


	//----- nvinfo : EIATTR_REGCOUNT
	.align		4
.L_98:
        /*01f8*/ 	.byte	0x04, 0x2f
        /*01fa*/ 	.short	(.L_100 - .L_99)
	.align		4
.L_99:
        /*01fc*/ 	.word	index@(_ZN7cutlass13device_kernelIN5flash11enable_sm90INS1_16FlashAttnBwdSm90INS1_25CollectiveMainloopBwdSm90ILi2ELi1ELi1EN4cute5tupleIJNS5_1CILi1EEES8_S8_EEENS6_IJNS7_ILi64EEENS7_ILi80EEENS7_ILi256EEEEEENS_6half_tEfNS_4arch4Sm90ELb0ELb1ELb1ELb1ELb0ELb0ELb1ELb1ELi2ELi1ELi1ELi1ELb0EEENS1_21CollectiveEpilogueBwdISD_SE_SG_Li256ELb1ELb1ELi2EEENS1_19SingleTileSchedulerILb1ELb0ELb0ELi80EEEEEEEEEvNT_6ParamsE)
        /*0200*/ 	.word	0x000000a8


	//----- nvinfo : EIATTR_FRAME_SIZE
	.align		4
.L_100:
        /*0204*/ 	.byte	0x04, 0x11
        /*0206*/ 	.short	(.L_102 - .L_101)
	.align		4
.L_101:
        /*0208*/ 	.word	index@(_ZN7cutlass13device_kernelIN5flash11enable_sm90INS1_16FlashAttnBwdSm90INS1_25CollectiveMainloopBwdSm90ILi2ELi1ELi1EN4cute5tupleIJNS5_1CILi1EEES8_S8_EEENS6_IJNS7_ILi64EEENS7_ILi80EEENS7_ILi256EEEEEENS_6half_tEfNS_4arch4Sm90ELb0ELb1ELb1ELb1ELb0ELb0ELb1ELb1ELi2ELi1ELi1ELi1ELb0EEENS1_21CollectiveEpilogueBwdISD_SE_SG_Li256ELb1ELb1ELi2EEENS1_19SingleTileSchedulerILb1ELb0ELb0ELi80EEEEEEEEEvNT_6ParamsE)
        /*020c*/ 	.word	0x00000008


	//----- nvinfo : EIATTR_REGCOUNT
	.align		4
.L_102:
        /*0210*/ 	.byte	0x04, 0x2f
        /*0212*/ 	.short	(.L_104 - .L_103)
	.align		4
.L_103:
        /*0214*/ 	.word	index@(_ZN7cutlass13device_kernelIN5flash11enable_sm90INS1_16FlashAttnBwdSm90INS1_25CollectiveMainloopBwdSm90ILi2ELi1ELi1EN4cute5tupleIJNS5_1CILi1EEES8_S8_EEENS6_IJNS7_ILi64EEENS7_ILi80EEENS7_ILi256EEEEEENS_6half_tEfNS_4arch4Sm90ELb0ELb1ELb1ELb0ELb0ELb0ELb1ELb1ELi2ELi1ELi1ELi1ELb0EEENS1_24CollectiveEpilogueBwdGQAISD_fSG_Li256ELb0ELb0EEENS1_19SingleTileSchedulerILb0ELb0ELb0ELi80EEEEEEEEEvNT_6ParamsE)
        /*0218*/ 	.word	0x000000a8


	//----- nvinfo : EIATTR_FRAME_SIZE
	.align		4
.L_104:
        /*021c*/ 	.byte	0x04, 0x11
        /*021e*/ 	.short	(.L_106 - .L_105)
	.align		4
.L_105:
        /*0220*/ 	.word	index@(_ZN7cutlass13device_kernelIN5flash11enable_sm90INS1_16FlashAttnBwdSm90INS1_25CollectiveMainloopBwdSm90ILi2ELi1ELi1EN4cute5tupleIJNS5_1CILi1EEES8_S8_EEENS6_IJNS7_ILi64EEENS7_ILi80EEENS7_ILi256EEEEEENS_6half_tEfNS_4arch4Sm90ELb0ELb1ELb1ELb0ELb0ELb0ELb1ELb1ELi2ELi1ELi1ELi1ELb0EEENS1_24CollectiveEpilogueBwdGQAISD_fSG_Li256ELb0ELb0EEENS1_19SingleTileSchedulerILb0ELb0ELb0ELi80EEEEEEEEEvNT_6ParamsE)
        /*0224*/ 	.word	0x00000008


	//----- nvinfo : EIATTR_REGCOUNT
	.align		4
.L_106:
        /*0228*/ 	.byte	0x04, 0x2f
        /*022a*/ 	.short	(.L_108 - .L_107)
	.align		4
.L_107:
        /*022c*/ 	.word	index@(_ZN7cutlass13device_kernelIN5flash11enable_sm90INS1_16FlashAttnBwdSm90INS1_25CollectiveMainloopBwdSm90ILi2ELi1ELi1EN4cute5tupleIJNS5_1CILi1EEES8_S8_EEENS6_IJNS7_ILi64EEENS7_ILi80EEENS7_ILi256EEEEEENS_6half_tEfNS_4arch4Sm90ELb0ELb1ELb1ELb0ELb0ELb0ELb1ELb1ELi2ELi1ELi1ELi1ELb0EEENS1_21CollectiveEpilogueBwdISD_SE_SG_Li256ELb0ELb1ELi2EEENS1_19SingleTileSchedulerILb0ELb0ELb0ELi80EEEEEEEEEvNT_6ParamsE)
        /*0230*/ 	.word	0x000000a8


	//----- nvinfo : EIATTR_FRAME_SIZE
	.align		4
.L_108:
        /*0234*/ 	.byte	0x04, 0x11
        /*0236*/ 	.short	(.L_110 - .L_109)
	.align		4
.L_109:
        /*0238*/ 	.word	index@(_ZN7cutlass13device_kernelIN5flash11enable_sm90INS1_16FlashAttnBwdSm90INS1_25CollectiveMainloopBwdSm90ILi2ELi1ELi1EN4cute5tupleIJNS5_1CILi1EEES8_S8_EEENS6_IJNS7_ILi64EEENS7_ILi80EEENS7_ILi256EEEEEENS_6half_tEfNS_4arch4Sm90ELb0ELb1ELb1ELb0ELb0ELb0ELb1ELb1ELi2ELi1ELi1ELi1ELb0EEENS1_21CollectiveEpilogueBwdISD_SE_SG_Li256ELb0ELb1ELi2EEENS1_19SingleTileSchedulerILb0ELb0ELb0ELi80EEEEEEEEEvNT_6ParamsE)
        /*023c*/ 	.word	0x00000008


	//----- nvinfo : EIATTR_REGCOUNT
	.align		4
.L_110:
        /*0240*/ 	.byte	0x04, 0x2f
        /*0242*/ 	.short	(.L_112 - .L_111)
	.align		4
.L_111:
        /*0244*/ 	.word	index@(_ZN7cutlass13device_kernelIN5flash11enable_sm90INS1_16FlashAttnBwdSm90INS1_25CollectiveMainloopBwdSm90ILi2ELi1ELi1EN4cute5tupleIJNS5_1CILi1EEES8_S8_EEENS6_IJNS7_ILi64EEENS7_ILi80EEENS7_ILi256EEEEEENS_6half_tEfNS_4arch4Sm90ELb0ELb0ELb1ELb1ELb0ELb0ELb1ELb1ELi2ELi1ELi1ELi1ELb0EEENS1_24CollectiveEpilogueBwdGQAISD_fSG_Li256ELb1ELb0EEENS1_19SingleTileSchedulerILb1ELb0ELb0ELi80EEEEEEEEEvNT_6ParamsE)
        /*0248*/ 	.word	0x000000a8


	//----- nvinfo : EIATTR_FRAME_SIZE
	.align		4
.L_112:
        /*024c*/ 	.byte	0x04, 0x11
        /*024e*/ 	.short	(.L_114 - .L_113)
	.align		4
.L_113:
        /*0250*/ 	.word	index@(_ZN7cutlass13device_kernelIN5flash11enable_sm90INS1_16FlashAttnBwdSm90INS1_25CollectiveMainloopBwdSm90ILi2ELi1ELi1EN4cute5tupleIJNS5_1CILi1EEES8_S8_EEENS6_IJNS7_ILi64EEENS7_ILi80EEENS7_ILi256EEEEEENS_6half_tEfNS_4arch4Sm90ELb0ELb0ELb1ELb1ELb0ELb0ELb1ELb1ELi2ELi1ELi1ELi1ELb0EEENS1_24CollectiveEpilogueBwdGQAISD_fSG_Li256ELb1ELb0EEENS1_19SingleTileSchedulerILb1ELb0ELb0ELi80EEEEEEEEEvNT_6ParamsE)
        /*0254*/ 	.word	0x00000008


	//----- nvinfo : EIATTR_REGCOUNT
	.align		4
.L_114:
        /*0258*/ 	.byte	0x04, 0x2f
        /*025a*/ 	.short	(.L_116 - .L_115)
	.align		4
.L_115:
        /*025c*/ 	.word	index@(_ZN7cutlass13device_kernelIN5flash11enable_sm90INS1_16FlashAttnBwdSm90INS1_25CollectiveMainloopBwdSm90ILi2ELi1ELi1EN4cute5tupleIJNS5_1CILi1EEES8_S8_EEENS6_IJNS7_ILi64EEENS7_ILi80EEENS7_ILi256EEEEEENS_6half_tEfNS_4arch4Sm90ELb0ELb0ELb1ELb1ELb0ELb0ELb1ELb1ELi2ELi1ELi1ELi1ELb0EEENS1_21CollectiveEpilogueBwdISD_SE_SG_Li256ELb1ELb1ELi2EEENS1_19SingleTileSchedulerILb1ELb0ELb0ELi80EEEEEEEEEvNT_6ParamsE)
        /*0260*/ 	.word	0x000000a8


	//----- nvinfo : EIATTR_FRAME_SIZE
	.align		4
.L_116:
        /*0264*/ 	.byte	0x04, 0x11
        /*0266*/ 	.short	(.L_118 - .L_117)
	.align		4
.L_117:
        /*0268*/ 	.word	index@(_ZN7cutlass13device_kernelIN5flash11enable_sm90INS1_16FlashAttnBwdSm90INS1_25CollectiveMainloopBwdSm90ILi2ELi1ELi1EN4cute5tupleIJNS5_1CILi1EEES8_S8_EEENS6_IJNS7_ILi64EEENS7_ILi80EEENS7_ILi256EEEEEENS_6half_tEfNS_4arch4Sm90ELb0ELb0ELb1ELb1ELb0ELb0ELb1ELb1ELi2ELi1ELi1ELi1ELb0EEENS1_21CollectiveEpilogueBwdISD_SE_SG_Li256ELb1ELb1ELi2EEENS1_19SingleTileSchedulerILb1ELb0ELb0ELi80EEEEEEEEEvNT_6ParamsE)
        /*026c*/ 	.word	0x00000008


	//----- nvinfo : EIATTR_REGCOUNT
	.align		4
.L_118:
        /*0270*/ 	.byte	0x04, 0x2f
        /*0272*/ 	.short	(.L_120 - .L_119)
	.align		4
.L_119:
        /*0274*/ 	.word	index@(_ZN7cutlass13device_kernelIN5flash11enable_sm90INS1_16FlashAttnBwdSm90INS1_25CollectiveMainloopBwdSm90ILi2ELi1ELi1EN4cute5tupleIJNS5_1CILi1EEES8_S8_EEENS6_IJNS7_ILi64EEENS7_ILi80EEENS7_ILi256EEEEEENS_6half_tEfNS_4arch4Sm90ELb0ELb0ELb1ELb0ELb0ELb0ELb1ELb1ELi2ELi1ELi1ELi1ELb0EEENS1_24CollectiveEpilogueBwdGQAISD_fSG_Li256ELb0ELb0EEENS1_19SingleTileSchedulerILb0ELb0ELb0ELi80EEEEEEEEEvNT_6ParamsE)
        /*0278*/ 	.word	0x000000a8


	//----- nvinfo : EIATTR_FRAME_SIZE
	.align		4
.L_120:
        /*027c*/ 	.byte	0x04, 0x11
        /*027e*/ 	.short	(.L_122 - .L_121)
	.align		4
.L_121:
        /*0280*/ 	.word	index@(_ZN7cutlass13device_kernelIN5flash11enable_sm90INS1_16FlashAttnBwdSm90INS1_25CollectiveMainloopBwdSm90ILi2ELi1ELi1EN4cute5tupleIJNS5_1CILi1EEES8_S8_EEENS6_IJNS7_ILi64EEENS7_ILi80EEENS7_ILi256EEEEEENS_6half_tEfNS_4arch4Sm90ELb0ELb0ELb1ELb0ELb0ELb0ELb1ELb1ELi2ELi1ELi1ELi1ELb0EEENS1_24CollectiveEpilogueBwdGQAISD_fSG_Li256ELb0ELb0EEENS1_19SingleTileSchedulerILb0ELb0ELb0ELi80EEEEEEEEEvNT_6ParamsE)
        /*0284*/ 	.word	0x00000008


	//----- nvinfo : EIATTR_REGCOUNT
	.align		4
.L_122:
        /*0288*/ 	.byte	0x04, 0x2f
        /*028a*/ 	.short	(.L_124 - .L_123)
	.align		4
.L_123:
        /*028c*/ 	.word	index@(_ZN7cutlass13device_kernelIN5flash11enable_sm90INS1_16FlashAttnBwdSm90INS1_25CollectiveMainloopBwdSm90ILi2ELi1ELi1EN4cute5tupleIJNS5_1CILi1EEES8_S8_EEENS6_IJNS7_ILi64EEENS7_ILi80EEENS7_ILi256EEEEEENS_6half_tEfNS_4arch4Sm90ELb0ELb0ELb1ELb0ELb0ELb0ELb1ELb1ELi2ELi1ELi1ELi1ELb0EEENS1_21CollectiveEpilogueBwdISD_SE_SG_Li256ELb0ELb1ELi2EEENS1_19SingleTileSchedulerILb0ELb0ELb0ELi80EEEEEEEEEvNT_6ParamsE)
        /*0290*/ 	.word	0x000000a8


	//----- nvinfo : EIATTR_FRAME_SIZE
	.align		4
.L_124:
        /*0294*/ 	.byte	0x04, 0x11
        /*0296*/ 	.short	(.L_126 - .L_125)
	.align		4
.L_125:
        /*0298*/ 	.word	index@(_ZN7cutlass13device_kernelIN5flash11enable_sm90INS1_16FlashAttnBwdSm90INS1_25CollectiveMainloopBwdSm90ILi2ELi1ELi1EN4cute5tupleIJNS5_1CILi1EEES8_S8_EEENS6_IJNS7_ILi64EEENS7_ILi80EEENS7_ILi256EEEEEENS_6half_tEfNS_4arch4Sm90ELb0ELb0ELb1ELb0ELb0ELb0ELb1ELb1ELi2ELi1ELi1ELi1ELb0EEENS1_21CollectiveEpilogueBwdISD_SE_SG_Li256ELb0ELb1ELi2EEENS1_19SingleTileSchedulerILb0ELb0ELb0ELi80EEEEEEEEEvNT_6ParamsE)
        /*029c*/ 	.word	0x00000010


	//----- nvinfo : EIATTR_MIN_STACK_SIZE
	.align		4
.L_126:
        /*02a0*/ 	.byte	0x04, 0x12
        /*02a2*/ 	.short	(.L_128 - .L_127)
	.align		4
.L_127:
        /*02a4*/ 	.word	index@(_ZN7cutlass13device_kernelIN5flash11enable_sm90INS1_16FlashAttnBwdSm90INS1_25CollectiveMainloopBwdSm90ILi2ELi1ELi1EN4cute5tupleIJNS5_1CILi1EEES8_S8_EEENS6_IJNS7_ILi64EEENS7_ILi80EEENS7_ILi256EEEEEENS_6half_tEfNS_4arch4Sm90ELb0ELb0ELb1ELb0ELb0ELb0ELb1ELb1ELi2ELi1ELi1ELi1ELb0EEENS1_21CollectiveEpilogueBwdISD_SE_SG_Li256ELb0ELb1ELi2EEENS1_19SingleTileSchedulerILb0ELb0ELb0ELi80EEEEEEEEEvNT_6ParamsE)
        /*02a8*/ 	.word	0x00000010


	//----- nvinfo : EIATTR_MIN_STACK_SIZE
	.align		4
.L_128:
        /*02ac*/ 	.byte	0x04, 0x12
        /*02ae*/ 	.short	(.L_130 - .L_129)
	.align		4
.L_129:
        /*02b0*/ 	.word	index@(_ZN7cutlass13device_kernelIN5flash11enable_sm90INS1_16FlashAttnBwdSm90INS1_25CollectiveMainloopBwdSm90ILi2ELi1ELi1EN4cute5tupleIJNS5_1CILi1EEES8_S8_EEENS6_IJNS7_ILi64EEENS7_ILi80EEENS7_ILi256EEEEEENS_6half_tEfNS_4arch4Sm90ELb0ELb0ELb1ELb0ELb0ELb0ELb1ELb1ELi2ELi1ELi1ELi1ELb0EEENS1_24CollectiveEpilogueBwdGQAISD_fSG_Li256ELb0ELb0EEENS1_19SingleTileSchedulerILb0ELb0ELb0ELi80EEEEEEEEEvNT_6ParamsE)
        /*02b4*/ 	.word	0x00000008


	//----- nvinfo : EIATTR_MIN_STACK_SIZE
	.align		4
.L_130:
        /*02b8*/ 	.byte	0x04, 0x12
        /*02ba*/ 	.short	(.L_132 - .L_131)
	.align		4
.L_131:
        /*02bc*/ 	.word	index@(_ZN7cutlass13device_kernelIN5flash11enable_sm90INS1_16FlashAttnBwdSm90INS1_25CollectiveMainloopBwdSm90ILi2ELi1ELi1EN4cute5tupleIJNS5_1CILi1EEES8_S8_EEENS6_IJNS7_ILi64EEENS7_ILi80EEENS7_ILi256EEEEEENS_6half_tEfNS_4arch4Sm90ELb0ELb0ELb1ELb1ELb0ELb0ELb1ELb1ELi2ELi1ELi1ELi1ELb0EEENS1_21CollectiveEpilogueBwdISD_SE_SG_Li256ELb1ELb1ELi2EEENS1_19SingleTileSchedulerILb1ELb0ELb0ELi80EEEEEEEEEvNT_6ParamsE)
        /*02c0*/ 	.word	0x00000008


	//----- nvinfo : EIATTR_MIN_STACK_SIZE
	.align		4
.L_132:
        /*02c4*/ 	.byte	0x04, 0x12
        /*02c6*/ 	.short	(.L_134 - .L_133)
	.align		4
.L_133:
        /*02c8*/ 	.word	index@(_ZN7cutlass13device_kernelIN5flash11enable_sm90INS1_16FlashAttnBwdSm90INS1_25CollectiveMainloopBwdSm90ILi2ELi1ELi1EN4cute5tupleIJNS5_1CILi1EEES8_S8_EEENS6_IJNS7_ILi64EEENS7_ILi80EEENS7_ILi256EEEEEENS_6half_tEfNS_4arch4Sm90ELb0ELb0ELb1ELb1ELb0ELb0ELb1ELb1ELi2ELi1ELi1ELi1ELb0EEENS1_24CollectiveEpilogueBwdGQAISD_fSG_Li256ELb1ELb0EEENS1_19SingleTileSchedulerILb1ELb0ELb0ELi80EEEEEEEEEvNT_6ParamsE)
        /*02cc*/ 	.word	0x00000008


	//----- nvinfo : EIATTR_MIN_STACK_SIZE
	.align		4
.L_134:
        /*02d0*/ 	.byte	0x04, 0x12
        /*02d2*/ 	.short	(.L_136 - .L_135)
	.align		4
.L_135:
        /*02d4*/ 	.word	index@(_ZN7cutlass13device_kernelIN5flash11enable_sm90INS1_16FlashAttnBwdSm90INS1_25CollectiveMainloopBwdSm90ILi2ELi1ELi1EN4cute5tupleIJNS5_1CILi1EEES8_S8_EEENS6_IJNS7_ILi64EEENS7_ILi80EEENS7_ILi256EEEEEENS_6half_tEfNS_4arch4Sm90ELb0ELb1ELb1ELb0ELb0ELb0ELb1ELb1ELi2ELi1ELi1ELi1ELb0EEENS1_21CollectiveEpilogueBwdISD_SE_SG_Li256ELb0ELb1ELi2EEENS1_19SingleTileSchedulerILb0ELb0ELb0ELi80EEEEEEEEEvNT_6ParamsE)
        /*02d8*/ 	.word	0x00000008


	//----- nvinfo : EIATTR_MIN_STACK_SIZE
	.align		4
.L_136:
        /*02dc*/ 	.byte	0x04, 0x12
        /*02de*/ 	.short	(.L_138 - .L_137)
	.align		4
.L_137:
        /*02e0*/ 	.word	index@(_ZN7cutlass13device_kernelIN5flash11enable_sm90INS1_16FlashAttnBwdSm90INS1_25CollectiveMainloopBwdSm90ILi2ELi1ELi1EN4cute5tupleIJNS5_1CILi1EEES8_S8_EEENS6_IJNS7_ILi64EEENS7_ILi80EEENS7_ILi256EEEEEENS_6half_tEfNS_4arch4Sm90ELb0ELb1ELb1ELb0ELb0ELb0ELb1ELb1ELi2ELi1ELi1ELi1ELb0EEENS1_24CollectiveEpilogueBwdGQAISD_fSG_Li256ELb0ELb0EEENS1_19SingleTileSchedulerILb0ELb0ELb0ELi80EEEEEEEEEvNT_6ParamsE)
        /*02e4*/ 	.word	0x00000008


	//----- nvinfo : EIATTR_MIN_STACK_SIZE
	.align		4
.L_138:
        /*02e8*/ 	.byte	0x04, 0x12
        /*02ea*/ 	.short	(.L_140 - .L_139)
	.align		4
.L_139:
        /*02ec*/ 	.word	index@(_ZN7cutlass13device_kernelIN5flash11enable_sm90INS1_16FlashAttnBwdSm90INS1_25CollectiveMainloopBwdSm90ILi2ELi1ELi1EN4cute5tupleIJNS5_1CILi1EEES8_S8_EEENS6_IJNS7_ILi64EEENS7_ILi80EEENS7_ILi256EEEEEENS_6half_tEfNS_4arch4Sm90ELb0ELb1ELb1ELb1ELb0ELb0ELb1ELb1ELi2ELi1ELi1ELi1ELb0EEENS1_21CollectiveEpilogueBwdISD_SE_SG_Li256ELb1ELb1ELi2EEENS1_19SingleTileSchedulerILb1ELb0ELb0ELi80EEEEEEEEEvNT_6ParamsE)
        /*02f0*/ 	.word	0x00000008


	//----- nvinfo : EIATTR_MIN_STACK_SIZE
	.align		4
.L_140:
        /*02f4*/ 	.byte	0x04, 0x12
        /*02f6*/ 	.short	(.L_142 - .L_141)
	.align		4
.L_141:
        /*02f8*/ 	.word	index@(_ZN7cutlass13device_kernelIN5flash11enable_sm90INS1_16FlashAttnBwdSm90INS1_25CollectiveMainloopBwdSm90ILi2ELi1ELi1EN4cute5tupleIJNS5_1CILi1EEES8_S8_EEENS6_IJNS7_ILi64EEENS7_ILi80EEENS7_ILi256EEEEEENS_6half_tEfNS_4arch4Sm90ELb0ELb1ELb1ELb1ELb0ELb0ELb1ELb1ELi2ELi1ELi1ELi1ELb0EEENS1_24CollectiveEpilogueBwdGQAISD_fSG_Li256ELb1ELb0EEENS1_19SingleTileSchedulerILb1ELb0ELb0ELi80EEEEEEEEEvNT_6ParamsE)
        /*02fc*/ 	.word	0x00000008


	//----- nvinfo : EIATTR_MIN_STACK_SIZE
	.align		4
.L_142:
        /*0300*/ 	.byte	0x04, 0x12
        /*0302*/ 	.short	(.L_144 - .L_143)
	.align		4
.L_143:
        /*0304*/ 	.word	index@(_ZN7cutlass13device_kernelIN5flash11enable_sm90INS1_16FlashAttnBwdSm90INS1_25CollectiveMainloopBwdSm90ILi2ELi1ELi1EN4cute5tupleIJNS5_1CILi1EEES8_S8_EEENS6_IJNS7_ILi64EEENS7_ILi80EEENS7_ILi256EEEEEENS_6half_tEfNS_4arch4Sm90ELb1ELb0ELb1ELb0ELb0ELb0ELb1ELb1ELi2ELi1ELi1ELi1ELb0EEENS1_21CollectiveEpilogueBwdISD_SE_SG_Li256ELb0ELb1ELi2EEENS1_25SingleTileBwdLPTSchedulerILb0ELi80ELb0EEEEEEEEEvNT_6ParamsE)
        /*0308*/ 	.word	0x00000018


	//----- nvinfo : EIATTR_MIN_STACK_SIZE
	.align		4
.L_144:
        /*030c*/ 	.byte	0x04, 0x12
        /*030e*/ 	.short	(.L_146 - .L_145)
	.align		4
.L_145:
        /*0310*/ 	.word	index@(_ZN7cutlass13device_kernelIN5flash11enable_sm90INS1_16FlashAttnBwdSm90INS1_25CollectiveMainloopBwdSm90ILi2ELi1ELi1EN4cute5tupleIJNS5_1CILi1EEES8_S8_EEENS6_IJNS7_ILi64EEENS7_ILi80EEENS7_ILi256EEEEEENS_6half_tEfNS_4arch4Sm90ELb1ELb0ELb1ELb0ELb0ELb0ELb1ELb1ELi2ELi1ELi1ELi1ELb0EEENS1_24CollectiveEpilogueBwdGQAISD_fSG_Li256ELb0ELb0EEENS1_25SingleTileBwdLPTSchedulerILb0ELi80ELb0EEEEEEEEEvNT_6ParamsE)
        /*0314*/ 	.word	0x00000020


	//----- nvinfo : EIATTR_MIN_STACK_SIZE
	.align		4
.L_146:
        /*0318*/ 	.byte	0x04, 0x12
        /*031a*/ 	.short	(.L_148 - .L_147)
	.align		4
.L_147:
        /*031c*/ 	.word	index@(_ZN7cutlass13device_kernelIN5flash11enable_sm90INS1_16FlashAttnBwdSm90INS1_25CollectiveMainloopBwdSm90ILi2ELi1ELi1EN4cute5tupleIJNS5_1CILi1EEES8_S8_EEENS6_IJNS7_ILi64EEENS7_ILi80EEENS7_ILi256EEEEEENS_6half_tEfNS_4arch4Sm90ELb1ELb0ELb1ELb1ELb0ELb0ELb1ELb1ELi2ELi1ELi1ELi1ELb0EEENS1_21CollectiveEpilogueBwdISD_SE_SG_Li256ELb1ELb1ELi2EEENS1_25SingleTileBwdLPTSchedulerILb1ELi80ELb0EEEEEEEEEvNT_6ParamsE)
        /*0320*/ 	.word	0x00000018


	//----- nvinfo : EIATTR_MIN_STACK_SIZE
	.align		4
.L_148:
        /*0324*/ 	.byte	0x04, 0x12
        /*0326*/ 	.short	(.L_150 - .L_149)
	.align		4
.L_149:
        /*0328*/ 	.word	index@(_ZN7cutlass13device_kernelIN5flash11enable_sm90INS1_16FlashAttnBwdSm90INS1_25CollectiveMainloopBwdSm90ILi2ELi1ELi1EN4cute5tupleIJNS5_1CILi1EEES8_S8_EEENS6_IJNS7_ILi64EEENS7_ILi80EEENS7_ILi256EEEEEENS_6half_tEfNS_4arch4Sm90ELb1ELb0ELb1ELb1ELb0ELb0ELb1ELb1ELi2ELi1ELi1ELi1ELb0EEENS1_24CollectiveEpilogueBwdGQAISD_fSG_Li256ELb1ELb0EEENS1_25SingleTileBwdLPTSchedulerILb1ELi80ELb0EEEEEEEEEvNT_6ParamsE)
        /*032c*/ 	.word	0x00000018


	//----- nvinfo : EIATTR_MIN_STACK_SIZE
	.align		4
.L_150:
        /*0330*/ 	.byte	0x04, 0x12
        /*0332*/ 	.short	(.L_152 - .L_151)
	.align		4
.L_151:
        /*0334*/ 	.word	index@(_ZN7cutlass13device_kernelIN5flash11enable_sm90INS1_16FlashAttnBwdSm90INS1_25CollectiveMainloopBwdSm90ILi2ELi1ELi1EN4cute5tupleIJNS5_1CILi1EEES8_S8_EEENS6_IJNS7_ILi64EEENS7_ILi80EEENS7_ILi256EEEEEENS_6half_tEfNS_4arch4Sm90ELb0ELb0ELb0ELb0ELb0ELb0ELb1ELb1ELi2ELi1ELi1ELi1ELb0EEENS1_21CollectiveEpilogueBwdISD_SE_SG_Li256ELb0ELb1ELi2EEENS1_19SingleTileSchedulerILb0ELb0ELb0ELi80EEEEEEEEEvNT_6ParamsE)
        /*0338*/ 	.word	0x00000008


	//----- nvinfo : EIATTR_MIN_STACK_SIZE
	.align		4
.L_152:
        /*033c*/ 	.byte	0x04, 0x12
        /*033e*/ 	.short	(.L_154 - .L_153)
	.align		4
.L_153:
        /*0340*/ 	.word	index@(_ZN7cutlass13device_kernelIN5flash11enable_sm90INS1_16FlashAttnBwdSm90INS1_25CollectiveMainloopBwdSm90ILi2ELi1ELi1EN4cute5tupleIJNS5_1CILi1EEES8_S8_EEENS6_IJNS7_ILi64EEENS7_ILi80EEENS7_ILi256EEEEEENS_6half_tEfNS_4arch4Sm90ELb0ELb0ELb0ELb0ELb0ELb0ELb1ELb1ELi2ELi1ELi1ELi1ELb0EEENS1_24CollectiveEpilogueBwdGQAISD_fSG_Li256ELb0ELb0EEENS1_19SingleTileSchedulerILb0ELb0ELb0ELi80EEEEEEEEEvNT_6ParamsE)
        /*0344*/ 	.word	0x00000008


	//----- nvinfo : EIATTR_MIN_STACK_SIZE
	.align		4
.L_154:
        /*0348*/ 	.byte	0x04, 0x12
        /*034a*/ 	.short	(.L_156 - .L_155)
	.align		4
.L_155:
        /*034c*/ 	.word	index@(_ZN7cutlass13device_kernelIN5flash11enable_sm90INS1_16FlashAttnBwdSm90INS1_25CollectiveMainloopBwdSm90ILi2ELi1ELi1EN4cute5tupleIJNS5_1CILi1EEES8_S8_EEENS6_IJNS7_ILi64EEENS7_ILi80EEENS7_ILi256EEEEEENS_6half_tEfNS_4arch4Sm90ELb0ELb0ELb0ELb1ELb0ELb0ELb1ELb1ELi2ELi1ELi1ELi1ELb0EEENS1_21CollectiveEpilogueBwdISD_SE_SG_Li256ELb1ELb1ELi2EEENS1_19SingleTileSchedulerILb1ELb0ELb0ELi80EEEEEEEEEvNT_6ParamsE)
        /*0350*/ 	.word	0x00000010


	//----- nvinfo : EIATTR_MIN_STACK_SIZE
	.align		4
.L_156:
        /*0354*/ 	.byte	0x04, 0x12
        /*0356*/ 	.short	(.L_158 - .L_157)
	.align		4
.L_157:
        /*0358*/ 	.word	index@(_ZN7cutlass13device_kernelIN5flash11enable_sm90INS1_16FlashAttnBwdSm90INS1_25CollectiveMainloopBwdSm90ILi2ELi1ELi1EN4cute5tupleIJNS5_1CILi1EEES8_S8_EEENS6_IJNS7_ILi64EEENS7_ILi80EEENS7_ILi256EEEEEENS_6half_tEfNS_4arch4Sm90ELb0ELb0ELb0ELb1ELb0ELb0ELb1ELb1ELi2ELi1ELi1ELi1ELb0EEENS1_24CollectiveEpilogueBwdGQAISD_fSG_Li256ELb1ELb0EEENS1_19SingleTileSchedulerILb1ELb0ELb0ELi80EEEEEEEEEvNT_6ParamsE)
        /*035c*/ 	.word	0x00000010


	//----- nvinfo : EIATTR_MIN_STACK_SIZE
	.align		4
.L_158:
        /*0360*/ 	.byte	0x04, 0x12
        /*0362*/ 	.short	(.L_160 - .L_159)
	.align		4
.L_159:
        /*0364*/ 	.word	index@(_ZN7cutlass13device_kernelIN5flash11enable_sm90INS1_16FlashAttnBwdSm90INS1_25CollectiveMainloopBwdSm90ILi2ELi1ELi1EN4cute5tupleIJNS5_1CILi1EEES8_S8_EEENS6_IJNS7_ILi64EEENS7_ILi80EEENS7_ILi256EEEEEENS_6half_tEfNS_4arch4Sm90ELb0ELb1ELb0ELb0ELb0ELb0ELb1ELb1ELi2ELi1ELi1ELi1ELb0EEENS1_21CollectiveEpilogueBwdISD_SE_SG_Li256ELb0ELb1ELi2EEENS1_19SingleTileSchedulerILb0ELb0ELb0ELi80EEEEEEEEEvNT_6ParamsE)
        /*0368*/ 	.word	0x00000008


	//----- nvinfo : EIATTR_MIN_STACK_SIZE
	.align		4
.L_160:
        /*036c*/ 	.byte	0x04, 0x12
        /*036e*/ 	.short	(.L_162 - .L_161)
	.align		4
.L_161:
        /*0370*/ 	.word	index@(_ZN7cutlass13device_kernelIN5flash11enable_sm90INS1_16FlashAttnBwdSm90INS1_25CollectiveMainloopBwdSm90ILi2ELi1ELi1EN4cute5tupleIJNS5_1CILi1EEES8_S8_EEENS6_IJNS7_ILi64EEENS7_ILi80EEENS7_ILi256EEEEEENS_6half_tEfNS_4arch4Sm90ELb0ELb1ELb0ELb0ELb0ELb0ELb1ELb1ELi2ELi1ELi1ELi1ELb0EEENS1_24CollectiveEpilogueBwdGQAISD_fSG_Li256ELb0ELb0EEENS1_19SingleTileSchedulerILb0ELb0ELb0ELi80EEEEEEEEEvNT_6ParamsE)
        /*0374*/ 	.word	0x00000008


	//----- nvinfo : EIATTR_MIN_STACK_SIZE
	.align		4
.L_162:
        /*0378*/ 	.byte	0x04, 0x12
        /*037a*/ 	.short	(.L_164 - .L_163)
	.align		4
.L_163:
        /*037c*/ 	.word	index@(_ZN7cutlass13device_kernelIN5flash11enable_sm90INS1_16FlashAttnBwdSm90INS1_25CollectiveMainloopBwdSm90ILi2ELi1ELi1EN4cute5tupleIJNS5_1CILi1EEES8_S8_EEENS6_IJNS7_ILi64EEENS7_ILi80EEENS7_ILi256EEEEEENS_6half_tEfNS_4arch4Sm90ELb0ELb1ELb0ELb1ELb0ELb0ELb1ELb1ELi2ELi1ELi1ELi1ELb0EEENS1_21CollectiveEpilogueBwdISD_SE_SG_Li256ELb1ELb1ELi2EEENS1_19SingleTileSchedulerILb1ELb0ELb0ELi80EEEEEEEEEvNT_6ParamsE)
        /*0380*/ 	.word	0x00000008


	//----- nvinfo : EIATTR_MIN_STACK_SIZE
	.align		4
.L_164:
        /*0384*/ 	.byte	0x04, 0x12
        /*0386*/ 	.short	(.L_166 - .L_165)
	.align		4
.L_165:
        /*0388*/ 	.word	index@(_ZN7cutlass13device_kernelIN5flash11enable_sm90INS1_16FlashAttnBwdSm90INS1_25CollectiveMainloopBwdSm90ILi2ELi1ELi1EN4cute5tupleIJNS5_1CILi1EEES8_S8_EEENS6_IJNS7_ILi64EEENS7_ILi80EEENS7_ILi256EEEEEENS_6half_tEfNS_4arch4Sm90ELb0ELb1ELb0ELb1ELb0ELb0ELb1ELb1ELi2ELi1ELi1ELi1ELb0EEENS1_24CollectiveEpilogueBwdGQAISD_fSG_Li256ELb1ELb0EEENS1_19SingleTileSchedulerILb1ELb0ELb0ELi80EEEEEEEEEvNT_6ParamsE)
        /*038c*/ 	.word	0x00000008


	//----- nvinfo : EIATTR_MIN_STACK_SIZE
	.align		4
.L_166:
        /*0390*/ 	.byte	0x04, 0x12
        /*0392*/ 	.short	(.L_168 - .L_167)
	.align		4
.L_167:
        /*0394*/ 	.word	index@(_ZN7cutlass13device_kernelIN5flash11enable_sm90INS1_16FlashAttnBwdSm90INS1_25CollectiveMainloopBwdSm90ILi2ELi1ELi1EN4cute5tupleIJNS5_1CILi1EEES8_S8_EEENS6_IJNS7_ILi64EEENS7_ILi80EEENS7_ILi256EEEEEENS_6half_tEfNS_4arch4Sm90ELb1ELb0ELb0ELb0ELb0ELb0ELb1ELb1ELi2ELi1ELi1ELi1ELb0EEENS1_21CollectiveEpilogueBwdISD_SE_SG_Li256ELb0ELb1ELi2EEENS1_25SingleTileBwdLPTSchedulerILb0ELi80ELb0EEEEEEEEEvNT_6ParamsE)
        /*0398*/ 	.word	0x00000010


	//----- nvinfo : EIATTR_MIN_STACK_SIZE
	.align		4
.L_168:
        /*039c*/ 	.byte	0x04, 0x12
        /*039e*/ 	.short	(.L_170 - .L_169)
	.align		4
.L_169:
        /*03a0*/ 	.word	index@(_ZN7cutlass13device_kernelIN5flash11enable_sm90INS1_16FlashAttnBwdSm90INS1_25CollectiveMainloopBwdSm90ILi2ELi1ELi1EN4cute5tupleIJNS5_1CILi1EEES8_S8_EEENS6_IJNS7_ILi64EEENS7_ILi80EEENS7_ILi256EEEEEENS_6half_tEfNS_4arch4Sm90ELb1ELb0ELb0ELb0ELb0ELb0ELb1ELb1ELi2ELi1ELi1ELi1ELb0EEENS1_24CollectiveEpilogueBwdGQAISD_fSG_Li256ELb0ELb0EEENS1_25SingleTileBwdLPTSchedulerILb0ELi80ELb0EEEEEEEEEvNT_6ParamsE)
        /*03a4*/ 	.word	0x00000010


	//----- nvinfo : EIATTR_MIN_STACK_SIZE
	.align		4
.L_170:
        /*03a8*/ 	.byte	0x04, 0x12
        /*03aa*/ 	.short	(.L_172 - .L_171)
	.align		4
.L_171:
        /*03ac*/ 	.word	index@(_ZN7cutlass13device_kernelIN5flash22FlashAttnBwdPreprocessIN4cute5tupleIJNS3_1CILi64EEENS5_ILi256EEEEEENS_6half_tEfNS_4arch4Sm90ELb1ELb0EEEEEvNT_6ParamsE)
        /*03b0*/ 	.word	0x00000000


	//----- nvinfo : EIATTR_MIN_STACK_SIZE
	.align		4
.L_172:
        /*03b4*/ 	.byte	0x04, 0x12
        /*03b6*/ 	.short	(.L_174 - .L_173)
	.align		4
.L_173:
        /*03b8*/ 	.word	index@(_ZN7cutlass13device_kernelIN5flash11enable_sm90INS1_16FlashAttnBwdSm90INS1_25CollectiveMainloopBwdSm90ILi2ELi1ELi1EN4cute5tupleIJNS5_1CILi1EEES8_S8_EEENS6_IJNS7_ILi64EEENS7_ILi80EEENS7_ILi256EEEEEENS_6half_tEfNS_4arch4Sm90ELb1ELb0ELb0ELb1ELb0ELb0ELb1ELb1ELi2ELi1ELi1ELi1ELb0EEENS1_21CollectiveEpilogueBwdISD_SE_SG_Li256ELb1ELb1ELi2EEENS1_25SingleTileBwdLPTSchedulerILb1ELi80ELb0EEEEEEEEEvNT_6ParamsE)
        /*03bc*/ 	.word	0x00000010


	//----- nvinfo : EIATTR_MIN_STACK_SIZE
	.align		4
.L_174:
        /*03c0*/ 	.byte	0x04, 0x12
        /*03c2*/ 	.short	(.L_176 - .L_175)
	.align		4
.L_175:
        /*03c4*/ 	.word	index@(_ZN7cutlass13device_kernelIN5flash32FlashAttnBwdPostprocessConvertdQIN4cute5tupleIJNS3_1CILi80EEENS5_ILi256EEEEEENS_6half_tEfNS_4arch4Sm90ELi256ENS3_8TiledMMAINS3_8MMA_AtomIJNS3_4SM904GMMA25MMA_64x16x16_F32F16F16_SSILNSF_5MajorE1ELSH_1ELNSF_7ScaleInE1ELSI_1EEEEEENS3_6LayoutINS4_IJNS5_ILi2EEENS5_ILi1EEESN_EEENS4_IJSN_NS5_ILi0EEESP_EEEEENS4_IJNS3_10UnderscoreESS_SS_EEEEELb1EEEEEvNT_6ParamsE)
        /*03c8*/ 	.word	0x00000000


	//----- nvinfo : EIATTR_MIN_STACK_SIZE
	.align		4
.L_176:
        /*03cc*/ 	.byte	0x04, 0x12
        /*03ce*/ 	.short	(.L_178 - .L_177)
	.align		4
.L_177:
        /*03d0*/ 	.word	index@(_ZN7cutlass13device_kernelIN5flash32FlashAttnBwdPostprocessConvertdQIN4cute5tupleIJNS3_1CILi64EEENS5_ILi256EEEEEENS_6half_tEfNS_4arch4Sm90ELi256ENS3_8TiledMMAINS3_8MMA_AtomIJNS3_4SM904GMMA25MMA_64x64x16_F32F16F16_SSILNSF_5MajorE1ELSH_0ELNSF_7ScaleInE1ELSI_1EEEEEENS3_6LayoutINS4_IJNS5_ILi2EEENS5_ILi1EEESN_EEENS4_IJSN_NS5_ILi0EEESP_EEEEENS4_IJNS3_10UnderscoreESS_SS_EEEEELb1EEEEEvNT_6ParamsE)
        /*03d4*/ 	.word	0x00000000


	//----- nvinfo : EIATTR_MIN_STACK_SIZE
	.align		4
.L_178:
        /*03d8*/ 	.byte	0x04, 0x12
        /*03da*/ 	.short	(.L_180 - .L_179)
	.align		4
.L_179:
        /*03dc*/ 	.word	index@(_ZN7cutlass13device_kernelIN5flash11enable_sm90INS1_16FlashAttnBwdSm90INS1_25CollectiveMainloopBwdSm90ILi2ELi1ELi1EN4cute5tupleIJNS5_1CILi1EEES8_S8_EEENS6_IJNS7_ILi64EEENS7_ILi80EEENS7_ILi256EEEEEENS_6half_tEfNS_4arch4Sm90ELb1ELb0ELb0ELb1ELb0ELb0ELb1ELb1ELi2ELi1ELi1ELi1ELb0EEENS1_24CollectiveEpilogueBwdGQAISD_fSG_Li256ELb1ELb0EEENS1_25SingleTileBwdLPTSchedulerILb1ELi80ELb0EEEEEEEEEvNT_6ParamsE)
        /*03e0*/ 	.word	0x00000008


	//----- nvinfo : EIATTR_MIN_STACK_SIZE
	.align		4
.L_180:
        /*03e4*/ 	.byte	0x04, 0x12
        /*03e6*/ 	.short	(.L_182 - .L_181)
	.align		4
.L_181:
        /*03e8*/ 	.word	index@(_ZN7cutlass13device_kernelIN5flash22FlashAttnBwdPreprocessIN4cute5tupleIJNS3_1CILi64EEENS5_ILi256EEEEEENS_6half_tEfNS_4arch4Sm90ELb1ELb1EEEEEvNT_6ParamsE)
        /*03ec*/ 	.word	0x00000000
.L_182:


//--------------------- .nv.compat                --------------------------
	.section	.nv.compat,"",@"SHT_CUDA_COMPAT_INFO"
	.align	4
        /*0000*/ 	.byte	0x02, 0x09, 0x01, 0x00, 0x02, 0x02, 0x04, 0x00, 0x02, 0x05, 0x05, 0x00, 0x03, 0x07, 0x01, 0x01
        /*0010*/ 	.byte	0x02, 0x03, 0x01, 0x00, 0x02, 0x06, 0x01, 0x00, 0x04, 0x0b, 0x08, 0x00, 0x00, 0x00, 0x00, 0x00
        /*0020*/ 	.byte	0x00, 0x00, 0x00, 0x00


//--------------------- .nv.info._ZN7cutlass13device_kernelIN5flash11enable_sm90INS1_16FlashAttnBwdSm90INS1_25CollectiveMainloopBwdSm90ILi2ELi1ELi1EN4cute5tupleIJNS5_1CILi1EEES8_S8_EEENS6_IJNS7_ILi64EEENS7_ILi80EEENS7_ILi256EEEEEENS_6half_tEfNS_4arch4Sm90ELb0ELb0ELb1ELb0ELb0ELb0ELb1ELb1ELi2ELi1ELi1ELi1ELb0EEENS1_21CollectiveEpilogueBwdISD_SE_SG_Li256ELb0ELb1ELi2EEENS1_19SingleTileSchedulerILb0ELb0ELb0ELi80EEEEEEEEEvNT_6ParamsE --------------------------
	.section	.nv.info._ZN7cutlass13device_kernelIN5flash11enable_sm90INS1_16FlashAttnBwdSm90INS1_25CollectiveMainloopBwdSm90ILi2ELi1ELi1EN4cute5tupleIJNS5_1CILi1EEES8_S8_EEENS6_IJNS7_ILi64EEENS7_ILi80EEENS7_ILi256EEEEEENS_6half_tEfNS_4arch4Sm90ELb0ELb0ELb1ELb0ELb0ELb0ELb1ELb1ELi2ELi1ELi1ELi1ELb0EEENS1_21CollectiveEpilogueBwdISD_SE_SG_Li256ELb0ELb1ELi2EEENS1_19SingleTileSchedulerILb0ELb0ELb0ELi80EEEEEEEEEvNT_6ParamsE,"",@"SHT_CUDA_INFO"
	.sectionflags	@""
	.align	4


	//----- nvinfo : EIATTR_CUDA_API_VERSION
	.align		4
        /*0000*/ 	.byte	0x04, 0x37
        /*0002*/ 	.short	(.L_184 - .L_183)
.L_183:
        /*0004*/ 	.word	0x00000082


	//----- nvinfo : EIATTR_KPARAM_INFO
	.align		4
.L_184:
        /*0008*/ 	.byte	0x04, 0x17
        /*000a*/ 	.short	(.L_186 - .L_185)
.L_185:
        /*000c*/ 	.word	0x00000000
        /*0010*/ 	.short	0x0000
        /*0012*/ 	.short	0x0070
        /*0014*/ 	.byte	0x00, 0xf0, 0x01, 0x24


	//----- nvinfo : EIATTR_SPARSE_MMA_MASK
	.align		4
.L_186:
        /*0018*/ 	.byte	0x03, 0x50
        /*001a*/ 	.short	0x0000


	//----- nvinfo : EIATTR_MAXREG_COUNT
	.align		4
        /*001c*/ 	.byte	0x03, 0x1b
        /*001e*/ 	.short	0x00a8


	//----- nvinfo : EIATTR_NUM_BARRIERS
	.align		4
        /*0020*/ 	.byte	0x02, 0x4c
        /*0022*/ 	.byte	0x0a
	.zero		1


	//----- nvinfo : EIATTR_EXTERNS
	.align		4
        /*0024*/ 	.byte	0x04, 0x0f
        /*0026*/ 	.short	(.L_188 - .L_187)


	//   ....[0]....
	.align		4
.L_187:
        /*0028*/ 	.word	index@(__assertfail)


	//----- nvinfo : EIATTR_ANNOTATIONS
	.align		4
.L_188:
        /*002c*/ 	.byte	0x04, 0x55
        /*002e*/ 	.short	(.L_190 - .L_189)


	//   ....[0]....
.L_189:
        /*0030*/ 	.word	0x00000001
        /*0034*/ 	.byte	0x80, 0x0a, 0x00, 0x00, 0x01, 0x00, 0x00, 0x00, 0xf0, 0x0f, 0x00, 0x00, 0x01, 0x00, 0x00, 0x00
        /*0044*/ 	.byte	0xb0, 0x98, 0x00, 0x00, 0x01, 0x00, 0x00, 0x00, 0x40, 0xa3, 0x00, 0x00, 0x01, 0x00, 0x00, 0x00
        /*0054*/ 	.byte	0xa0, 0xba, 0x00, 0x00, 0x01, 0x00, 0x00, 0x00, 0x00, 0xbb, 0x00, 0x00


	//----- nvinfo : EIATTR_MERCURY_ISA_VERSION
	.align		4
.L_190:
        /*0060*/ 	.byte	0x03, 0x5f
        /*0062*/ 	.short	0x0101


	//----- nvinfo : EIATTR_INT_WARP_WIDE_INSTR_OFFSETS
	.align		4
        /*0064*/ 	.byte	0x04, 0x31
        /*0066*/ 	.short	(.L_192 - .L_191)


	//   ....[0]....
.L_191:
        /*0068*/ 	.word	0x000001e0


	//   ....[1]....
        /*006c*/ 	.word	0x00000290


	//----- nvinfo : EIATTR_COOP_GROUP_MASK_REGIDS
	.align		4
.L_192:
        /*0070*/ 	.byte	0x04, 0x29
        /*0072*/ 	.short	(.L_194 - .L_193)


	//   ....[0]....
.L_193:
        /*0074*/ 	.word	0xffffffff


	//   ....[1]....
        /*0078*/ 	.word	0xffffffff


	//   ....[2]....
        /*007c*/ 	.word	0xffffffff


	//   ....[3]....
        /*0080*/ 	.word	0xffffffff


	//   ....[4]....
        /*0084*/ 	.word	0xffffffff


	//   ....[5]....
        /*0088*/ 	.word	0xffffffff


	//   ....[6]....
        /*008c*/ 	.word	0xffffffff


	//----- nvinfo : EIATTR_COOP_GROUP_INSTR_OFFSETS
	.align		4
.L_194:
        /*0090*/ 	.byte	0x04, 0x28
        /*0092*/ 	.short	(.L_196 - .L_195)


	//   ....[0]....
.L_195:
        /*0094*/ 	.word	0x00000060


	//   ....[1]....
        /*0098*/ 	.word	0x000001f0


	//   ....[2]....
        /*009c*/ 	.word	0x000002a0


	//   ....[3]....
        /*00a0*/ 	.word	0x00000400


	//   ....[4]....
        /*00a4*/ 	.word	0x000006d0


	//   ....[5]....
        /*00a8*/ 	.word	0x0000a9c0


	//   ....[6]....
        /*00ac*/ 	.word	0x0000af30


	//----- nvinfo : EIATTR_REG_RECONFIG
	.align		4
.L_196:
        /*00b0*/ 	.byte	0x01, 0x54
	.zero		2


	//----- nvinfo : EIATTR_SYSCALL_OFFSETS
	.align		4
        /*00b4*/ 	.byte	0x04, 0x46
        /*00b6*/ 	.short	(.L_198 - .L_197)


	//   ....[0]....
.L_197:
        /*00b8*/ 	.word	0x00009fb0


	//   ....[1]....
        /*00bc*/ 	.word	0x0000a0f0


	//   ....[2]....
        /*00c0*/ 	.word	0x0000a210


	//   ....[3]....
        /*00c4*/ 	.word	0x0000a330


	//----- nvinfo : EIATTR_MBARRIER_INSTR_OFFSETS
	.align		4
.L_198:
        /*00c8*/ 	.byte	0x04, 0x39
        /*00ca*/ 	.short	(.L_200 - .L_199)


	//   ....[0]....
.L_199:
        /*00cc*/ 	.word	0x000002c0
        /*00d0*/ 	.word	0x000000ff
        /*00d4*/ 	.word	0x00031800
        /*00d8*/ 	.short	0x0100
        /*00da*/ 	.byte	0x06
	.zero		1


	//   ....[1]....
        /*00dc*/ 	.word	0x000003b0
        /*00e0*/ 	.word	0x000000ff
        /*00e4*/ 	.word	0x00031810
        /*00e8*/ 	.short	0x0100
        /*00ea*/ 	.byte	0x08
	.zero		1


	//   ....[2]....
        /*00ec*/ 	.word	0x000003c0
        /*00f0*/ 	.word	0x000000ff
        /*00f4*/ 	.word	0x00031820
        /*00f8*/ 	.short	0x0100
        /*00fa*/ 	.byte	0x08
	.zero		1


	//   ....[3]....
        /*00fc*/ 	.word	0x000003d0
        /*0100*/ 	.word	0x000000ff
        /*0104*/ 	.word	0x00031818
        /*0108*/ 	.short	0x0100
        /*010a*/ 	.byte	0x08
	.zero		1


	//   ....[4]....
        /*010c*/ 	.word	0x000003e0
        /*0110*/ 	.word	0x000000ff
        /*0114*/ 	.word	0x00031828
        /*0118*/ 	.short	0x0100
        /*011a*/ 	.byte	0x08
	.zero		1


	//   ....[5]....
        /*011c*/ 	.word	0x00000510
        /*0120*/ 	.word	0x000000ff
        /*0124*/ 	.word	0x00031830
        /*0128*/ 	.short	0x0100
        /*012a*/ 	.byte	0x08
	.zero		1


	//   ....[6]....
        /*012c*/ 	.word	0x00000520
        /*0130*/ 	.word	0x000000ff
        /*0134*/ 	.word	0x00031838
        /*0138*/ 	.short	0x0100
        /*013a*/ 	.byte	0x08
	.zero		1


	//   ....[7]....
        /*013c*/ 	.word	0x00000670
        /*0140*/ 	.word	0x000000ff
        /*0144*/ 	.word	0x00031800
        /*0148*/ 	.short	0x010a
        /*014a*/ 	.byte	0x3c
	.zero		1


	//   ....[8]....
        /*014c*/ 	.word	0x000006f0
        /*0150*/ 	.word	0x000000ff
        /*0154*/ 	.word	0x00031800
        /*0158*/ 	.short	0x010a
        /*015a*/ 	.byte	0x3c
	.zero		1


	//   ....[9]....
        /*015c*/ 	.word	0x000010a0
        /*0160*/ 	.word	0x00000011
        /*0164*/ 	.word	0x00031810
        /*0168*/ 	.short	0x010a
        /*016a*/ 	.byte	0x3f
	.zero		1


	//   ....[10]....
        /*016c*/ 	.word	0x00001180
        /*0170*/ 	.word	0x00000011
        /*0174*/ 	.word	0x00031810
        /*0178*/ 	.short	0x010a
        /*017a*/ 	.byte	0x3f
	.zero		1


	//   ....[11]....
        /*017c*/ 	.word	0x000036f0
        /*0180*/ 	.word	0x000000ff
        /*0184*/ 	.word	0x00031830
        /*0188*/ 	.short	0x010a
        /*018a*/ 	.byte	0x3c
	.zero		1


	//   ....[12]....
        /*018c*/ 	.word	0x000037b0
        /*0190*/ 	.word	0x000000ff
        /*0194*/ 	.word	0x00031830
        /*0198*/ 	.short	0x010a
        /*019a*/ 	.byte	0x3c
	.zero		1


	//   ....[13]....
        /*019c*/ 	.word	0x00008f60
        /*01a0*/ 	.word	0x000000ff
        /*01a4*/ 	.word	0x00000000
        /*01a8*/ 	.short	0x0101
        /*01aa*/ 	.byte	0x04
	.zero		1


	//   ....[14]....
        /*01ac*/ 	.word	0x00009930
        /*01b0*/ 	.word	0x00000011
        /*01b4*/ 	.word	0x00000000
        /*01b8*/ 	.short	0x0101
        /*01ba*/ 	.byte	0x3f
	.zero		1


	//   ....[15]....
        /*01bc*/ 	.word	0x0000b250
        /*01c0*/ 	.word	0x00000008
        /*01c4*/ 	.word	0x00031820
        /*01c8*/ 	.short	0x010a
        /*01ca*/ 	.byte	0x3f
	.zero		1


	//   ....[16]....
        /*01cc*/ 	.word	0x0000ba20
        /*01d0*/ 	.word	0x00000008
        /*01d4*/ 	.word	0x00031838
        /*01d8*/ 	.short	0x010a
        /*01da*/ 	.byte	0x3f
	.zero		1


	//   ....[17]....
        /*01dc*/ 	.word	0x0000bda0
        /*01e0*/ 	.word	0x00000013
        /*01e4*/ 	.word	0x00031820
        /*01e8*/ 	.short	0x010a
        /*01ea*/ 	.byte	0x3f
	.zero		1


	//   ....[18]....
        /*01ec*/ 	.word	0x0000c190
        /*01f0*/ 	.word	0x00000008
        /*01f4*/ 	.word	0x00031838
        /*01f8*/ 	.short	0x010a
        /*01fa*/ 	.byte	0x3f
	.zero		1


	//   ....[19]....
        /*01fc*/ 	.word	0x0000c640
        /*0200*/ 	.word	0x00000005
        /*0204*/ 	.word	0x00000000
        /*0208*/ 	.short	0x010a
        /*020a*/ 	.byte	0x3f
	.zero		1


	//   ....[20]....
        /*020c*/ 	.word	0x0000c6d0
        /*0210*/ 	.word	0x00000003
        /*0214*/ 	.word	0x00000000
        /*0218*/ 	.short	0x010a
        /*021a*/ 	.byte	0x3f
	.zero		1


	//   ....[21]....
        /*021c*/ 	.word	0x0000c720
        /*0220*/ 	.word	0x00000007
        /*0224*/ 	.word	0x00031838
        /*0228*/ 	.short	0x010a
        /*022a*/ 	.byte	0x3f
	.zero		1


	//   ....[22]....
        /*022c*/ 	.word	0x0000c790
        /*0230*/ 	.word	0x00000008
        /*0234*/ 	.word	0x00031800
        /*0238*/ 	.short	0x010a
        /*023a*/ 	.byte	0x3f
	.zero		1


	//   ....[23]....
        /*023c*/ 	.word	0x0000c7e0
        /*0240*/ 	.word	0x00000011
        /*0244*/ 	.word	0x00031810
        /*0248*/ 	.short	0x010a
        /*024a*/ 	.byte	0x3f
	.zero		1


	//   ....[24]....
        /*024c*/ 	.word	0x0000c830
        /*0250*/ 	.word	0x00000005
        /*0254*/ 	.word	0x00031830
        /*0258*/ 	.short	0x010a
        /*025a*/ 	.byte	0x3f
	.zero		1


	//   ....[25]....
        /*025c*/ 	.word	0x0000c880
        /*0260*/ 	.word	0x00000008
        /*0264*/ 	.word	0x00031820
        /*0268*/ 	.short	0x010a
        /*026a*/ 	.byte	0x3f
	.zero		1


	//   ....[26]....
        /*026c*/ 	.word	0x0000c8d0
        /*0270*/ 	.word	0x00000008
        /*0274*/ 	.word	0x00031838
        /*0278*/ 	.short	0x010a
        /*027a*/ 	.byte	0x3f
	.zero		1


	//   ....[27]....
        /*027c*/ 	.word	0x0000c930
        /*0280*/ 	.word	0x00000013
        /*0284*/ 	.word	0x00031820
        /*0288*/ 	.short	0x010a
        /*028a*/ 	.byte	0x3f
	.zero		1


	//   ....[28]....
        /*028c*/ 	.word	0x0000c980
        /*0290*/ 	.word	0x00000008
        /*0294*/ 	.word	0x00031838
        /*0298*/ 	.short	0x010a
        /*029a*/ 	.byte	0x3f
	.zero		1


	//   ....[29]....
        /*029c*/ 	.word	0x0000ca50
        /*02a0*/ 	.word	0x00000005
        /*02a4*/ 	.word	0x00000000
        /*02a8*/ 	.short	0x010a
        /*02aa*/ 	.byte	0x3f
	.zero		1


	//   ....[30]....
        /*02ac*/ 	.word	0x0000caa0
        /*02b0*/ 	.word	0x00000003
        /*02b4*/ 	.word	0x00000000
        /*02b8*/ 	.short	0x010a
        /*02ba*/ 	.byte	0x3f
	.zero		1


	//----- nvinfo : EIATTR_NUM_MBARRIERS
	.align		4
.L_200:
        /*02bc*/ 	.byte	0x03, 0x38
        /*02be*/ 	.short	0x0007


	//----- nvinfo : EIATTR_EXIT_INSTR_OFFSETS
	.align		4
        /*02c0*/ 	.byte	0x04, 0x1c
        /*02c2*/ 	.short	(.L_202 - .L_201)


	//   ....[0]....
.L_201:
        /*02c4*/ 	.word	0x00000610


	//   ....[1]....
        /*02c8*/ 	.word	0x0000aef0


	//   ....[2]....
        /*02cc*/ 	.word	0x0000af50


	//   ....[3]....
        /*02d0*/ 	.word	0x0000c770


	//----- nvinfo : EIATTR_MAX_THREADS
	.align		4
.L_202:
        /*02d4*/ 	.byte	0x04, 0x05
        /*02d6*/ 	.short	(.L_204 - .L_203)
.L_203:
        /*02d8*/ 	.word	0x00000180
        /*02dc*/ 	.word	0x00000001
        /*02e0*/ 	.word	0x00000001


	//----- nvinfo : EIATTR_CRS_STACK_SIZE
	.align		4
.L_204:
        /*02e4*/ 	.byte	0x04, 0x1e
        /*02e6*/ 	.short	(.L_206 - .L_205)
.L_205:
        /*02e8*/ 	.word	0x00000000


	//----- nvinfo : EIATTR_CBANK_PARAM_SIZE
	.align		4
.L_206:
        /*02ec*/ 	.byte	0x03, 0x19
        /*02ee*/ 	.short	0x0970


	//----- nvinfo : EIATTR_PARAM_CBANK
	.align		4
        /*02f0*/ 	.byte	0x04, 0x0a
        /*02f2*/ 	.short	(.L_208 - .L_207)
	.align		4
.L_207:
        /*02f4*/ 	.word	index@(.nv.constant0._ZN7cutlass13device_kernelIN5flash11enable_sm90INS1_16FlashAttnBwdSm90INS1_25CollectiveMainloopBwdSm90ILi2ELi1ELi1EN4cute5tupleIJNS5_1CILi1EEES8_S8_EEENS6_IJNS7_ILi64EEENS7_ILi80EEENS7_ILi256EEEEEENS_6half_tEfNS_4arch4Sm90ELb0ELb0ELb1ELb0ELb0ELb0ELb1ELb1ELi2ELi1ELi1ELi1ELb0EEENS1_21CollectiveEpilogueBwdISD_SE_SG_Li256ELb0ELb1ELi2EEENS1_19SingleTileSchedulerILb0ELb0ELb0ELi80EEEEEEEEEvNT_6ParamsE)
        /*02f8*/ 	.short	0x0210
        /*02fa*/ 	.short	0x0970


	//----- nvinfo : EIATTR_SW_WAR
	.align		4
.L_208:
        /*02fc*/ 	.byte	0x04, 0x36
        /*02fe*/ 	.short	(.L_210 - .L_209)
.L_209:
        /*0300*/ 	.word	0x00000008
.L_210:


//--------------------- .nv.info._ZN7cutlass13device_kernelIN5flash11enable_sm90INS1_16FlashAttnBwdSm90INS1_25CollectiveMainloopBwdSm90ILi2ELi1ELi1EN4cute5tupleIJNS5_1CILi1EEES8_S8_EEENS6_IJNS7_ILi64EEENS7_ILi80EEENS7_ILi256EEEEEENS_6half_tEfNS_4arch4Sm90ELb0ELb0ELb1ELb0ELb0ELb0ELb1ELb1ELi2ELi1ELi1ELi1ELb0EEENS1_24CollectiveEpilogueBwdGQAISD_fSG_Li256ELb0ELb0EEENS1_19SingleTileSchedulerILb0ELb0ELb0ELi80EEEEEEEEEvNT_6ParamsE --------------------------
	.section	.nv.info._ZN7cutlass13device_kernelIN5flash11enable_sm90INS1_16FlashAttnBwdSm90INS1_25CollectiveMainloopBwdSm90ILi2ELi1ELi1EN4cute5tupleIJNS5_1CILi1EEES8_S8_EEENS6_IJNS7_ILi64EEENS7_ILi80EEENS7_ILi256EEEEEENS_6half_tEfNS_4arch4Sm90ELb0ELb0ELb1ELb0ELb0ELb0ELb1ELb1ELi2ELi1ELi1ELi1ELb0EEENS1_24CollectiveEpilogueBwdGQAISD_fSG_Li256ELb0ELb0EEENS1_19SingleTileSchedulerILb0ELb0ELb0ELi80EEEEEEEEEvNT_6ParamsE,"",@"SHT_CUDA_INFO"
	.sectionflags	@""
	.align	4


	//----- nvinfo : EIATTR_CUDA_API_VERSION
	.align		4
        /*0000*/ 	.byte	0x04, 0x37
        /*0002*/ 	.short	(.L_212 - .L_211)
.L_211:
        /*0004*/ 	.word	0x00000082


	//----- nvinfo : EIATTR_KPARAM_INFO
	.align		4
.L_212:
        /*0008*/ 	.byte	0x04, 0x17
        /*000a*/ 	.short	(.L_214 - .L_213)
.L_213:
        /*000c*/ 	.word	0x00000000
        /*0010*/ 	.short	0x0000
        /*0012*/ 	.short	0x0070
        /*0014*/ 	.byte	0x00, 0xf0, 0x01, 0x1a


	//----- nvinfo : EIATTR_SPARSE_MMA_MASK
	.align		4
.L_214:
        /*0018*/ 	.byte	0x03, 0x50
        /*001a*/ 	.short	0x0000


	//----- nvinfo : EIATTR_MAXREG_COUNT
	.align		4
        /*001c*/ 	.byte	0x03, 0x1b
        /*001e*/ 	.short	0x00a8


	//----- nvinfo : EIATTR_NUM_BARRIERS
	.align		4
        /*0020*/ 	.byte	0x02, 0x4c
        /*0022*/ 	.byte	0x0a
	.zero		1


	//----- nvinfo : EIATTR_ANNOTATIONS
	.align		4
        /*0024*/ 	.byte	0x04, 0x55
        /*0026*/ 	.short	(.L_216 - .L_215)


	//   ....[0]....
.L_215:
        /*0028*/ 	.word	0x00000001
        /*002c*/ 	.byte	0xf0, 0x97, 0x00, 0x00, 0x01, 0x00, 0x00, 0x00, 0x50, 0x98, 0x00, 0x00


	//----- nvinfo : EIATTR_MERCURY_ISA_VERSION
	.align		4
.L_216:
        /*0038*/ 	.byte	0x03, 0x5f
        /*003a*/ 	.short	0x0101


	//----- nvinfo : EIATTR_INT_WARP_WIDE_INSTR_OFFSETS
	.align		4
        /*003c*/ 	.byte	0x04, 0x31
        /*003e*/ 	.short	(.L_218 - .L_217)


	//   ....[0]....
.L_217:
        /*0040*/ 	.word	0x00000180


	//   ....[1]....
        /*0044*/ 	.word	0x00000230


	//----- nvinfo : EIATTR_COOP_GROUP_MASK_REGIDS
	.align		4
.L_218:
        /*0048*/ 	.byte	0x04, 0x29
        /*004a*/ 	.short	(.L_220 - .L_219)


	//   ....[0]....
.L_219:
        /*004c*/ 	.word	0xffffffff


	//   ....[1]....
        /*0050*/ 	.word	0xffffffff


	//   ....[2]....
        /*0054*/ 	.word	0xffffffff


	//   ....[3]....
        /*0058*/ 	.word	0xffffffff


	//   ....[4]....
        /*005c*/ 	.word	0xffffffff


	//   ....[5]....
        /*0060*/ 	.word	0xffffffff


	//----- nvinfo : EIATTR_COOP_GROUP_INSTR_OFFSETS
	.align		4
.L_220:
        /*0064*/ 	.byte	0x04, 0x28
        /*0066*/ 	.short	(.L_222 - .L_221)


	//   ....[0]....
.L_221:
        /*0068*/ 	.word	0x00000060


	//   ....[1]....
        /*006c*/ 	.word	0x00000190


	//   ....[2]....
        /*0070*/ 	.word	0x00000240


	//   ....[3]....
        /*0074*/ 	.word	0x000003a0


	//   ....[4]....
        /*0078*/ 	.word	0x00000680


	//   ....[5]....
        /*007c*/ 	.word	0x00008ca0


	//----- nvinfo : EIATTR_REG_RECONFIG
	.align		4
.L_222:
        /*0080*/ 	.byte	0x01, 0x54
	.zero		2


	//----- nvinfo : EIATTR_MBARRIER_INSTR_OFFSETS
	.align		4
        /*0084*/ 	.byte	0x04, 0x39
        /*0086*/ 	.short	(.L_224 - .L_223)


	//   ....[0]....
.L_223:
        /*0088*/ 	.word	0x00000260
        /*008c*/ 	.word	0x000000ff
        /*0090*/ 	.word	0x00031800
        /*0094*/ 	.short	0x0100
        /*0096*/ 	.byte	0x06
	.zero		1


	//   ....[1]....
        /*0098*/ 	.word	0x00000350
        /*009c*/ 	.word	0x000000ff
        /*00a0*/ 	.word	0x00031810
        /*00a4*/ 	.short	0x0100
        /*00a6*/ 	.byte	0x08
	.zero		1


	//   ....[2]....
        /*00a8*/ 	.word	0x00000360
        /*00ac*/ 	.word	0x000000ff
        /*00b0*/ 	.word	0x00031820
        /*00b4*/ 	.short	0x0100
        /*00b6*/ 	.byte	0x08
	.zero		1


	//   ....[3]....
        /*00b8*/ 	.word	0x00000370
        /*00bc*/ 	.word	0x000000ff
        /*00c0*/ 	.word	0x00031818
        /*00c4*/ 	.short	0x0100
        /*00c6*/ 	.byte	0x08
	.zero		1


	//   ....[4]....
        /*00c8*/ 	.word	0x00000380
        /*00cc*/ 	.word	0x000000ff
        /*00d0*/ 	.word	0x00031828
        /*00d4*/ 	.short	0x0100
        /*00d6*/ 	.byte	0x08
	.zero		1


	//   ....[5]....
        /*00d8*/ 	.word	0x000004b0
        /*00dc*/ 	.word	0x000000ff
        /*00e0*/ 	.word	0x00031830
        /*00e4*/ 	.short	0x0100
        /*00e6*/ 	.byte	0x08
	.zero		1


	//   ....[6]....
        /*00e8*/ 	.word	0x000004c0
        /*00ec*/ 	.word	0x000000ff
        /*00f0*/ 	.word	0x00031838
        /*00f4*/ 	.short	0x0100
        /*00f6*/ 	.byte	0x08
	.zero		1


	//   ....[7]....
        /*00f8*/ 	.word	0x00000630
        /*00fc*/ 	.word	0x000000ff
        /*0100*/ 	.word	0x00031800
        /*0104*/ 	.short	0x010a
        /*0106*/ 	.byte	0x3c
	.zero		1


	//   ....[8]....
        /*0108*/ 	.word	0x00000770
        /*010c*/ 	.word	0x000000ff
        /*0110*/ 	.word	0x00031800
        /*0114*/ 	.short	0x010a
        /*0116*/ 	.byte	0x3c
	.zero		1


	//   ....[9]....
        /*0118*/ 	.word	0x00001430
        /*011c*/ 	.word	0x00000010
        /*0120*/ 	.word	0x00031810
        /*0124*/ 	.short	0x010a
        /*0126*/ 	.byte	0x3f
	.zero		1


	//   ....[10]....
        /*0128*/ 	.word	0x00001500
        /*012c*/ 	.word	0x00000010
        /*0130*/ 	.word	0x00031810
        /*0134*/ 	.short	0x010a
        /*0136*/ 	.byte	0x3f
	.zero		1


	//   ....[11]....
        /*0138*/ 	.word	0x00003090
        /*013c*/ 	.word	0x000000ff
        /*0140*/ 	.word	0x00031830
        /*0144*/ 	.short	0x010a
        /*0146*/ 	.byte	0x3c
	.zero		1


	//   ....[12]....
        /*0148*/ 	.word	0x00003150
        /*014c*/ 	.word	0x000000ff
        /*0150*/ 	.word	0x00031830
        /*0154*/ 	.short	0x010a
        /*0156*/ 	.byte	0x3c
	.zero		1


	//   ....[13]....
        /*0158*/ 	.word	0x00007840
        /*015c*/ 	.word	0x000000ff
        /*0160*/ 	.word	0x00000000
        /*0164*/ 	.short	0x0101
        /*0166*/ 	.byte	0x04
	.zero		1


	//   ....[14]....
        /*0168*/ 	.word	0x00007f30
        /*016c*/ 	.word	0x00000010
        /*0170*/ 	.word	0x00000000
        /*0174*/ 	.short	0x0101
        /*0176*/ 	.byte	0x3f
	.zero		1


	//   ....[15]....
        /*0178*/ 	.word	0x00008fb0
        /*017c*/ 	.word	0x00000007
        /*0180*/ 	.word	0x00031820
        /*0184*/ 	.short	0x010a
        /*0186*/ 	.byte	0x3f
	.zero		1


	//   ....[16]....
        /*0188*/ 	.word	0x00009770
        /*018c*/ 	.word	0x00000007
        /*0190*/ 	.word	0x00031838
        /*0194*/ 	.short	0x010a
        /*0196*/ 	.byte	0x3f
	.zero		1


	//   ....[17]....
        /*0198*/ 	.word	0x00009af0
        /*019c*/ 	.word	0x00000012
        /*01a0*/ 	.word	0x00031820
        /*01a4*/ 	.short	0x010a
        /*01a6*/ 	.byte	0x3f
	.zero		1


	//   ....[18]....
        /*01a8*/ 	.word	0x00009ee0
        /*01ac*/ 	.word	0x00000007
        /*01b0*/ 	.word	0x00031838
        /*01b4*/ 	.short	0x010a
        /*01b6*/ 	.byte	0x3f
	.zero		1


	//   ....[19]....
        /*01b8*/ 	.word	0x0000a360
        /*01bc*/ 	.word	0x00000004
        /*01c0*/ 	.word	0x00000000
        /*01c4*/ 	.short	0x010a
        /*01c6*/ 	.byte	0x3f
	.zero		1


	//   ....[20]....
        /*01c8*/ 	.word	0x0000a3f0
        /*01cc*/ 	.word	0x00000011
        /*01d0*/ 	.word	0x00000000
        /*01d4*/ 	.short	0x010a
        /*01d6*/ 	.byte	0x3f
	.zero		1


	//   ....[21]....
        /*01d8*/ 	.word	0x0000a440
        /*01dc*/ 	.word	0x00000005
        /*01e0*/ 	.word	0x00031838
        /*01e4*/ 	.short	0x010a
        /*01e6*/ 	.byte	0x3f
	.zero		1


	//   ....[22]....
        /*01e8*/ 	.word	0x0000a4b0
        /*01ec*/ 	.word	0x00000002
        /*01f0*/ 	.word	0x00031800
        /*01f4*/ 	.short	0x010a
        /*01f6*/ 	.byte	0x3f
	.zero		1


	//   ....[23]....
        /*01f8*/ 	.word	0x0000a500
        /*01fc*/ 	.word	0x00000010
        /*0200*/ 	.word	0x00031810
        /*0204*/ 	.short	0x010a
        /*0206*/ 	.byte	0x3f
	.zero		1


	//   ....[24]....
        /*0208*/ 	.word	0x0000a550
        /*020c*/ 	.word	0x00000005
        /*0210*/ 	.word	0x00031830
        /*0214*/ 	.short	0x010a
        /*0216*/ 	.byte	0x3f
	.zero		1


	//   ....[25]....
        /*0218*/ 	.word	0x0000a5a0
        /*021c*/ 	.word	0x00000007
        /*0220*/ 	.word	0x00031820
        /*0224*/ 	.short	0x010a
        /*0226*/ 	.byte	0x3f
	.zero		1


	//   ....[26]....
        /*0228*/ 	.word	0x0000a5f0
        /*022c*/ 	.word	0x00000007
        /*0230*/ 	.word	0x00031838
        /*0234*/ 	.short	0x010a
        /*0236*/ 	.byte	0x3f
	.zero		1


	//   ....[27]....
        /*0238*/ 	.word	0x0000a650
        /*023c*/ 	.word	0x00000012
        /*0240*/ 	.word	0x00031820
        /*0244*/ 	.short	0x010a
        /*0246*/ 	.byte	0x3f
	.zero		1


	//   ....[28]....
        /*0248*/ 	.word	0x0000a6a0
        /*024c*/ 	.word	0x00000007
        /*0250*/ 	.word	0x00031838
        /*0254*/ 	.short	0x010a
        /*0256*/ 	.byte	0x3f
	.zero		1


	//   ....[29]....
        /*0258*/ 	.word	0x0000a6f0
        /*025c*/ 	.word	0x00000004
        /*0260*/ 	.word	0x00000000
        /*0264*/ 	.short	0x010a
        /*0266*/ 	.byte	0x3f
	.zero		1


	//   ....[30]....
        /*0268*/ 	.word	0x0000a740
        /*026c*/ 	.word	0x00000011
        /*0270*/ 	.word	0x00000000
        /*0274*/ 	.short	0x010a
        /*0276*/ 	.byte	0x3f
	.zero		1


	//----- nvinfo : EIATTR_NUM_MBARRIERS
	.align		4
.L_224:
        /*0278*/ 	.byte	0x03, 0x38
        /*027a*/ 	.short	0x0007


	//----- nvinfo : EIATTR_EXIT_INSTR_OFFSETS
	.align		4
        /*027c*/ 	.byte	0x04, 0x1c
        /*027e*/ 	.short	(.L_226 - .L_225)


	//   ....[0]....
.L_225:
        /*0280*/ 	.word	0x0000a490


	//----- nvinfo : EIATTR_MAX_THREADS
	.align		4
.L_226:
        /*0284*/ 	.byte	0x04, 0x05
        /*0286*/ 	.short	(.L_228 - .L_227)
.L_227:
        /*0288*/ 	.word	0x00000180
        /*028c*/ 	.word	0x00000001
        /*0290*/ 	.word	0x00000001


	//----- nvinfo : EIATTR_CRS_STACK_SIZE
	.align		4
.L_228:
        /*0294*/ 	.byte	0x04, 0x1e
        /*0296*/ 	.short	(.L_230 - .L_229)
.L_229:
        /*0298*/ 	.word	0x00000000


	//----- nvinfo : EIATTR_CBANK_PARAM_SIZE
	.align		4
.L_230:
        /*029c*/ 	.byte	0x03, 0x19
        /*029e*/ 	.short	0x06f0


	//----- nvinfo : EIATTR_PARAM_CBANK
	.align		4
        /*02a0*/ 	.byte	0x04, 0x0a
        /*02a2*/ 	.short	(.L_232 - .L_231)
	.align		4
.L_231:
        /*02a4*/ 	.word	index@(.nv.constant0._ZN7cutlass13device_kernelIN5flash11enable_sm90INS1_16FlashAttnBwdSm90INS1_25CollectiveMainloopBwdSm90ILi2ELi1ELi1EN4cute5tupleIJNS5_1CILi1EEES8_S8_EEENS6_IJNS7_ILi64EEENS7_ILi80EEENS7_ILi256EEEEEENS_6half_tEfNS_4arch4Sm90ELb0ELb0ELb1ELb0ELb0ELb0ELb1ELb1ELi2ELi1ELi1ELi1ELb0EEENS1_24CollectiveEpilogueBwdGQAISD_fSG_Li256ELb0ELb0EEENS1_19SingleTileSchedulerILb0ELb0ELb0ELi80EEEEEEEEEvNT_6ParamsE)
        /*02a8*/ 	.short	0x0210
        /*02aa*/ 	.short	0x06f0


	//----- nvinfo : EIATTR_SW_WAR
	.align		4
.L_232:
        /*02ac*/ 	.byte	0x04, 0x36
        /*02ae*/ 	.short	(.L_234 - .L_233)
.L_233:
        /*02b0*/ 	.word	0x00000008
.L_234:


//--------------------- .nv.info._ZN7cutlass13device_kernelIN5flash11enable_sm90INS1_16FlashAttnBwdSm90INS1_25CollectiveMainloopBwdSm90ILi2ELi1ELi1EN4cute5tupleIJNS5_1CILi1EEES8_S8_EEENS6_IJNS7_ILi64EEENS7_ILi80EEENS7_ILi256EEEEEENS_6half_tEfNS_4arch4Sm90ELb0ELb0ELb1ELb1ELb0ELb0ELb1ELb1ELi2ELi1ELi1ELi1ELb0EEENS1_21CollectiveEpilogueBwdISD_SE_SG_Li256ELb1ELb1ELi2EEENS1_19SingleTileSchedulerILb1ELb0ELb0ELi80EEEEEEEEEvNT_6ParamsE --------------------------
	.section	.nv.info._ZN7cutlass13device_kernelIN5flash11enable_sm90INS1_16FlashAttnBwdSm90INS1_25CollectiveMainloopBwdSm90ILi2ELi1ELi1EN4cute5tupleIJNS5_1CILi1EEES8_S8_EEENS6_IJNS7_ILi64EEENS7_ILi80EEENS7_ILi256EEEEEENS_6half_tEfNS_4arch4Sm90ELb0ELb0ELb1ELb1ELb0ELb0ELb1ELb1ELi2ELi1ELi1ELi1ELb0EEENS1_21CollectiveEpilogueBwdISD_SE_SG_Li256ELb1ELb1ELi2EEENS1_19SingleTileSchedulerILb1ELb0ELb0ELi80EEEEEEEEEvNT_6ParamsE,"",@"SHT_CUDA_INFO"
	.sectionflags	@""
	.align	4


	//----- nvinfo : EIATTR_CUDA_API_VERSION
	.align		4
        /*0000*/ 	.byte	0x04, 0x37
        /*0002*/ 	.short	(.L_236 - .L_235)
.L_235:
        /*0004*/ 	.word	0x00000082


	//----- nvinfo : EIATTR_KPARAM_INFO
	.align		4
.L_236:
        /*0008*/ 	.byte	0x04, 0x17
        /*000a*/ 	.short	(.L_238 - .L_237)
.L_237:
        /*000c*/ 	.word	0x00000000
        /*0010*/ 	.short	0x0000
        /*0012*/ 	.short	0x0070
        /*0014*/ 	.byte	0x00, 0xf0, 0x01, 0x1a


	//----- nvinfo : EIATTR_SPARSE_MMA_MASK
	.align		4
.L_238:
        /*0018*/ 	.byte	0x03, 0x50
        /*001a*/ 	.short	0x0000


	//----- nvinfo : EIATTR_MAXREG_COUNT
	.align		4
        /*001c*/ 	.byte	0x03, 0x1b
        /*001e*/ 	.short	0x00a8


	//----- nvinfo : EIATTR_NUM_BARRIERS
	.align		4
        /*0020*/ 	.byte	0x02, 0x4c
        /*0022*/ 	.byte	0x0a
	.zero		1


	//----- nvinfo : EIATTR_ANNOTATIONS
	.align		4
        /*0024*/ 	.byte	0x04, 0x55
        /*0026*/ 	.short	(.L_240 - .L_239)


	//   ....[0]....
.L_239:
        /*0028*/ 	.word	0x00000001
        /*002c*/ 	.byte	0xc0, 0xde, 0x00, 0x00, 0x01, 0x00, 0x00, 0x00, 0x20, 0xdf, 0x00, 0x00


	//----- nvinfo : EIATTR_MERCURY_ISA_VERSION
	.align		4
.L_240:
        /*0038*/ 	.byte	0x03, 0x5f
        /*003a*/ 	.short	0x0101


	//----- nvinfo : EIATTR_INT_WARP_WIDE_INSTR_OFFSETS
	.align		4
        /*003c*/ 	.byte	0x04, 0x31
        /*003e*/ 	.short	(.L_242 - .L_241)


	//   ....[0]....
.L_241:
        /*0040*/ 	.word	0x00000180


	//   ....[1]....
        /*0044*/ 	.word	0x00000230


	//   ....[2]....
        /*0048*/ 	.word	0x0000d090


	//----- nvinfo : EIATTR_COOP_GROUP_MASK_REGIDS
	.align		4
.L_242:
        /*004c*/ 	.byte	0x04, 0x29
        /*004e*/ 	.short	(.L_244 - .L_243)


	//   ....[0]....
.L_243:
        /*0050*/ 	.word	0xffffffff


	//   ....[1]....
        /*0054*/ 	.word	0xffffffff


	//   ....[2]....
        /*0058*/ 	.word	0xffffffff


	//   ....[3]....
        /*005c*/ 	.word	0xffffffff


	//   ....[4]....
        /*0060*/ 	.word	0xffffffff


	//   ....[5]....
        /*0064*/ 	.word	0xffffffff


	//----- nvinfo : EIATTR_COOP_GROUP_INSTR_OFFSETS
	.align		4
.L_244:
        /*0068*/ 	.byte	0x04, 0x28
        /*006a*/ 	.short	(.L_246 - .L_245)


	//   ....[0]....
.L_245:
        /*006c*/ 	.word	0x00000060


	//   ....[1]....
        /*0070*/ 	.word	0x00000190


	//   ....[2]....
        /*0074*/ 	.word	0x00000240


	//   ....[3]....
        /*0078*/ 	.word	0x000003a0


	//   ....[4]....
        /*007c*/ 	.word	0x00001070


	//   ....[5]....
        /*0080*/ 	.word	0x0000cd00


	//----- nvinfo : EIATTR_REG_RECONFIG
	.align		4
.L_246:
        /*0084*/ 	.byte	0x01, 0x54
	.zero		2


	//----- nvinfo : EIATTR_MBARRIER_INSTR_OFFSETS
	.align		4
        /*0088*/ 	.byte	0x04, 0x39
        /*008a*/ 	.short	(.L_248 - .L_247)


	//   ....[0]....
.L_247:
        /*008c*/ 	.word	0x00000260
        /*0090*/ 	.word	0x000000ff
        /*0094*/ 	.word	0x00031600
        /*0098*/ 	.short	0x0100
        /*009a*/ 	.byte	0x06
	.zero		1


	//   ....[1]....
        /*009c*/ 	.word	0x00000350
        /*00a0*/ 	.word	0x000000ff
        /*00a4*/ 	.word	0x00031610
        /*00a8*/ 	.short	0x0100
        /*00aa*/ 	.byte	0x08
	.zero		1


	//   ....[2]....
        /*00ac*/ 	.word	0x00000360
        /*00b0*/ 	.word	0x000000ff
        /*00b4*/ 	.word	0x00031620
        /*00b8*/ 	.short	0x0100
        /*00ba*/ 	.byte	0x08
	.zero		1


	//   ....[3]....
        /*00bc*/ 	.word	0x00000370
        /*00c0*/ 	.word	0x000000ff
        /*00c4*/ 	.word	0x00031618
        /*00c8*/ 	.short	0x0100
        /*00ca*/ 	.byte	0x08
	.zero		1


	//   ....[4]....
        /*00cc*/ 	.word	0x00000380
        /*00d0*/ 	.word	0x000000ff
        /*00d4*/ 	.word	0x00031628
        /*00d8*/ 	.short	0x0100
        /*00da*/ 	.byte	0x08
	.zero		1


	//   ....[5]....
        /*00dc*/ 	.word	0x000004b0
        /*00e0*/ 	.word	0x000000ff
        /*00e4*/ 	.word	0x00031630
        /*00e8*/ 	.short	0x0100
        /*00ea*/ 	.byte	0x08
	.zero		1


	//   ....[6]....
        /*00ec*/ 	.word	0x000004c0
        /*00f0*/ 	.word	0x000000ff
        /*00f4*/ 	.word	0x00031638
        /*00f8*/ 	.short	0x0100
        /*00fa*/ 	.byte	0x08
	.zero		1


	//   ....[7]....
        /*00fc*/ 	.word	0x00001000
        /*0100*/ 	.word	0x00000012
        /*0104*/ 	.word	0x00031600
        /*0108*/ 	.short	0x010a
        /*010a*/ 	.byte	0x3f
	.zero		1


	//   ....[8]....
        /*010c*/ 	.word	0x00001090
        /*0110*/ 	.word	0x00000012
        /*0114*/ 	.word	0x00031600
        /*0118*/ 	.short	0x010a
        /*011a*/ 	.byte	0x3f
	.zero		1


	//   ....[9]....
        /*011c*/ 	.word	0x000019d0
        /*0120*/ 	.word	0x00000011
        /*0124*/ 	.word	0x00031610
        /*0128*/ 	.short	0x010a
        /*012a*/ 	.byte	0x3f
	.zero		1


	//   ....[10]....
        /*012c*/ 	.word	0x00001a90
        /*0130*/ 	.word	0x00000011
        /*0134*/ 	.word	0x00031610
        /*0138*/ 	.short	0x010a
        /*013a*/ 	.byte	0x3f
	.zero		1


	//   ....[11]....
        /*013c*/ 	.word	0x00003620
        /*0140*/ 	.word	0x00000012
        /*0144*/ 	.word	0x00031630
        /*0148*/ 	.short	0x010a
        /*014a*/ 	.byte	0x3f
	.zero		1


	//   ....[12]....
        /*014c*/ 	.word	0x000036e0
        /*0150*/ 	.word	0x00000012
        /*0154*/ 	.word	0x00031630
        /*0158*/ 	.short	0x010a
        /*015a*/ 	.byte	0x3f
	.zero		1


	//   ....[13]....
        /*015c*/ 	.word	0x00007da0
        /*0160*/ 	.word	0x00000018
        /*0164*/ 	.word	0x00000000
        /*0168*/ 	.short	0x0101
        /*016a*/ 	.byte	0x3f
	.zero		1


	//   ....[14]....
        /*016c*/ 	.word	0x00008490
        /*0170*/ 	.word	0x00000011
        /*0174*/ 	.word	0x00000000
        /*0178*/ 	.short	0x0101
        /*017a*/ 	.byte	0x3f
	.zero		1


	//   ....[15]....
        /*017c*/ 	.word	0x0000d400
        /*0180*/ 	.word	0x00000000
        /*0184*/ 	.word	0x00031620
        /*0188*/ 	.short	0x010a
        /*018a*/ 	.byte	0x3f
	.zero		1


	//   ....[16]....
        /*018c*/ 	.word	0x0000de40
        /*0190*/ 	.word	0x00000000
        /*0194*/ 	.word	0x00031638
        /*0198*/ 	.short	0x010a
        /*019a*/ 	.byte	0x3f
	.zero		1


	//   ....[17]....
        /*019c*/ 	.word	0x0000e1f0
        /*01a0*/ 	.word	0x00000013
        /*01a4*/ 	.word	0x00031620
        /*01a8*/ 	.short	0x010a
        /*01aa*/ 	.byte	0x3f
	.zero		1


	//   ....[18]....
        /*01ac*/ 	.word	0x0000e620
        /*01b0*/ 	.word	0x00000000
        /*01b4*/ 	.word	0x00031638
        /*01b8*/ 	.short	0x010a
        /*01ba*/ 	.byte	0x3f
	.zero		1


	//   ....[19]....
        /*01bc*/ 	.word	0x0000eb50
        /*01c0*/ 	.word	0x00000006
        /*01c4*/ 	.word	0x00000000
        /*01c8*/ 	.short	0x010a
        /*01ca*/ 	.byte	0x3f
	.zero		1


	//   ....[20]....
        /*01cc*/ 	.word	0x0000ebe0
        /*01d0*/ 	.word	0x00000005
        /*01d4*/ 	.word	0x00000000
        /*01d8*/ 	.short	0x010a
        /*01da*/ 	.byte	0x3f
	.zero		1


	//   ....[21]....
        /*01dc*/ 	.word	0x0000ec30
        /*01e0*/ 	.word	0x00000007
        /*01e4*/ 	.word	0x00031638
        /*01e8*/ 	.short	0x010a
        /*01ea*/ 	.byte	0x3f
	.zero		1


	//   ....[22]....
        /*01ec*/ 	.word	0x0000ec90
        /*01f0*/ 	.word	0x00000012
        /*01f4*/ 	.word	0x00031600
        /*01f8*/ 	.short	0x010a
        /*01fa*/ 	.byte	0x3f
	.zero		1


	//   ....[23]....
        /*01fc*/ 	.word	0x0000ece0
        /*0200*/ 	.word	0x00000011
        /*0204*/ 	.word	0x00031610
        /*0208*/ 	.short	0x010a
        /*020a*/ 	.byte	0x3f
	.zero		1


	//   ....[24]....
        /*020c*/ 	.word	0x0000ed30
        /*0210*/ 	.word	0x00000012
        /*0214*/ 	.word	0x00031630
        /*0218*/ 	.short	0x010a
        /*021a*/ 	.byte	0x3f
	.zero		1


	//   ....[25]....
        /*021c*/ 	.word	0x0000ed80
        /*0220*/ 	.word	0x00000000
        /*0224*/ 	.word	0x00031620
        /*0228*/ 	.short	0x010a
        /*022a*/ 	.byte	0x3f
	.zero		1


	//   ....[26]....
        /*022c*/ 	.word	0x0000edd0
        /*0230*/ 	.word	0x00000000
        /*0234*/ 	.word	0x00031638
        /*0238*/ 	.short	0x010a
        /*023a*/ 	.byte	0x3f
	.zero		1


	//   ....[27]....
        /*023c*/ 	.word	0x0000ee30
        /*0240*/ 	.word	0x00000013
        /*0244*/ 	.word	0x00031620
        /*0248*/ 	.short	0x010a
        /*024a*/ 	.byte	0x3f
	.zero		1


	//   ....[28]....
        /*024c*/ 	.word	0x0000ee80
        /*0250*/ 	.word	0x00000000
        /*0254*/ 	.word	0x00031638
        /*0258*/ 	.short	0x010a
        /*025a*/ 	.byte	0x3f
	.zero		1


	//   ....[29]....
        /*025c*/ 	.word	0x0000eed0
        /*0260*/ 	.word	0x00000006
        /*0264*/ 	.word	0x00000000
        /*0268*/ 	.short	0x010a
        /*026a*/ 	.byte	0x3f
	.zero		1


	//   ....[30]....
        /*026c*/ 	.word	0x0000ef20
        /*0270*/ 	.word	0x00000005
        /*0274*/ 	.word	0x00000000
        /*0278*/ 	.short	0x010a
        /*027a*/ 	.byte	0x3f
	.zero		1


	//----- nvinfo : EIATTR_NUM_MBARRIERS
	.align		4
.L_248:
        /*027c*/ 	.byte	0x03, 0x38
        /*027e*/ 	.short	0x0007


	//----- nvinfo : EIATTR_EXIT_INSTR_OFFSETS
	.align		4
        /*0280*/ 	.byte	0x04, 0x1c
        /*0282*/ 	.short	(.L_250 - .L_249)


	//   ....[0]....
.L_249:
        /*0284*/ 	.word	0x0000ec80


	//----- nvinfo : EIATTR_MAX_THREADS
	.align		4
.L_250:
        /*0288*/ 	.byte	0x04, 0x05
        /*028a*/ 	.short	(.L_252 - .L_251)
.L_251:
        /*028c*/ 	.word	0x00000180
        /*0290*/ 	.word	0x00000001
        /*0294*/ 	.word	0x00000001


	//----- nvinfo : EIATTR_CRS_STACK_SIZE
	.align		4
.L_252:
        /*0298*/ 	.byte	0x04, 0x1e
        /*029a*/ 	.short	(.L_254 - .L_253)
.L_253:
        /*029c*/ 	.word	0x00000000


	//----- nvinfo : EIATTR_CBANK_PARAM_SIZE
	.align		4
.L_254:
        /*02a0*/ 	.byte	0x03, 0x19
        /*02a2*/ 	.short	0x06f0


	//----- nvinfo : EIATTR_PARAM_CBANK
	.align		4
        /*02a4*/ 	.byte	0x04, 0x0a
        /*02a6*/ 	.short	(.L_256 - .L_255)
	.align		4
.L_255:
        /*02a8*/ 	.word	index@(.nv.constant0._ZN7cutlass13device_kernelIN5flash11enable_sm90INS1_16FlashAttnBwdSm90INS1_25CollectiveMainloopBwdSm90ILi2ELi1ELi1EN4cute5tupleIJNS5_1CILi1EEES8_S8_EEENS6_IJNS7_ILi64EEENS7_ILi80EEENS7_ILi256EEEEEENS_6half_tEfNS_4arch4Sm90ELb0ELb0ELb1ELb1ELb0ELb0ELb1ELb1ELi2ELi1ELi1ELi1ELb0EEENS1_21CollectiveEpilogueBwdISD_SE_SG_Li256ELb1ELb1ELi2EEENS1_19SingleTileSchedulerILb1ELb0ELb0ELi80EEEEEEEEEvNT_6ParamsE)
        /*02ac*/ 	.short	0x0210
        /*02ae*/ 	.short	0x06f0


	//----- nvinfo : EIATTR_SW_WAR
	.align		4
.L_256:
        /*02b0*/ 	.byte	0x04, 0x36
        /*02b2*/ 	.short	(.L_258 - .L_257)
.L_257:
        /*02b4*/ 	.word	0x00000008
.L_258:


//--------------------- .nv.info._ZN7cutlass13device_kernelIN5flash11enable_sm90INS1_16FlashAttnBwdSm90INS1_25CollectiveMainloopBwdSm90ILi2ELi1ELi1EN4cute5tupleIJNS5_1CILi1EEES8_S8_EEENS6_IJNS7_ILi64EEENS7_ILi80EEENS7_ILi256EEEEEENS_6half_tEfNS_4arch4Sm90ELb0ELb0ELb1ELb1ELb0ELb0ELb1ELb1ELi2ELi1ELi1ELi1ELb0EEENS1_24CollectiveEpilogueBwdGQAISD_fSG_Li256ELb1ELb0EEENS1_19SingleTileSchedulerILb1ELb0ELb0ELi80EEEEEEEEEvNT_6ParamsE --------------------------
	.section	.nv.info._ZN7cutlass13device_kernelIN5flash11enable_sm90INS1_16FlashAttnBwdSm90INS1_25CollectiveMainloopBwdSm90ILi2ELi1ELi1EN4cute5tupleIJNS5_1CILi1EEES8_S8_EEENS6_IJNS7_ILi64EEENS7_ILi80EEENS7_ILi256EEEEEENS_6half_tEfNS_4arch4Sm90ELb0ELb0ELb1ELb1ELb0ELb0ELb1ELb1ELi2ELi1ELi1ELi1ELb0EEENS1_24CollectiveEpilogueBwdGQAISD_fSG_Li256ELb1ELb0EEENS1_19SingleTileSchedulerILb1ELb0ELb0ELi80EEEEEEEEEvNT_6ParamsE,"",@"SHT_CUDA_INFO"
	.sectionflags	@""
	.align	4


	//----- nvinfo : EIATTR_CUDA_API_VERSION
	.align		4
        /*0000*/ 	.byte	0x04, 0x37
        /*0002*/ 	.short	(.L_260 - .L_259)
.L_259:
        /*0004*/ 	.word	0x00000082


	//----- nvinfo : EIATTR_KPARAM_INFO
	.align		4
.L_260:
        /*0008*/ 	.byte	0x04, 0x17
        /*000a*/ 	.short	(.L_262 - .L_261)
.L_261:
        /*000c*/ 	.word	0x00000000
        /*0010*/ 	.short	0x0000
        /*0012*/ 	.short	0x0070
        /*0014*/ 	.byte	0x00, 0xf0, 0x01, 0x1a


	//----- nvinfo : EIATTR_SPARSE_MMA_MASK
	.align		4
.L_262:
        /*0018*/ 	.byte	0x03, 0x50
        /*001a*/ 	.short	0x0000


	//----- nvinfo : EIATTR_MAXREG_COUNT
	.align		4
        /*001c*/ 	.byte	0x03, 0x1b
        /*001e*/ 	.short	0x00a8


	//----- nvinfo : EIATTR_NUM_BARRIERS
	.align		4
        /*0020*/ 	.byte	0x02, 0x4c
        /*0022*/ 	.byte	0x0a
	.zero		1


	//----- nvinfo : EIATTR_ANNOTATIONS
	.align		4
        /*0024*/ 	.byte	0x04, 0x55
        /*0026*/ 	.short	(.L_264 - .L_263)


	//   ....[0]....
.L_263:
        /*0028*/ 	.word	0x00000001
        /*002c*/ 	.byte	0x60, 0xa5, 0x00, 0x00, 0x01, 0x00, 0x00, 0x00, 0xc0, 0xa5, 0x00, 0x00


	//----- nvinfo : EIATTR_MERCURY_ISA_VERSION
	.align		4
.L_264:
        /*0038*/ 	.byte	0x03, 0x5f
        /*003a*/ 	.short	0x0101


	//----- nvinfo : EIATTR_INT_WARP_WIDE_INSTR_OFFSETS
	.align		4
        /*003c*/ 	.byte	0x04, 0x31
        /*003e*/ 	.short	(.L_266 - .L_265)


	//   ....[0]....
.L_265:
        /*0040*/ 	.word	0x00000180


	//   ....[1]....
        /*0044*/ 	.word	0x00000230


	//   ....[2]....
        /*0048*/ 	.word	0x00009730


	//----- nvinfo : EIATTR_COOP_GROUP_MASK_REGIDS
	.align		4
.L_266:
        /*004c*/ 	.byte	0x04, 0x29
        /*004e*/ 	.short	(.L_268 - .L_267)


	//   ....[0]....
.L_267:
        /*0050*/ 	.word	0xffffffff


	//   ....[1]....
        /*0054*/ 	.word	0xffffffff


	//   ....[2]....
        /*0058*/ 	.word	0xffffffff


	//   ....[3]....
        /*005c*/ 	.word	0xffffffff


	//   ....[4]....
        /*0060*/ 	.word	0xffffffff


	//   ....[5]....
        /*0064*/ 	.word	0xffffffff


	//----- nvinfo : EIATTR_COOP_GROUP_INSTR_OFFSETS
	.align		4
.L_268:
        /*0068*/ 	.byte	0x04, 0x28
        /*006a*/ 	.short	(.L_270 - .L_269)


	//   ....[0]....
.L_269:
        /*006c*/ 	.word	0x00000060


	//   ....[1]....
        /*0070*/ 	.word	0x00000190


	//   ....[2]....
        /*0074*/ 	.word	0x00000240


	//   ....[3]....
        /*0078*/ 	.word	0x000003a0


	//   ....[4]....
        /*007c*/ 	.word	0x000010a0


	//   ....[5]....
        /*0080*/ 	.word	0x000093a0


	//----- nvinfo : EIATTR_REG_RECONFIG
	.align		4
.L_270:
        /*0084*/ 	.byte	0x01, 0x54
	.zero		2


	//----- nvinfo : EIATTR_MBARRIER_INSTR_OFFSETS
	.align		4
        /*0088*/ 	.byte	0x04, 0x39
        /*008a*/ 	.short	(.L_272 - .L_271)


	//   ....[0]....
.L_271:
        /*008c*/ 	.word	0x00000260
        /*0090*/ 	.word	0x000000ff
        /*0094*/ 	.word	0x00031800
        /*0098*/ 	.short	0x0100
        /*009a*/ 	.byte	0x06
	.zero		1


	//   ....[1]....
        /*009c*/ 	.word	0x00000350
        /*00a0*/ 	.word	0x000000ff
        /*00a4*/ 	.word	0x00031810
        /*00a8*/ 	.short	0x0100
        /*00aa*/ 	.byte	0x08
	.zero		1


	//   ....[2]....
        /*00ac*/ 	.word	0x00000360
        /*00b0*/ 	.word	0x000000ff
        /*00b4*/ 	.word	0x00031820
        /*00b8*/ 	.short	0x0100
        /*00ba*/ 	.byte	0x08
	.zero		1


	//   ....[3]....
        /*00bc*/ 	.word	0x00000370
        /*00c0*/ 	.word	0x000000ff
        /*00c4*/ 	.word	0x00031818
        /*00c8*/ 	.short	0x0100
        /*00ca*/ 	.byte	0x08
	.zero		1


	//   ....[4]....
        /*00cc*/ 	.word	0x00000380
        /*00d0*/ 	.word	0x000000ff
        /*00d4*/ 	.word	0x00031828
        /*00d8*/ 	.short	0x0100
        /*00da*/ 	.byte	0x08
	.zero		1


	//   ....[5]....
        /*00dc*/ 	.word	0x000004b0
        /*00e0*/ 	.word	0x000000ff
        /*00e4*/ 	.word	0x00031830
        /*00e8*/ 	.short	0x0100
        /*00ea*/ 	.byte	0x08
	.zero		1


	//   ....[6]....
        /*00ec*/ 	.word	0x000004c0
        /*00f0*/ 	.word	0x000000ff
        /*00f4*/ 	.word	0x00031838
        /*00f8*/ 	.short	0x0100
        /*00fa*/ 	.byte	0x08
	.zero		1


	//   ....[7]....
        /*00fc*/ 	.word	0x00001030
        /*0100*/ 	.word	0x00000012
        /*0104*/ 	.word	0x00031800
        /*0108*/ 	.short	0x010a
        /*010a*/ 	.byte	0x3f
	.zero		1


	//   ....[8]....
        /*010c*/ 	.word	0x000010c0
        /*0110*/ 	.word	0x00000012
        /*0114*/ 	.word	0x00031800
        /*0118*/ 	.short	0x010a
        /*011a*/ 	.byte	0x3f
	.zero		1


	//   ....[9]....
        /*011c*/ 	.word	0x000019f0
        /*0120*/ 	.word	0x00000011
        /*0124*/ 	.word	0x00031810
        /*0128*/ 	.short	0x010a
        /*012a*/ 	.byte	0x3f
	.zero		1


	//   ....[10]....
        /*012c*/ 	.word	0x00001ab0
        /*0130*/ 	.word	0x00000011
        /*0134*/ 	.word	0x00031810
        /*0138*/ 	.short	0x010a
        /*013a*/ 	.byte	0x3f
	.zero		1


	//   ....[11]....
        /*013c*/ 	.word	0x00003640
        /*0140*/ 	.word	0x00000012
        /*0144*/ 	.word	0x00031830
        /*0148*/ 	.short	0x010a
        /*014a*/ 	.byte	0x3f
	.zero		1


	//   ....[12]....
        /*014c*/ 	.word	0x00003700
        /*0150*/ 	.word	0x00000012
        /*0154*/ 	.word	0x00031830
        /*0158*/ 	.short	0x010a
        /*015a*/ 	.byte	0x3f
	.zero		1


	//   ....[13]....
        /*015c*/ 	.word	0x00007dc0
        /*0160*/ 	.word	0x00000018
        /*0164*/ 	.word	0x00000000
        /*0168*/ 	.short	0x0101
        /*016a*/ 	.byte	0x3f
	.zero		1


	//   ....[14]....
        /*016c*/ 	.word	0x000084b0
        /*0170*/ 	.word	0x00000011
        /*0174*/ 	.word	0x00000000
        /*0178*/ 	.short	0x0101
        /*017a*/ 	.byte	0x3f
	.zero		1


	//   ....[15]....
        /*017c*/ 	.word	0x00009aa0
        /*0180*/ 	.word	0x00000000
        /*0184*/ 	.word	0x00031820
        /*0188*/ 	.short	0x010a
        /*018a*/ 	.byte	0x3f
	.zero		1


	//   ....[16]....
        /*018c*/ 	.word	0x0000a4e0
        /*0190*/ 	.word	0x00000000
        /*0194*/ 	.word	0x00031838
        /*0198*/ 	.short	0x010a
        /*019a*/ 	.byte	0x3f
	.zero		1


	//   ....[17]....
        /*019c*/ 	.word	0x0000a890
        /*01a0*/ 	.word	0x00000013
        /*01a4*/ 	.word	0x00031820
        /*01a8*/ 	.short	0x010a
        /*01aa*/ 	.byte	0x3f
	.zero		1


	//   ....[18]....
        /*01ac*/ 	.word	0x0000acc0
        /*01b0*/ 	.word	0x00000000
        /*01b4*/ 	.word	0x00031838
        /*01b8*/ 	.short	0x010a
        /*01ba*/ 	.byte	0x3f
	.zero		1


	//   ....[19]....
        /*01bc*/ 	.word	0x0000b1f0
        /*01c0*/ 	.word	0x00000006
        /*01c4*/ 	.word	0x00000000
        /*01c8*/ 	.short	0x010a
        /*01ca*/ 	.byte	0x3f
	.zero		1


	//   ....[20]....
        /*01cc*/ 	.word	0x0000b280
        /*01d0*/ 	.word	0x00000005
        /*01d4*/ 	.word	0x00000000
        /*01d8*/ 	.short	0x010a
        /*01da*/ 	.byte	0x3f
	.zero		1


	//   ....[21]....
        /*01dc*/ 	.word	0x0000b2d0
        /*01e0*/ 	.word	0x00000007
        /*01e4*/ 	.word	0x00031838
        /*01e8*/ 	.short	0x010a
        /*01ea*/ 	.byte	0x3f
	.zero		1


	//   ....[22]....
        /*01ec*/ 	.word	0x0000b330
        /*01f0*/ 	.word	0x00000012
        /*01f4*/ 	.word	0x00031800
        /*01f8*/ 	.short	0x010a
        /*01fa*/ 	.byte	0x3f
	.zero		1


	//   ....[23]....
        /*01fc*/ 	.word	0x0000b380
        /*0200*/ 	.word	0x00000011
        /*0204*/ 	.word	0x00031810
        /*0208*/ 	.short	0x010a
        /*020a*/ 	.byte	0x3f
	.zero		1


	//   ....[24]....
        /*020c*/ 	.word	0x0000b3d0
        /*0210*/ 	.word	0x00000012
        /*0214*/ 	.word	0x00031830
        /*0218*/ 	.short	0x010a
        /*021a*/ 	.byte	0x3f
	.zero		1


	//   ....[25]....
        /*021c*/ 	.word	0x0000b420
        /*0220*/ 	.word	0x00000000
        /*0224*/ 	.word	0x00031820
        /*0228*/ 	.short	0x010a
        /*022a*/ 	.byte	0x3f
	.zero		1


	//   ....[26]....
        /*022c*/ 	.word	0x0000b470
        /*0230*/ 	.word	0x00000000
        /*0234*/ 	.word	0x00031838
        /*0238*/ 	.short	0x010a
        /*023a*/ 	.byte	0x3f
	.zero		1


	//   ....[27]....
        /*023c*/ 	.word	0x0000b4d0
        /*0240*/ 	.word	0x00000013
        /*0244*/ 	.word	0x00031820
        /*0248*/ 	.short	0x010a
        /*024a*/ 	.byte	0x3f
	.zero		1


	//   ....[28]....
        /*024c*/ 	.word	0x0000b520
        /*0250*/ 	.word	0x00000000
        /*0254*/ 	.word	0x00031838
        /*0258*/ 	.short	0x010a
        /*025a*/ 	.byte	0x3f
	.zero		1


	//   ....[29]....
        /*025c*/ 	.word	0x0000b570
        /*0260*/ 	.word	0x00000006
        /*0264*/ 	.word	0x00000000
        /*0268*/ 	.short	0x010a
        /*026a*/ 	.byte	0x3f
	.zero		1


	//   ....[30]....
        /*026c*/ 	.word	0x0000b5c0
        /*0270*/ 	.word	0x00000005
        /*0274*/ 	.word	0x00000000
        /*0278*/ 	.short	0x010a
        /*027a*/ 	.byte	0x3f
	.zero		1


	//----- nvinfo : EIATTR_NUM_MBARRIERS
	.align		4
.L_272:
        /*027c*/ 	.byte	0x03, 0x38
        /*027e*/ 	.short	0x0007


	//----- nvinfo : EIATTR_EXIT_INSTR_OFFSETS
	.align		4
        /*0280*/ 	.byte	0x04, 0x1c
        /*0282*/ 	.short	(.L_274 - .L_273)


	//   ....[0]....
.L_273:
        /*0284*/ 	.word	0x0000b320


	//----- nvinfo : EIATTR_MAX_THREADS
	.align		4
.L_274:
        /*0288*/ 	.byte	0x04, 0x05
        /*028a*/ 	.short	(.L_276 - .L_275)
.L_275:
        /*028c*/ 	.word	0x00000180
        /*0290*/ 	.word	0x00000001
        /*0294*/ 	.word	0x00000001


	//----- nvinfo : EIATTR_CRS_STACK_SIZE
	.align		4
.L_276:
        /*0298*/ 	.byte	0x04, 0x1e
        /*029a*/ 	.short	(.L_278 - .L_277)
.L_277:
        /*029c*/ 	.word	0x00000000


	//----- nvinfo : EIATTR_CBANK_PARAM_SIZE
	.align		4
.L_278:
        /*02a0*/ 	.byte	0x03, 0x19
        /*02a2*/ 	.short	0x06f0


	//----- nvinfo : EIATTR_PARAM_CBANK
	.align		4
        /*02a4*/ 	.byte	0x04, 0x0a
        /*02a6*/ 	.short	(.L_280 - .L_279)
	.align		4
.L_279:
        /*02a8*/ 	.word	index@(.nv.constant0._ZN7cutlass13device_kernelIN5flash11enable_sm90INS1_16FlashAttnBwdSm90INS1_25CollectiveMainloopBwdSm90ILi2ELi1ELi1EN4cute5tupleIJNS5_1CILi1EEES8_S8_EEENS6_IJNS7_ILi64EEENS7_ILi80EEENS7_ILi256EEEEEENS_6half_tEfNS_4arch4Sm90ELb0ELb0ELb1ELb1ELb0ELb0ELb1ELb1ELi2ELi1ELi1ELi1ELb0EEENS1_24CollectiveEpilogueBwdGQAISD_fSG_Li256ELb1ELb0EEENS1_19SingleTileSchedulerILb1ELb0ELb0ELi80EEEEEEEEEvNT_6ParamsE)
        /*02ac*/ 	.short	0x0210
        /*02ae*/ 	.short	0x06f0


	//----- nvinfo : EIATTR_SW_WAR
	.align		4
.L_280:
        /*02b0*/ 	.byte	0x04, 0x36
        /*02b2*/ 	.short	(.L_282 - .L_281)
.L_281:
        /*02b4*/ 	.word	0x00000008
.L_282:


//--------------------- .nv.info._ZN7cutlass13device_kernelIN5flash11enable_sm90INS1_16FlashAttnBwdSm90INS1_25CollectiveMainloopBwdSm90ILi2ELi1ELi1EN4cute5tupleIJNS5_1CILi1EEES8_S8_EEENS6_IJNS7_ILi64EEENS7_ILi80EEENS7_ILi256EEEEEENS_6half_tEfNS_4arch4Sm90ELb0ELb1ELb1ELb0ELb0ELb0ELb1ELb1ELi2ELi1ELi1ELi1ELb0EEENS1_21CollectiveEpilogueBwdISD_SE_SG_Li256ELb0ELb1ELi2EEENS1_19SingleTileSchedulerILb0ELb0ELb0ELi80EEEEEEEEEvNT_6ParamsE --------------------------
	.section	.nv.info._ZN7cutlass13device_kernelIN5flash11enable_sm90INS1_16FlashAttnBwdSm90INS1_25CollectiveMainloopBwdSm90ILi2ELi1ELi1EN4cute5tupleIJNS5_1CILi1EEES8_S8_EEENS6_IJNS7_ILi64EEENS7_ILi80EEENS7_ILi256EEEEEENS_6half_tEfNS_4arch4Sm90ELb0ELb1ELb1ELb0ELb0ELb0ELb1ELb1ELi2ELi1ELi1ELi1ELb0EEENS1_21CollectiveEpilogueBwdISD_SE_SG_Li256ELb0ELb1ELi2EEENS1_19SingleTileSchedulerILb0ELb0ELb0ELi80EEEEEEEEEvNT_6ParamsE,"",@"SHT_CUDA_INFO"
	.sectionflags	@""
	.align	4


	//----- nvinfo : EIATTR_CUDA_API_VERSION
	.align		4
        /*0000*/ 	.byte	0x04, 0x37
        /*0002*/ 	.short	(.L_284 - .L_283)
.L_283:
        /*0004*/ 	.word	0x00000082


	//----- nvinfo : EIATTR_KPARAM_INFO
	.align		4
.L_284:
        /*0008*/ 	.byte	0x04, 0x17
        /*000a*/ 	.short	(.L_286 - .L_285)
.L_285:
        /*000c*/ 	.word	0x00000000
        /*0010*/ 	.short	0x0000
        /*0012*/ 	.short	0x0070
        /*0014*/ 	.byte	0x00, 0xf0, 0x01, 0x24


	//----- nvinfo : EIATTR_SPARSE_MMA_MASK
	.align		4
.L_286:
        /*0018*/ 	.byte	0x03, 0x50
        /*001a*/ 	.short	0x0000


	//----- nvinfo : EIATTR_MAXREG_COUNT
	.align		4
        /*001c*/ 	.byte	0x03, 0x1b
        /*001e*/ 	.short	0x00a8


	//----- nvinfo : EIATTR_NUM_BARRIERS
	.align		4
        /*0020*/ 	.byte	0x02, 0x4c
        /*0022*/ 	.byte	0x0a
	.zero		1


	//----- nvinfo : EIATTR_EXTERNS
	.align		4
        /*0024*/ 	.byte	0x04, 0x0f
        /*0026*/ 	.short	(.L_288 - .L_287)


	//   ....[0]....
	.align		4
.L_287:
        /*0028*/ 	.word	index@(__assertfail)


	//----- nvinfo : EIATTR_ANNOTATIONS
	.align		4
.L_288:
        /*002c*/ 	.byte	0x04, 0x55
        /*002e*/ 	.short	(.L_290 - .L_289)


	//   ....[0]....
.L_289:
        /*0030*/ 	.word	0x00000001
        /*0034*/ 	.byte	0x20, 0x03, 0x00, 0x00, 0x01, 0x00, 0x00, 0x00, 0x40, 0x0e, 0x00, 0x00, 0x01, 0x00, 0x00, 0x00
        /*0044*/ 	.byte	0x50, 0xf4, 0x00, 0x00


	//----- nvinfo : EIATTR_MERCURY_ISA_VERSION
	.align		4
.L_290:
        /*0048*/ 	.byte	0x03, 0x5f
        /*004a*/ 	.short	0x0101


	//----- nvinfo : EIATTR_INT_WARP_WIDE_INSTR_OFFSETS
	.align		4
        /*004c*/ 	.byte	0x04, 0x31
        /*004e*/ 	.short	(.L_292 - .L_291)


	//   ....[0]....
.L_291:
        /*0050*/ 	.word	0x000001f0


	//   ....[1]....
        /*0054*/ 	.word	0x00000220


	//----- nvinfo : EIATTR_COOP_GROUP_MASK_REGIDS
	.align		4
.L_292:
        /*0058*/ 	.byte	0x04, 0x29
        /*005a*/ 	.short	(.L_294 - .L_293)


	//   ....[0]....
.L_293:
        /*005c*/ 	.word	0xffffffff


	//   ....[1]....
        /*0060*/ 	.word	0xffffffff


	//   ....[2]....
        /*0064*/ 	.word	0xffffffff


	//   ....[3]....
        /*0068*/ 	.word	0xffffffff


	//   ....[4]....
        /*006c*/ 	.word	0xffffffff


	//   ....[5]....
        /*0070*/ 	.word	0xffffffff


	//   ....[6]....
        /*0074*/ 	.word	0xffffffff


	//----- nvinfo : EIATTR_COOP_GROUP_INSTR_OFFSETS
	.align		4
.L_294:
        /*0078*/ 	.byte	0x04, 0x28
        /*007a*/ 	.short	(.L_296 - .L_295)


	//   ....[0]....
.L_295:
        /*007c*/ 	.word	0x00000060


	//   ....[1]....
        /*0080*/ 	.word	0x00000200


	//   ....[2]....
        /*0084*/ 	.word	0x00000280


	//   ....[3]....
        /*0088*/ 	.word	0x00000460


	//   ....[4]....
        /*008c*/ 	.word	0x00000e00


	//   ....[5]....
        /*0090*/ 	.word	0x0000b8b0


	//   ....[6]....
        /*0094*/ 	.word	0x0000db60


	//----- nvinfo : EIATTR_REG_RECONFIG
	.align		4
.L_296:
        /*0098*/ 	.byte	0x01, 0x54
	.zero		2


	//----- nvinfo : EIATTR_SYSCALL_OFFSETS
	.align		4
        /*009c*/ 	.byte	0x04, 0x46
        /*009e*/ 	.short	(.L_298 - .L_297)


	//   ....[0]....
.L_297:
        /*00a0*/ 	.word	0x0000b2d0


	//   ....[1]....
        /*00a4*/ 	.word	0x0000b410


	//   ....[2]....
        /*00a8*/ 	.word	0x0000b530


	//   ....[3]....
        /*00ac*/ 	.word	0x0000b650


	//----- nvinfo : EIATTR_MBARRIER_INSTR_OFFSETS
	.align		4
.L_298:
        /*00b0*/ 	.byte	0x04, 0x39
        /*00b2*/ 	.short	(.L_300 - .L_299)


	//   ....[0]....
.L_299:
        /*00b4*/ 	.word	0x000002f0
        /*00b8*/ 	.word	0x000000ff
        /*00bc*/ 	.word	0x00031800
        /*00c0*/ 	.short	0x0100
        /*00c2*/ 	.byte	0x06
	.zero		1


	//   ....[1]....
        /*00c4*/ 	.word	0x00000410
        /*00c8*/ 	.word	0x000000ff
        /*00cc*/ 	.word	0x00031810
        /*00d0*/ 	.short	0x0100
        /*00d2*/ 	.byte	0x08
	.zero		1


	//   ....[2]....
        /*00d4*/ 	.word	0x00000420
        /*00d8*/ 	.word	0x000000ff
        /*00dc*/ 	.word	0x00031820
        /*00e0*/ 	.short	0x0100
        /*00e2*/ 	.byte	0x08
	.zero		1


	//   ....[3]....
        /*00e4*/ 	.word	0x00000430
        /*00e8*/ 	.word	0x000000ff
        /*00ec*/ 	.word	0x00031818
        /*00f0*/ 	.short	0x0100
        /*00f2*/ 	.byte	0x08
	.zero		1


	//   ....[4]....
        /*00f4*/ 	.word	0x00000440
        /*00f8*/ 	.word	0x000000ff
        /*00fc*/ 	.word	0x00031828
        /*0100*/ 	.short	0x0100
        /*0102*/ 	.byte	0x08
	.zero		1


	//   ....[5]....
        /*0104*/ 	.word	0x00000570
        /*0108*/ 	.word	0x000000ff
        /*010c*/ 	.word	0x00031830
        /*0110*/ 	.short	0x0100
        /*0112*/ 	.byte	0x08
	.zero		1


	//   ....[6]....
        /*0114*/ 	.word	0x00000580
        /*0118*/ 	.word	0x000000ff
        /*011c*/ 	.word	0x00031838
        /*0120*/ 	.short	0x0100
        /*0122*/ 	.byte	0x08
	.zero		1


	//   ....[7]....
        /*0124*/ 	.word	0x00000d90
        /*0128*/ 	.word	0x00000011
        /*012c*/ 	.word	0x00031800
        /*0130*/ 	.short	0x010a
        /*0132*/ 	.byte	0x3f
	.zero		1


	//   ....[8]....
        /*0134*/ 	.word	0x00000e20
        /*0138*/ 	.word	0x00000011
        /*013c*/ 	.word	0x00031800
        /*0140*/ 	.short	0x010a
        /*0142*/ 	.byte	0x3f
	.zero		1


	//   ....[9]....
        /*0144*/ 	.word	0x00001790
        /*0148*/ 	.word	0x00000010
        /*014c*/ 	.word	0x00031810
        /*0150*/ 	.short	0x010a
        /*0152*/ 	.byte	0x3f
	.zero		1


	//   ....[10]....
        /*0154*/ 	.word	0x00001860
        /*0158*/ 	.word	0x00000010
        /*015c*/ 	.word	0x00031810
        /*0160*/ 	.short	0x010a
        /*0162*/ 	.byte	0x3f
	.zero		1


	//   ....[11]....
        /*0164*/ 	.word	0x00003e10
        /*0168*/ 	.word	0x00000011
        /*016c*/ 	.word	0x00031830
        /*0170*/ 	.short	0x010a
        /*0172*/ 	.byte	0x3f
	.zero		1


	//   ....[12]....
        /*0174*/ 	.word	0x00003ed0
        /*0178*/ 	.word	0x00000011
        /*017c*/ 	.word	0x00031830
        /*0180*/ 	.short	0x010a
        /*0182*/ 	.byte	0x3f
	.zero		1


	//   ....[13]....
        /*0184*/ 	.word	0x0000a210
        /*0188*/ 	.word	0x00000018
        /*018c*/ 	.word	0x00000000
        /*0190*/ 	.short	0x0101
        /*0192*/ 	.byte	0x3f
	.zero		1


	//   ....[14]....
        /*0194*/ 	.word	0x0000ac00
        /*0198*/ 	.word	0x00000010
        /*019c*/ 	.word	0x00000000
        /*01a0*/ 	.short	0x0101
        /*01a2*/ 	.byte	0x3f
	.zero		1


	//   ....[15]....
        /*01a4*/ 	.word	0x0000e050
        /*01a8*/ 	.word	0x00000005
        /*01ac*/ 	.word	0x00031820
        /*01b0*/ 	.short	0x010a
        /*01b2*/ 	.byte	0x3f
	.zero		1


	//   ....[16]....
        /*01b4*/ 	.word	0x0000e920
        /*01b8*/ 	.word	0x00000005
        /*01bc*/ 	.word	0x00031838
        /*01c0*/ 	.short	0x010a
        /*01c2*/ 	.byte	0x3f
	.zero		1


	//   ....[17]....
        /*01c4*/ 	.word	0x0000ec80
        /*01c8*/ 	.word	0x00000013
        /*01cc*/ 	.word	0x00031820
        /*01d0*/ 	.short	0x010a
        /*01d2*/ 	.byte	0x3f
	.zero		1


	//   ....[18]....
        /*01d4*/ 	.word	0x0000f060
        /*01d8*/ 	.word	0x00000005
        /*01dc*/ 	.word	0x00031838
        /*01e0*/ 	.short	0x010a
        /*01e2*/ 	.byte	0x3f
	.zero		1


	//   ....[19]....
        /*01e4*/ 	.word	0x0000f520
        /*01e8*/ 	.word	0x00000005
        /*01ec*/ 	.word	0x00000000
        /*01f0*/ 	.short	0x010a
        /*01f2*/ 	.byte	0x3f
	.zero		1


	//   ....[20]....
        /*01f4*/ 	.word	0x0000f5b0
        /*01f8*/ 	.word	0x00000003
        /*01fc*/ 	.word	0x00000000
        /*0200*/ 	.short	0x010a
        /*0202*/ 	.byte	0x3f
	.zero		1


	//   ....[21]....
        /*0204*/ 	.word	0x0000f600
        /*0208*/ 	.word	0x00000004
        /*020c*/ 	.word	0x00031838
        /*0210*/ 	.short	0x010a
        /*0212*/ 	.byte	0x3f
	.zero		1


	//   ....[22]....
        /*0214*/ 	.word	0x0000f660
        /*0218*/ 	.word	0x00000011
        /*021c*/ 	.word	0x00031800
        /*0220*/ 	.short	0x010a
        /*0222*/ 	.byte	0x3f
	.zero		1


	//   ....[23]....
        /*0224*/ 	.word	0x0000f6b0
        /*0228*/ 	.word	0x00000010
        /*022c*/ 	.word	0x00031810
        /*0230*/ 	.short	0x010a
        /*0232*/ 	.byte	0x3f
	.zero		1


	//   ....[24]....
        /*0234*/ 	.word	0x0000f700
        /*0238*/ 	.word	0x00000011
        /*023c*/ 	.word	0x00031830
        /*0240*/ 	.short	0x010a
        /*0242*/ 	.byte	0x3f
	.zero		1


	//   ....[25]....
        /*0244*/ 	.word	0x0000f750
        /*0248*/ 	.word	0x00000005
        /*024c*/ 	.word	0x00031820
        /*0250*/ 	.short	0x010a
        /*0252*/ 	.byte	0x3f
	.zero		1


	//   ....[26]....
        /*0254*/ 	.word	0x0000f7a0
        /*0258*/ 	.word	0x00000005
        /*025c*/ 	.word	0x00031838
        /*0260*/ 	.short	0x010a
        /*0262*/ 	.byte	0x3f
	.zero		1


	//   ....[27]....
        /*0264*/ 	.word	0x0000f800
        /*0268*/ 	.word	0x00000013
        /*026c*/ 	.word	0x00031820
        /*0270*/ 	.short	0x010a
        /*0272*/ 	.byte	0x3f
	.zero		1


	//   ....[28]....
        /*0274*/ 	.word	0x0000f850
        /*0278*/ 	.word	0x00000005
        /*027c*/ 	.word	0x00031838
        /*0280*/ 	.short	0x010a
        /*0282*/ 	.byte	0x3f
	.zero		1


	//   ....[29]....
        /*0284*/ 	.word	0x0000f920
        /*0288*/ 	.word	0x00000005
        /*028c*/ 	.word	0x00000000
        /*0290*/ 	.short	0x010a
        /*0292*/ 	.byte	0x3f
	.zero		1


	//   ....[30]....
        /*0294*/ 	.word	0x0000f970
        /*0298*/ 	.word	0x00000003
        /*029c*/ 	.word	0x00000000
        /*02a0*/ 	.short	0x010a
        /*02a2*/ 	.byte	0x3f
	.zero		1


	//----- nvinfo : EIATTR_NUM_MBARRIERS
	.align		4
.L_300:
        /*02a4*/ 	.byte	0x03, 0x38
        /*02a6*/ 	.short	0x0007


	//----- nvinfo : EIATTR_EXIT_INSTR_OFFSETS
	.align		4
        /*02a8*/ 	.byte	0x04, 0x1c
        /*02aa*/ 	.short	(.L_302 - .L_301)


	//   ....[0]....
.L_301:
        /*02ac*/ 	.word	0x00000650


	//   ....[1]....
        /*02b0*/ 	.word	0x0000c1f0


	//   ....[2]....
        /*02b4*/ 	.word	0x0000db10


	//   ....[3]....
        /*02b8*/ 	.word	0x0000f650


	//----- nvinfo : EIATTR_MAX_THREADS
	.align		4
.L_302:
        /*02bc*/ 	.byte	0x04, 0x05
        /*02be*/ 	.short	(.L_304 - .L_303)
.L_303:
        /*02c0*/ 	.word	0x00000180
        /*02c4*/ 	.word	0x00000001
        /*02c8*/ 	.word	0x00000001


	//----- nvinfo : EIATTR_CRS_STACK_SIZE
	.align		4
.L_304:
        /*02cc*/ 	.byte	0x04, 0x1e
        /*02ce*/ 	.short	(.L_306 - .L_305)
.L_305:
        /*02d0*/ 	.word	0x00000000


	//----- nvinfo : EIATTR_CBANK_PARAM_SIZE
	.align		4
.L_306:
        /*02d4*/ 	.byte	0x03, 0x19
        /*02d6*/ 	.short	0x0970


	//----- nvinfo : EIATTR_PARAM_CBANK
	.align		4
        /*02d8*/ 	.byte	0x04, 0x0a
        /*02da*/ 	.short	(.L_308 - .L_307)
	.align		4
.L_307:
        /*02dc*/ 	.word	index@(.nv.constant0._ZN7cutlass13device_kernelIN5flash11enable_sm90INS1_16FlashAttnBwdSm90INS1_25CollectiveMainloopBwdSm90ILi2ELi1ELi1EN4cute5tupleIJNS5_1CILi1EEES8_S8_EEENS6_IJNS7_ILi64EEENS7_ILi80EEENS7_ILi256EEEEEENS_6half_tEfNS_4arch4Sm90ELb0ELb1ELb1ELb0ELb0ELb0ELb1ELb1ELi2ELi1ELi1ELi1ELb0EEENS1_21CollectiveEpilogueBwdISD_SE_SG_Li256ELb0ELb1ELi2EEENS1_19SingleTileSchedulerILb0ELb0ELb0ELi80EEEEEEEEEvNT_6ParamsE)
        /*02e0*/ 	.short	0x0210
        /*02e2*/ 	.short	0x0970


	//----- nvinfo : EIATTR_SW_WAR
	.align		4
.L_308:
        /*02e4*/ 	.byte	0x04, 0x36
        /*02e6*/ 	.short	(.L_310 - .L_309)
.L_309:
        /*02e8*/ 	.word	0x00000008
.L_310:


//--------------------- .nv.info._ZN7cutlass13device_kernelIN5flash11enable_sm90INS1_16FlashAttnBwdSm90INS1_25CollectiveMainloopBwdSm90ILi2ELi1ELi1EN4cute5tupleIJNS5_1CILi1EEES8_S8_EEENS6_IJNS7_ILi64EEENS7_ILi80EEENS7_ILi256EEEEEENS_6half_tEfNS_4arch4Sm90ELb0ELb1ELb1ELb0ELb0ELb0ELb1ELb1ELi2ELi1ELi1ELi1ELb0EEENS1_24CollectiveEpilogueBwdGQAISD_fSG_Li256ELb0ELb0EEENS1_19SingleTileSchedulerILb0ELb0ELb0ELi80EEEEEEEEEvNT_6ParamsE --------------------------
	.section	.nv.info._ZN7cutlass13device_kernelIN5flash11enable_sm90INS1_16FlashAttnBwdSm90INS1_25CollectiveMainloopBwdSm90ILi2ELi1ELi1EN4cute5tupleIJNS5_1CILi1EEES8_S8_EEENS6_IJNS7_ILi64EEENS7_ILi80EEENS7_ILi256EEEEEENS_6half_tEfNS_4arch4Sm90ELb0ELb1ELb1ELb0ELb0ELb0ELb1ELb1ELi2ELi1ELi1ELi1ELb0EEENS1_24CollectiveEpilogueBwdGQAISD_fSG_Li256ELb0ELb0EEENS1_19SingleTileSchedulerILb0ELb0ELb0ELi80EEEEEEEEEvNT_6ParamsE,"",@"SHT_CUDA_INFO"
	.sectionflags	@""
	.align	4


	//----- nvinfo : EIATTR_CUDA_API_VERSION
	.align		4
        /*0000*/ 	.byte	0x04, 0x37
        /*0002*/ 	.short	(.L_312 - .L_311)
.L_311:
        /*0004*/ 	.word	0x00000082


	//----- nvinfo : EIATTR_KPARAM_INFO
	.align		4
.L_312:
        /*0008*/ 	.byte	0x04, 0x17
        /*000a*/ 	.short	(.L_314 - .L_313)
.L_313:
        /*000c*/ 	.word	0x00000000
        /*0010*/ 	.short	0x0000
        /*0012*/ 	.short	0x0070
        /*0014*/ 	.byte	0x00, 0xf0, 0x01, 0x1a


	//----- nvinfo : EIATTR_SPARSE_MMA_MASK
	.align		4
.L_314:
        /*0018*/ 	.byte	0x03, 0x50
        /*001a*/ 	.short	0x0000


	//----- nvinfo : EIATTR_MAXREG_COUNT
	.align		4
        /*001c*/ 	.byte	0x03, 0x1b
        /*001e*/ 	.short	0x00a8


	//----- nvinfo : EIATTR_NUM_BARRIERS
	.align		4
        /*0020*/ 	.byte	0x02, 0x4c
        /*0022*/ 	.byte	0x0a
	.zero		1


	//----- nvinfo : EIATTR_ANNOTATIONS
	.align		4
        /*0024*/ 	.byte	0x04, 0x55
        /*0026*/ 	.short	(.L_316 - .L_315)


	//   ....[0]....
.L_315:
        /*0028*/ 	.word	0x00000001
        /*002c*/ 	.byte	0xc0, 0x02, 0x00, 0x00, 0x01, 0x00, 0x00, 0x00, 0xe0, 0x0d, 0x00, 0x00, 0x01, 0x00, 0x00, 0x00
        /*003c*/ 	.byte	0xb0, 0xb1, 0x00, 0x00


	//----- nvinfo : EIATTR_MERCURY_ISA_VERSION
	.align		4
.L_316:
        /*0040*/ 	.byte	0x03, 0x5f
        /*0042*/ 	.short	0x0101


	//----- nvinfo : EIATTR_INT_WARP_WIDE_INSTR_OFFSETS
	.align		4
        /*0044*/ 	.byte	0x04, 0x31
        /*0046*/ 	.short	(.L_318 - .L_317)


	//   ....[0]....
.L_317:
        /*0048*/ 	.word	0x00000190


	//   ....[1]....
        /*004c*/ 	.word	0x000001c0


	//----- nvinfo : EIATTR_COOP_GROUP_MASK_REGIDS
	.align		4
.L_318:
        /*0050*/ 	.byte	0x04, 0x29
        /*0052*/ 	.short	(.L_320 - .L_319)


	//   ....[0]....
.L_319:
        /*0054*/ 	.word	0xffffffff


	//   ....[1]....
        /*0058*/ 	.word	0xffffffff


	//   ....[2]....
        /*005c*/ 	.word	0xffffffff


	//   ....[3]....
        /*0060*/ 	.word	0xffffffff


	//   ....[4]....
        /*0064*/ 	.word	0xffffffff


	//   ....[5]....
        /*0068*/ 	.word	0xffffffff


	//----- nvinfo : EIATTR_COOP_GROUP_INSTR_OFFSETS
	.align		4
.L_320:
        /*006c*/ 	.byte	0x04, 0x28
        /*006e*/ 	.short	(.L_322 - .L_321)


	//   ....[0]....
.L_321:
        /*0070*/ 	.word	0x00000060


	//   ....[1]....
        /*0074*/ 	.word	0x000001a0


	//   ....[2]....
        /*0078*/ 	.word	0x00000220


	//   ....[3]....
        /*007c*/ 	.word	0x00000400


	//   ....[4]....
        /*0080*/ 	.word	0x00000da0


	//   ....[5]....
        /*0084*/ 	.word	0x000098f0


	//----- nvinfo : EIATTR_REG_RECONFIG
	.align		4
.L_322:
        /*0088*/ 	.byte	0x01, 0x54
	.zero		2


	//----- nvinfo : EIATTR_MBARRIER_INSTR_OFFSETS
	.align		4
        /*008c*/ 	.byte	0x04, 0x39
        /*008e*/ 	.short	(.L_324 - .L_323)


	//   ....[0]....
.L_323:
        /*0090*/ 	.word	0x00000290
        /*0094*/ 	.word	0x000000ff
        /*0098*/ 	.word	0x00031800
        /*009c*/ 	.short	0x0100
        /*009e*/ 	.byte	0x06
	.zero		1


	//   ....[1]....
        /*00a0*/ 	.word	0x000003b0
        /*00a4*/ 	.word	0x000000ff
        /*00a8*/ 	.word	0x00031810
        /*00ac*/ 	.short	0x0100
        /*00ae*/ 	.byte	0x08
	.zero		1


	//   ....[2]....
        /*00b0*/ 	.word	0x000003c0
        /*00b4*/ 	.word	0x000000ff
        /*00b8*/ 	.word	0x00031820
        /*00bc*/ 	.short	0x0100
        /*00be*/ 	.byte	0x08
	.zero		1


	//   ....[3]....
        /*00c0*/ 	.word	0x000003d0
        /*00c4*/ 	.word	0x000000ff
        /*00c8*/ 	.word	0x00031818
        /*00cc*/ 	.short	0x0100
        /*00ce*/ 	.byte	0x08
	.zero		1


	//   ....[4]....
        /*00d0*/ 	.word	0x000003e0
        /*00d4*/ 	.word	0x000000ff
        /*00d8*/ 	.word	0x00031828
        /*00dc*/ 	.short	0x0100
        /*00de*/ 	.byte	0x08
	.zero		1


	//   ....[5]....
        /*00e0*/ 	.word	0x00000510
        /*00e4*/ 	.word	0x000000ff
        /*00e8*/ 	.word	0x00031830
        /*00ec*/ 	.short	0x0100
        /*00ee*/ 	.byte	0x08
	.zero		1


	//   ....[6]....
        /*00f0*/ 	.word	0x00000520
        /*00f4*/ 	.word	0x000000ff
        /*00f8*/ 	.word	0x00031838
        /*00fc*/ 	.short	0x0100
        /*00fe*/ 	.byte	0x08
	.zero		1


	//   ....[7]....
        /*0100*/ 	.word	0x00000d30
        /*0104*/ 	.word	0x00000011
        /*0108*/ 	.word	0x00031800
        /*010c*/ 	.short	0x010a
        /*010e*/ 	.byte	0x3f
	.zero		1


	//   ....[8]....
        /*0110*/ 	.word	0x00000dc0
        /*0114*/ 	.word	0x00000011
        /*0118*/ 	.word	0x00031800
        /*011c*/ 	.short	0x010a
        /*011e*/ 	.byte	0x3f
	.zero		1


	//   ....[9]....
        /*0120*/ 	.word	0x00001740
        /*0124*/ 	.word	0x00000010
        /*0128*/ 	.word	0x00031810
        /*012c*/ 	.short	0x010a
        /*012e*/ 	.byte	0x3f
	.zero		1


	//   ....[10]....
        /*0130*/ 	.word	0x00001800
        /*0134*/ 	.word	0x00000010
        /*0138*/ 	.word	0x00031810
        /*013c*/ 	.short	0x010a
        /*013e*/ 	.byte	0x3f
	.zero		1


	//   ....[11]....
        /*0140*/ 	.word	0x000033d0
        /*0144*/ 	.word	0x00000011
        /*0148*/ 	.word	0x00031830
        /*014c*/ 	.short	0x010a
        /*014e*/ 	.byte	0x3f
	.zero		1


	//   ....[12]....
        /*0150*/ 	.word	0x00003490
        /*0154*/ 	.word	0x00000011
        /*0158*/ 	.word	0x00031830
        /*015c*/ 	.short	0x010a
        /*015e*/ 	.byte	0x3f
	.zero		1


	//   ....[13]....
        /*0160*/ 	.word	0x000083f0
        /*0164*/ 	.word	0x00000018
        /*0168*/ 	.word	0x00000000
        /*016c*/ 	.short	0x0101
        /*016e*/ 	.byte	0x3f
	.zero		1


	//   ....[14]....
        /*0170*/ 	.word	0x00008b00
        /*0174*/ 	.word	0x00000010
        /*0178*/ 	.word	0x00000000
        /*017c*/ 	.short	0x0101
        /*017e*/ 	.byte	0x3f
	.zero		1


	//   ....[15]....
        /*0180*/ 	.word	0x00009dd0
        /*0184*/ 	.word	0x00000006
        /*0188*/ 	.word	0x00031820
        /*018c*/ 	.short	0x010a
        /*018e*/ 	.byte	0x3f
	.zero		1


	//   ....[16]....
        /*0190*/ 	.word	0x0000a6a0
        /*0194*/ 	.word	0x00000006
        /*0198*/ 	.word	0x00031838
        /*019c*/ 	.short	0x010a
        /*019e*/ 	.byte	0x3f
	.zero		1


	//   ....[17]....
        /*01a0*/ 	.word	0x0000aa00
        /*01a4*/ 	.word	0x00000014
        /*01a8*/ 	.word	0x00031820
        /*01ac*/ 	.short	0x010a
        /*01ae*/ 	.byte	0x3f
	.zero		1


	//   ....[18]....
        /*01b0*/ 	.word	0x0000ade0
        /*01b4*/ 	.word	0x00000006
        /*01b8*/ 	.word	0x00031838
        /*01bc*/ 	.short	0x010a
        /*01be*/ 	.byte	0x3f
	.zero		1


	//   ....[19]....
        /*01c0*/ 	.word	0x0000b280
        /*01c4*/ 	.word	0x00000005
        /*01c8*/ 	.word	0x00000000
        /*01cc*/ 	.short	0x010a
        /*01ce*/ 	.byte	0x3f
	.zero		1


	//   ....[20]....
        /*01d0*/ 	.word	0x0000b310
        /*01d4*/ 	.word	0x00000003
        /*01d8*/ 	.word	0x00000000
        /*01dc*/ 	.short	0x010a
        /*01de*/ 	.byte	0x3f
	.zero		1


	//   ....[21]....
        /*01e0*/ 	.word	0x0000b360
        /*01e4*/ 	.word	0x00000007
        /*01e8*/ 	.word	0x00031838
        /*01ec*/ 	.short	0x010a
        /*01ee*/ 	.byte	0x3f
	.zero		1


	//   ....[22]....
        /*01f0*/ 	.word	0x0000b3c0
        /*01f4*/ 	.word	0x00000011
        /*01f8*/ 	.word	0x00031800
        /*01fc*/ 	.short	0x010a
        /*01fe*/ 	.byte	0x3f
	.zero		1


	//   ....[23]....
        /*0200*/ 	.word	0x0000b410
        /*0204*/ 	.word	0x00000010
        /*0208*/ 	.word	0x00031810
        /*020c*/ 	.short	0x010a
        /*020e*/ 	.byte	0x3f
	.zero		1


	//   ....[24]....
        /*0210*/ 	.word	0x0000b460
        /*0214*/ 	.word	0x00000011
        /*0218*/ 	.word	0x00031830
        /*021c*/ 	.short	0x010a
        /*021e*/ 	.byte	0x3f
	.zero		1


	//   ....[25]....
        /*0220*/ 	.word	0x0000b4b0
        /*0224*/ 	.word	0x00000006
        /*0228*/ 	.word	0x00031820
        /*022c*/ 	.short	0x010a
        /*022e*/ 	.byte	0x3f
	.zero		1


	//   ....[26]....
        /*0230*/ 	.word	0x0000b500
        /*0234*/ 	.word	0x00000006
        /*0238*/ 	.word	0x00031838
        /*023c*/ 	.short	0x010a
        /*023e*/ 	.byte	0x3f
	.zero		1


	//   ....[27]....
        /*0240*/ 	.word	0x0000b560
        /*0244*/ 	.word	0x00000014
        /*0248*/ 	.word	0x00031820
        /*024c*/ 	.short	0x010a
        /*024e*/ 	.byte	0x3f
	.zero		1


	//   ....[28]....
        /*0250*/ 	.word	0x0000b5b0
        /*0254*/ 	.word	0x00000006
        /*0258*/ 	.word	0x00031838
        /*025c*/ 	.short	0x010a
        /*025e*/ 	.byte	0x3f
	.zero		1


	//   ....[29]....
        /*0260*/ 	.word	0x0000b600
        /*0264*/ 	.word	0x00000005
        /*0268*/ 	.word	0x00000000
        /*026c*/ 	.short	0x010a
        /*026e*/ 	.byte	0x3f
	.zero		1


	//   ....[30]....
        /*0270*/ 	.word	0x0000b650
        /*0274*/ 	.word	0x00000003
        /*0278*/ 	.word	0x00000000
        /*027c*/ 	.short	0x010a
        /*027e*/ 	.byte	0x3f
	.zero		1


	//----- nvinfo : EIATTR_NUM_MBARRIERS
	.align		4
.L_324:
        /*0280*/ 	.byte	0x03, 0x38
        /*0282*/ 	.short	0x0007


	//----- nvinfo : EIATTR_EXIT_INSTR_OFFSETS
	.align		4
        /*0284*/ 	.byte	0x04, 0x1c
        /*0286*/ 	.short	(.L_326 - .L_325)


	//   ....[0]....
.L_325:
        /*0288*/ 	.word	0x0000b3b0


	//----- nvinfo : EIATTR_MAX_THREADS
	.align		4
.L_326:
        /*028c*/ 	.byte	0x04, 0x05
        /*028e*/ 	.short	(.L_328 - .L_327)
.L_327:
        /*0290*/ 	.word	0x00000180
        /*0294*/ 	.word	0x00000001
        /*0298*/ 	.word	0x00000001


	//----- nvinfo : EIATTR_CRS_STACK_SIZE
	.align		4
.L_328:
        /*029c*/ 	.byte	0x04, 0x1e
        /*029e*/ 	.short	(.L_330 - .L_329)
.L_329:
        /*02a0*/ 	.word	0x00000000


	//----- nvinfo : EIATTR_CBANK_PARAM_SIZE
	.align		4
.L_330:
        /*02a4*/ 	.byte	0x03, 0x19
        /*02a6*/ 	.short	0x06f0


	//----- nvinfo : EIATTR_PARAM_CBANK
	.align		4
        /*02a8*/ 	.byte	0x04, 0x0a
        /*02aa*/ 	.short	(.L_332 - .L_331)
	.align		4
.L_331:
        /*02ac*/ 	.word	index@(.nv.constant0._ZN7cutlass13device_kernelIN5flash11enable_sm90INS1_16FlashAttnBwdSm90INS1_25CollectiveMainloopBwdSm90ILi2ELi1ELi1EN4cute5tupleIJNS5_1CILi1EEES8_S8_EEENS6_IJNS7_ILi64EEENS7_ILi80EEENS7_ILi256EEEEEENS_6half_tEfNS_4arch4Sm90ELb0ELb1ELb1ELb0ELb0ELb0ELb1ELb1ELi2ELi1ELi1ELi1ELb0EEENS1_24CollectiveEpilogueBwdGQAISD_fSG_Li256ELb0ELb0EEENS1_19SingleTileSchedulerILb0ELb0ELb0ELi80EEEEEEEEEvNT_6ParamsE)
        /*02b0*/ 	.short	0x0210
        /*02b2*/ 	.short	0x06f0


	//----- nvinfo : EIATTR_SW_WAR
	.align		4
.L_332:
        /*02b4*/ 	.byte	0x04, 0x36
        /*02b6*/ 	.short	(.L_334 - .L_333)
.L_333:
        /*02b8*/ 	.word	0x00000008
.L_334:


//--------------------- .nv.info._ZN7cutlass13device_kernelIN5flash11enable_sm90INS1_16FlashAttnBwdSm90INS1_25CollectiveMainloopBwdSm90ILi2ELi1ELi1EN4cute5tupleIJNS5_1CILi1EEES8_S8_EEENS6_IJNS7_ILi64EEENS7_ILi80EEENS7_ILi256EEEEEENS_6half_tEfNS_4arch4Sm90ELb0ELb1ELb1ELb1ELb0ELb0ELb1ELb1ELi2ELi1ELi1ELi1ELb0EEENS1_21CollectiveEpilogueBwdISD_SE_SG_Li256ELb1ELb1ELi2EEENS1_19SingleTileSchedulerILb1ELb0ELb0ELi80EEEEEEEEEvNT_6ParamsE --------------------------
	.section	.nv.info._ZN7cutlass13device_kernelIN5flash11enable_sm90INS1_16FlashAttnBwdSm90INS1_25CollectiveMainloopBwdSm90ILi2ELi1ELi1EN4cute5tupleIJNS5_1CILi1EEES8_S8_EEENS6_IJNS7_ILi64EEENS7_ILi80EEENS7_ILi256EEEEEENS_6half_tEfNS_4arch4Sm90ELb0ELb1ELb1ELb1ELb0ELb0ELb1ELb1ELi2ELi1ELi1ELi1ELb0EEENS1_21CollectiveEpilogueBwdISD_SE_SG_Li256ELb1ELb1ELi2EEENS1_19SingleTileSchedulerILb1ELb0ELb0ELi80EEEEEEEEEvNT_6ParamsE,"",@"SHT_CUDA_INFO"
	.sectionflags	@""
	.align	4


	//----- nvinfo : EIATTR_CUDA_API_VERSION
	.align		4
        /*0000*/ 	.byte	0x04, 0x37
        /*0002*/ 	.short	(.L_336 - .L_335)
.L_335:
        /*0004*/ 	.word	0x00000082


	//----- nvinfo : EIATTR_KPARAM_INFO
	.align		4
.L_336:
        /*0008*/ 	.byte	0x04, 0x17
        /*000a*/ 	.short	(.L_338 - .L_337)
.L_337:
        /*000c*/ 	.word	0x00000000
        /*0010*/ 	.short	0x0000
        /*0012*/ 	.short	0x0070
        /*0014*/ 	.byte	0x00, 0xf0, 0x01, 0x1a


	//----- nvinfo : EIATTR_SPARSE_MMA_MASK
	.align		4
.L_338:
        /*0018*/ 	.byte	0x03, 0x50
        /*001a*/ 	.short	0x0000


	//----- nvinfo : EIATTR_MAXREG_COUNT
	.align		4
        /*001c*/ 	.byte	0x03, 0x1b
        /*001e*/ 	.short	0x00a8


	//----- nvinfo : EIATTR_NUM_BARRIERS
	.align		4
        /*0020*/ 	.byte	0x02, 0x4c
        /*0022*/ 	.byte	0x0a
	.zero		1


	//----- nvinfo : EIATTR_ANNOTATIONS
	.align		4
        /*0024*/ 	.byte	0x04, 0x55
        /*0026*/ 	.short	(.L_340 - .L_339)


	//   ....[0]....
.L_339:
        /*0028*/ 	.word	0x00000001
        /*002c*/ 	.byte	0xc0, 0x02, 0x00, 0x00, 0x01, 0x00, 0x00, 0x00, 0x20, 0x12, 0x00, 0x00, 0x01, 0x00, 0x00, 0x00
        /*003c*/ 	.byte	0x00, 0xf9, 0x00, 0x00


	//----- nvinfo : EIATTR_MERCURY_ISA_VERSION
	.align		4
.L_340:
        /*0040*/ 	.byte	0x03, 0x5f
        /*0042*/ 	.short	0x0101


	//----- nvinfo : EIATTR_INT_WARP_WIDE_INSTR_OFFSETS
	.align		4
        /*0044*/ 	.byte	0x04, 0x31
        /*0046*/ 	.short	(.L_342 - .L_341)


	//   ....[0]....
.L_341:
        /*0048*/ 	.word	0x00000190


	//   ....[1]....
        /*004c*/ 	.word	0x000001c0


	//----- nvinfo : EIATTR_COOP_GROUP_MASK_REGIDS
	.align		4
.L_342:
        /*0050*/ 	.byte	0x04, 0x29
        /*0052*/ 	.short	(.L_344 - .L_343)


	//   ....[0]....
.L_343:
        /*0054*/ 	.word	0xffffffff


	//   ....[1]....
        /*0058*/ 	.word	0xffffffff


	//   ....[2]....
        /*005c*/ 	.word	0xffffffff


	//   ....[3]....
        /*0060*/ 	.word	0xffffffff


	//   ....[4]....
        /*0064*/ 	.word	0xffffffff


	//   ....[5]....
        /*0068*/ 	.word	0xffffffff


	//----- nvinfo : EIATTR_COOP_GROUP_INSTR_OFFSETS
	.align		4
.L_344:
        /*006c*/ 	.byte	0x04, 0x28
        /*006e*/ 	.short	(.L_346 - .L_345)


	//   ....[0]....
.L_345:
        /*0070*/ 	.word	0x00000060


	//   ....[1]....
        /*0074*/ 	.word	0x000001a0


	//   ....[2]....
        /*0078*/ 	.word	0x00000220


	//   ....[3]....
        /*007c*/ 	.word	0x00000400


	//   ....[4]....
        /*0080*/ 	.word	0x000011e0


	//   ....[5]....
        /*0084*/ 	.word	0x0000d7e0


	//----- nvinfo : EIATTR_REG_RECONFIG
	.align		4
.L_346:
        /*0088*/ 	.byte	0x01, 0x54
	.zero		2


	//----- nvinfo : EIATTR_MBARRIER_INSTR_OFFSETS
	.align		4
        /*008c*/ 	.byte	0x04, 0x39
        /*008e*/ 	.short	(.L_348 - .L_347)


	//   ....[0]....
.L_347:
        /*0090*/ 	.word	0x00000290
        /*0094*/ 	.word	0x000000ff
        /*0098*/ 	.word	0x00031600
        /*009c*/ 	.short	0x0100
        /*009e*/ 	.byte	0x06
	.zero		1


	//   ....[1]....
        /*00a0*/ 	.word	0x000003b0
        /*00a4*/ 	.word	0x000000ff
        /*00a8*/ 	.word	0x00031610
        /*00ac*/ 	.short	0x0100
        /*00ae*/ 	.byte	0x08
	.zero		1


	//   ....[2]....
        /*00b0*/ 	.word	0x000003c0
        /*00b4*/ 	.word	0x000000ff
        /*00b8*/ 	.word	0x00031620
        /*00bc*/ 	.short	0x0100
        /*00be*/ 	.byte	0x08
	.zero		1


	//   ....[3]....
        /*00c0*/ 	.word	0x000003d0
        /*00c4*/ 	.word	0x000000ff
        /*00c8*/ 	.word	0x00031618
        /*00cc*/ 	.short	0x0100
        /*00ce*/ 	.byte	0x08
	.zero		1


	//   ....[4]....
        /*00d0*/ 	.word	0x000003e0
        /*00d4*/ 	.word	0x000000ff
        /*00d8*/ 	.word	0x00031628
        /*00dc*/ 	.short	0x0100
        /*00de*/ 	.byte	0x08
	.zero		1


	//   ....[5]....
        /*00e0*/ 	.word	0x00000510
        /*00e4*/ 	.word	0x000000ff
        /*00e8*/ 	.word	0x00031630
        /*00ec*/ 	.short	0x0100
        /*00ee*/ 	.byte	0x08
	.zero		1


	//   ....[6]....
        /*00f0*/ 	.word	0x00000520
        /*00f4*/ 	.word	0x000000ff
        /*00f8*/ 	.word	0x00031638
        /*00fc*/ 	.short	0x0100
        /*00fe*/ 	.byte	0x08
	.zero		1


	//   ....[7]....
        /*0100*/ 	.word	0x00001190
        /*0104*/ 	.word	0x00000011
        /*0108*/ 	.word	0x00031600
        /*010c*/ 	.short	0x010a
        /*010e*/ 	.byte	0x3f
	.zero		1


	//   ....[8]....
        /*0110*/ 	.word	0x00001200
        /*0114*/ 	.word	0x00000011
        /*0118*/ 	.word	0x00031600
        /*011c*/ 	.short	0x010a
        /*011e*/ 	.byte	0x3f
	.zero		1


	//   ....[9]....
        /*0120*/ 	.word	0x00001be0
        /*0124*/ 	.word	0x00000010
        /*0128*/ 	.word	0x00031610
        /*012c*/ 	.short	0x010a
        /*012e*/ 	.byte	0x3f
	.zero		1


	//   ....[10]....
        /*0130*/ 	.word	0x00001ca0
        /*0134*/ 	.word	0x00000010
        /*0138*/ 	.word	0x00031610
        /*013c*/ 	.short	0x010a
        /*013e*/ 	.byte	0x3f
	.zero		1


	//   ....[11]....
        /*0140*/ 	.word	0x00003860
        /*0144*/ 	.word	0x00000011
        /*0148*/ 	.word	0x00031630
        /*014c*/ 	.short	0x010a
        /*014e*/ 	.byte	0x3f
	.zero		1


	//   ....[12]....
        /*0150*/ 	.word	0x00003920
        /*0154*/ 	.word	0x00000011
        /*0158*/ 	.word	0x00031630
        /*015c*/ 	.short	0x010a
        /*015e*/ 	.byte	0x3f
	.zero		1


	//   ....[13]....
        /*0160*/ 	.word	0x00008870
        /*0164*/ 	.word	0x00000018
        /*0168*/ 	.word	0x00000000
        /*016c*/ 	.short	0x0101
        /*016e*/ 	.byte	0x3f
	.zero		1


	//   ....[14]....
        /*0170*/ 	.word	0x00008f70
        /*0174*/ 	.word	0x00000010
        /*0178*/ 	.word	0x00000000
        /*017c*/ 	.short	0x0101
        /*017e*/ 	.byte	0x3f
	.zero		1


	//   ....[15]....
        /*0180*/ 	.word	0x0000e290
        /*0184*/ 	.word	0x00000006
        /*0188*/ 	.word	0x00031620
        /*018c*/ 	.short	0x010a
        /*018e*/ 	.byte	0x3f
	.zero		1


	//   ....[16]....
        /*0190*/ 	.word	0x0000ecd0
        /*0194*/ 	.word	0x00000006
        /*0198*/ 	.word	0x00031638
        /*019c*/ 	.short	0x010a
        /*019e*/ 	.byte	0x3f
	.zero		1


	//   ....[17]....
        /*01a0*/ 	.word	0x0000f020
        /*01a4*/ 	.word	0x00000014
        /*01a8*/ 	.word	0x00031620
        /*01ac*/ 	.short	0x010a
        /*01ae*/ 	.byte	0x3f
	.zero		1


	//   ....[18]....
        /*01b0*/ 	.word	0x0000f460
        /*01b4*/ 	.word	0x00000006
        /*01b8*/ 	.word	0x00031638
        /*01bc*/ 	.short	0x010a
        /*01be*/ 	.byte	0x3f
	.zero		1


	//   ....[19]....
        /*01c0*/ 	.word	0x0000f9d0
        /*01c4*/ 	.word	0x00000005
        /*01c8*/ 	.word	0x00000000
        /*01cc*/ 	.short	0x010a
        /*01ce*/ 	.byte	0x3f
	.zero		1


	//   ....[20]....
        /*01d0*/ 	.word	0x0000fa60
        /*01d4*/ 	.word	0x00000003
        /*01d8*/ 	.word	0x00000000
        /*01dc*/ 	.short	0x010a
        /*01de*/ 	.byte	0x3f
	.zero		1


	//   ....[21]....
        /*01e0*/ 	.word	0x0000fab0
        /*01e4*/ 	.word	0x00000002
        /*01e8*/ 	.word	0x00031638
        /*01ec*/ 	.short	0x010a
        /*01ee*/ 	.byte	0x3f
	.zero		1


	//   ....[22]....
        /*01f0*/ 	.word	0x0000fb10
        /*01f4*/ 	.word	0x00000011
        /*01f8*/ 	.word	0x00031600
        /*01fc*/ 	.short	0x010a
        /*01fe*/ 	.byte	0x3f
	.zero		1


	//   ....[23]....
        /*0200*/ 	.word	0x0000fb60
        /*0204*/ 	.word	0x00000010
        /*0208*/ 	.word	0x00031610
        /*020c*/ 	.short	0x010a
        /*020e*/ 	.byte	0x3f
	.zero		1


	//   ....[24]....
        /*0210*/ 	.word	0x0000fbb0
        /*0214*/ 	.word	0x00000011
        /*0218*/ 	.word	0x00031630
        /*021c*/ 	.short	0x010a
        /*021e*/ 	.byte	0x3f
	.zero		1


	//   ....[25]....
        /*0220*/ 	.word	0x0000fc00
        /*0224*/ 	.word	0x00000006
        /*0228*/ 	.word	0x00031620
        /*022c*/ 	.short	0x010a
        /*022e*/ 	.byte	0x3f
	.zero		1


	//   ....[26]....
        /*0230*/ 	.word	0x0000fc50
        /*0234*/ 	.word	0x00000006
        /*0238*/ 	.word	0x00031638
        /*023c*/ 	.short	0x010a
        /*023e*/ 	.byte	0x3f
	.zero		1


	//   ....[27]....
        /*0240*/ 	.word	0x0000fcb0
        /*0244*/ 	.word	0x00000014
        /*0248*/ 	.word	0x00031620
        /*024c*/ 	.short	0x010a
        /*024e*/ 	.byte	0x3f
	.zero		1


	//   ....[28]....
        /*0250*/ 	.word	0x0000fd00
        /*0254*/ 	.word	0x00000006
        /*0258*/ 	.word	0x00031638
        /*025c*/ 	.short	0x010a
        /*025e*/ 	.byte	0x3f
	.zero		1


	//   ....[29]....
        /*0260*/ 	.word	0x0000fd50
        /*0264*/ 	.word	0x00000005
        /*0268*/ 	.word	0x00000000
        /*026c*/ 	.short	0x010a
        /*026e*/ 	.byte	0x3f
	.zero		1


	//   ....[30]....
        /*0270*/ 	.word	0x0000fda0
        /*0274*/ 	.word	0x00000003
        /*0278*/ 	.word	0x00000000
        /*027c*/ 	.short	0x010a
        /*027e*/ 	.byte	0x3f
	.zero		1


	//----- nvinfo : EIATTR_NUM_MBARRIERS
	.align		4
.L_348:
        /*0280*/ 	.byte	0x03, 0x38
        /*0282*/ 	.short	0x0007


	//----- nvinfo : EIATTR_EXIT_INSTR_OFFSETS
	.align		4
        /*0284*/ 	.byte	0x04, 0x1c
        /*0286*/ 	.short	(.L_350 - .L_349)


	//   ....[0]....
.L_349:
        /*0288*/ 	.word	0x0000fb00


	//----- nvinfo : EIATTR_MAX_THREADS
	.align		4
.L_350:
        /*028c*/ 	.byte	0x04, 0x05
        /*028e*/ 	.short	(.L_352 - .L_351)
.L_351:
        /*0290*/ 	.word	0x00000180
        /*0294*/ 	.word	0x00000001
        /*0298*/ 	.word	0x00000001


	//----- nvinfo : EIATTR_CRS_STACK_SIZE
	.align		4
.L_352:
        /*029c*/ 	.byte	0x04, 0x1e
        /*029e*/ 	.short	(.L_354 - .L_353)
.L_353:
        /*02a0*/ 	.word	0x00000000


	//----- nvinfo : EIATTR_CBANK_PARAM_SIZE
	.align		4
.L_354:
        /*02a4*/ 	.byte	0x03, 0x19
        /*02a6*/ 	.short	0x06f0


	//----- nvinfo : EIATTR_PARAM_CBANK
	.align		4
        /*02a8*/ 	.byte	0x04, 0x0a
        /*02aa*/ 	.short	(.L_356 - .L_355)
	.align		4
.L_355:
        /*02ac*/ 	.word	index@(.nv.constant0._ZN7cutlass13device_kernelIN5flash11enable_sm90INS1_16FlashAttnBwdSm90INS1_25CollectiveMainloopBwdSm90ILi2ELi1ELi1EN4cute5tupleIJNS5_1CILi1EEES8_S8_EEENS6_IJNS7_ILi64EEENS7_ILi80EEENS7_ILi256EEEEEENS_6half_tEfNS_4arch4Sm90ELb0ELb1ELb1ELb1ELb0ELb0ELb1ELb1ELi2ELi1ELi1ELi1ELb0EEENS1_21CollectiveEpilogueBwdISD_SE_SG_Li256ELb1ELb1ELi2EEENS1_19SingleTileSchedulerILb1ELb0ELb0ELi80EEEEEEEEEvNT_6ParamsE)
        /*02b0*/ 	.short	0x0210
        /*02b2*/ 	.short	0x06f0


	//----- nvinfo : EIATTR_SW_WAR
	.align		4
.L_356:
        /*02b4*/ 	.byte	0x04, 0x36
        /*02b6*/ 	.short	(.L_358 - .L_357)
.L_357:
        /*02b8*/ 	.word	0x00000008
.L_358:


//--------------------- .nv.info._ZN7cutlass13device_kernelIN5flash11enable_sm90INS1_16FlashAttnBwdSm90INS1_25CollectiveMainloopBwdSm90ILi2ELi1ELi1EN4cute5tupleIJNS5_1CILi1EEES8_S8_EEENS6_IJNS7_ILi64EEENS7_ILi80EEENS7_ILi256EEEEEENS_6half_tEfNS_4arch4Sm90ELb0ELb1ELb1ELb1ELb0ELb0ELb1ELb1ELi2ELi1ELi1ELi1ELb0EEENS1_24CollectiveEpilogueBwdGQAISD_fSG_Li256ELb1ELb0EEENS1_19SingleTileSchedulerILb1ELb0ELb0ELi80EEEEEEEEEvNT_6ParamsE --------------------------
	.section	.nv.info._ZN7cutlass13device_kernelIN5flash11enable_sm90INS1_16FlashAttnBwdSm90INS1_25CollectiveMainloopBwdSm90ILi2ELi1ELi1EN4cute5tupleIJNS5_1CILi1EEES8_S8_EEENS6_IJNS7_ILi64EEENS7_ILi80EEENS7_ILi256EEEEEENS_6half_tEfNS_4arch4Sm90ELb0ELb1ELb1ELb1ELb0ELb0ELb1ELb1ELi2ELi1ELi1ELi1ELb0EEENS1_24CollectiveEpilogueBwdGQAISD_fSG_Li256ELb1ELb0EEENS1_19SingleTileSchedulerILb1ELb0ELb0ELi80EEEEEEEEEvNT_6ParamsE,"",@"SHT_CUDA_INFO"
	.sectionflags	@""
	.align	4


	//----- nvinfo : EIATTR_CUDA_API_VERSION
	.align		4
        /*0000*/ 	.byte	0x04, 0x37
        /*0002*/ 	.short	(.L_360 - .L_359)
.L_359:
        /*0004*/ 	.word	0x00000082


	//----- nvinfo : EIATTR_KPARAM_INFO
	.align		4
.L_360:
        /*0008*/ 	.byte	0x04, 0x17
        /*000a*/ 	.short	(.L_362 - .L_361)
.L_361:
        /*000c*/ 	.word	0x00000000
        /*0010*/ 	.short	0x0000
        /*0012*/ 	.short	0x0070
        /*0014*/ 	.byte	0x00, 0xf0, 0x01, 0x1a


	//----- nvinfo : EIATTR_SPARSE_MMA_MASK
	.align		4
.L_362:
        /*0018*/ 	.byte	0x03, 0x50
        /*001a*/ 	.short	0x0000


	//----- nvinfo : EIATTR_MAXREG_COUNT
	.align		4
        /*001c*/ 	.byte	0x03, 0x1b
        /*001e*/ 	.short	0x00a8


	//----- nvinfo : EIATTR_NUM_BARRIERS
	.align		4
        /*0020*/ 	.byte	0x02, 0x4c
        /*0022*/ 	.byte	0x0a
	.zero		1


	//----- nvinfo : EIATTR_ANNOTATIONS
	.align		4
        /*0024*/ 	.byte	0x04, 0x55
        /*0026*/ 	.short	(.L_364 - .L_363)


	//   ....[0]....
.L_363:
        /*0028*/ 	.word	0x00000001
        /*002c*/ 	.byte	0xc0, 0x02, 0x00, 0x00, 0x01, 0x00, 0x00, 0x00, 0x50, 0x12, 0x00, 0x00, 0x01, 0x00, 0x00, 0x00
        /*003c*/ 	.byte	0x90, 0xbf, 0x00, 0x00


	//----- nvinfo : EIATTR_MERCURY_ISA_VERSION
	.align		4
.L_364:
        /*0040*/ 	.byte	0x03, 0x5f
        /*0042*/ 	.short	0x0101


	//----- nvinfo : EIATTR_INT_WARP_WIDE_INSTR_OFFSETS
	.align		4
        /*0044*/ 	.byte	0x04, 0x31
        /*0046*/ 	.short	(.L_366 - .L_365)


	//   ....[0]....
.L_365:
        /*0048*/ 	.word	0x00000190


	//   ....[1]....
        /*004c*/ 	.word	0x000001c0


	//----- nvinfo : EIATTR_COOP_GROUP_MASK_REGIDS
	.align		4
.L_366:
        /*0050*/ 	.byte	0x04, 0x29
        /*0052*/ 	.short	(.L_368 - .L_367)


	//   ....[0]....
.L_367:
        /*0054*/ 	.word	0xffffffff


	//   ....[1]....
        /*0058*/ 	.word	0xffffffff


	//   ....[2]....
        /*005c*/ 	.word	0xffffffff


	//   ....[3]....
        /*0060*/ 	.word	0xffffffff


	//   ....[4]....
        /*0064*/ 	.word	0xffffffff


	//   ....[5]....
        /*0068*/ 	.word	0xffffffff


	//----- nvinfo : EIATTR_COOP_GROUP_INSTR_OFFSETS
	.align		4
.L_368:
        /*006c*/ 	.byte	0x04, 0x28
        /*006e*/ 	.short	(.L_370 - .L_369)


	//   ....[0]....
.L_369:
        /*0070*/ 	.word	0x00000060


	//   ....[1]....
        /*0074*/ 	.word	0x000001a0


	//   ....[2]....
        /*0078*/ 	.word	0x00000220


	//   ....[3]....
        /*007c*/ 	.word	0x00000400


	//   ....[4]....
        /*0080*/ 	.word	0x00001210


	//   ....[5]....
        /*0084*/ 	.word	0x00009e70


	//----- nvinfo : EIATTR_REG_RECONFIG
	.align		4
.L_370:
        /*0088*/ 	.byte	0x01, 0x54
	.zero		2


	//----- nvinfo : EIATTR_MBARRIER_INSTR_OFFSETS
	.align		4
        /*008c*/ 	.byte	0x04, 0x39
        /*008e*/ 	.short	(.L_372 - .L_371)


	//   ....[0]....
.L_371:
        /*0090*/ 	.word	0x00000290
        /*0094*/ 	.word	0x000000ff
        /*0098*/ 	.word	0x00031800
        /*009c*/ 	.short	0x0100
        /*009e*/ 	.byte	0x06
	.zero		1


	//   ....[1]....
        /*00a0*/ 	.word	0x000003b0
        /*00a4*/ 	.word	0x000000ff
        /*00a8*/ 	.word	0x00031810
        /*00ac*/ 	.short	0x0100
        /*00ae*/ 	.byte	0x08
	.zero		1


	//   ....[2]....
        /*00b0*/ 	.word	0x000003c0
        /*00b4*/ 	.word	0x000000ff
        /*00b8*/ 	.word	0x00031820
        /*00bc*/ 	.short	0x0100
        /*00be*/ 	.byte	0x08
	.zero		1


	//   ....[3]....
        /*00c0*/ 	.word	0x000003d0
        /*00c4*/ 	.word	0x000000ff
        /*00c8*/ 	.word	0x00031818
        /*00cc*/ 	.short	0x0100
        /*00ce*/ 	.byte	0x08
	.zero		1


	//   ....[4]....
        /*00d0*/ 	.word	0x000003e0
        /*00d4*/ 	.word	0x000000ff
        /*00d8*/ 	.word	0x00031828
        /*00dc*/ 	.short	0x0100
        /*00de*/ 	.byte	0x08
	.zero		1


	//   ....[5]....
        /*00e0*/ 	.word	0x00000510
        /*00e4*/ 	.word	0x000000ff
        /*00e8*/ 	.word	0x00031830
        /*00ec*/ 	.short	0x0100
        /*00ee*/ 	.byte	0x08
	.zero		1


	//   ....[6]....
        /*00f0*/ 	.word	0x00000520
        /*00f4*/ 	.word	0x000000ff
        /*00f8*/ 	.word	0x00031838
        /*00fc*/ 	.short	0x0100
        /*00fe*/ 	.byte	0x08
	.zero		1


	//   ....[7]....
        /*0100*/ 	.word	0x000011f0
        /*0104*/ 	.word	0x00000011
        /*0108*/ 	.word	0x00031800
        /*010c*/ 	.short	0x010a
        /*010e*/ 	.byte	0x3f
	.zero		1


	//   ....[8]....
        /*0110*/ 	.word	0x00001230
        /*0114*/ 	.word	0x00000011
        /*0118*/ 	.word	0x00031800
        /*011c*/ 	.short	0x010a
        /*011e*/ 	.byte	0x3f
	.zero		1


	//   ....[9]....
        /*0120*/ 	.word	0x00001c00
        /*0124*/ 	.word	0x00000010
        /*0128*/ 	.word	0x00031810
        /*012c*/ 	.short	0x010a
        /*012e*/ 	.byte	0x3f
	.zero		1


	//   ....[10]....
        /*0130*/ 	.word	0x00001cc0
        /*0134*/ 	.word	0x00000010
        /*0138*/ 	.word	0x00031810
        /*013c*/ 	.short	0x010a
        /*013e*/ 	.byte	0x3f
	.zero		1


	//   ....[11]....
        /*0140*/ 	.word	0x00003880
        /*0144*/ 	.word	0x00000011
        /*0148*/ 	.word	0x00031830
        /*014c*/ 	.short	0x010a
        /*014e*/ 	.byte	0x3f
	.zero		1


	//   ....[12]....
        /*0150*/ 	.word	0x00003940
        /*0154*/ 	.word	0x00000011
        /*0158*/ 	.word	0x00031830
        /*015c*/ 	.short	0x010a
        /*015e*/ 	.byte	0x3f
	.zero		1


	//   ....[13]....
        /*0160*/ 	.word	0x00008880
        /*0164*/ 	.word	0x00000018
        /*0168*/ 	.word	0x00000000
        /*016c*/ 	.short	0x0101
        /*016e*/ 	.byte	0x3f
	.zero		1


	//   ....[14]....
        /*0170*/ 	.word	0x00008f80
        /*0174*/ 	.word	0x00000010
        /*0178*/ 	.word	0x00000000
        /*017c*/ 	.short	0x0101
        /*017e*/ 	.byte	0x3f
	.zero		1


	//   ....[15]....
        /*0180*/ 	.word	0x0000a920
        /*0184*/ 	.word	0x00000006
        /*0188*/ 	.word	0x00031820
        /*018c*/ 	.short	0x010a
        /*018e*/ 	.byte	0x3f
	.zero		1


	//   ....[16]....
        /*0190*/ 	.word	0x0000b360
        /*0194*/ 	.word	0x00000006
        /*0198*/ 	.word	0x00031838
        /*019c*/ 	.short	0x010a
        /*019e*/ 	.byte	0x3f
	.zero		1


	//   ....[17]....
        /*01a0*/ 	.word	0x0000b6b0
        /*01a4*/ 	.word	0x00000014
        /*01a8*/ 	.word	0x00031820
        /*01ac*/ 	.short	0x010a
        /*01ae*/ 	.byte	0x3f
	.zero		1


	//   ....[18]....
        /*01b0*/ 	.word	0x0000baf0
        /*01b4*/ 	.word	0x00000006
        /*01b8*/ 	.word	0x00031838
        /*01bc*/ 	.short	0x010a
        /*01be*/ 	.byte	0x3f
	.zero		1


	//   ....[19]....
        /*01c0*/ 	.word	0x0000c060
        /*01c4*/ 	.word	0x00000005
        /*01c8*/ 	.word	0x00000000
        /*01cc*/ 	.short	0x010a
        /*01ce*/ 	.byte	0x3f
	.zero		1


	//   ....[20]....
        /*01d0*/ 	.word	0x0000c0f0
        /*01d4*/ 	.word	0x00000003
        /*01d8*/ 	.word	0x00000000
        /*01dc*/ 	.short	0x010a
        /*01de*/ 	.byte	0x3f
	.zero		1


	//   ....[21]....
        /*01e0*/ 	.word	0x0000c140
        /*01e4*/ 	.word	0x00000002
        /*01e8*/ 	.word	0x00031838
        /*01ec*/ 	.short	0x010a
        /*01ee*/ 	.byte	0x3f
	.zero		1


	//   ....[22]....
        /*01f0*/ 	.word	0x0000c1a0
        /*01f4*/ 	.word	0x00000011
        /*01f8*/ 	.word	0x00031800
        /*01fc*/ 	.short	0x010a
        /*01fe*/ 	.byte	0x3f
	.zero		1


	//   ....[23]....
        /*0200*/ 	.word	0x0000c1f0
        /*0204*/ 	.word	0x00000010
        /*0208*/ 	.word	0x00031810
        /*020c*/ 	.short	0x010a
        /*020e*/ 	.byte	0x3f
	.zero		1


	//   ....[24]....
        /*0210*/ 	.word	0x0000c240
        /*0214*/ 	.word	0x00000011
        /*0218*/ 	.word	0x00031830
        /*021c*/ 	.short	0x010a
        /*021e*/ 	.byte	0x3f
	.zero		1


	//   ....[25]....
        /*0220*/ 	.word	0x0000c290
        /*0224*/ 	.word	0x00000006
        /*0228*/ 	.word	0x00031820
        /*022c*/ 	.short	0x010a
        /*022e*/ 	.byte	0x3f
	.zero		1


	//   ....[26]....
        /*0230*/ 	.word	0x0000c2e0
        /*0234*/ 	.word	0x00000006
        /*0238*/ 	.word	0x00031838
        /*023c*/ 	.short	0x010a
        /*023e*/ 	.byte	0x3f
	.zero		1


	//   ....[27]....
        /*0240*/ 	.word	0x0000c340
        /*0244*/ 	.word	0x00000014
        /*0248*/ 	.word	0x00031820
        /*024c*/ 	.short	0x010a
        /*024e*/ 	.byte	0x3f
	.zero		1


	//   ....[28]....
        /*0250*/ 	.word	0x0000c390
        /*0254*/ 	.word	0x00000006
        /*0258*/ 	.word	0x00031838
        /*025c*/ 	.short	0x010a
        /*025e*/ 	.byte	0x3f
	.zero		1


	//   ....[29]....
        /*0260*/ 	.word	0x0000c3e0
        /*0264*/ 	.word	0x00000005
        /*0268*/ 	.word	0x00000000
        /*026c*/ 	.short	0x010a
        /*026e*/ 	.byte	0x3f
	.zero		1


	//   ....[30]....
        /*0270*/ 	.word	0x0000c430
        /*0274*/ 	.word	0x00000003
        /*0278*/ 	.word	0x00000000
        /*027c*/ 	.short	0x010a
        /*027e*/ 	.byte	0x3f
	.zero		1


	//----- nvinfo : EIATTR_NUM_MBARRIERS
	.align		4
.L_372:
        /*0280*/ 	.byte	0x03, 0x38
        /*0282*/ 	.short	0x0007


	//----- nvinfo : EIATTR_EXIT_INSTR_OFFSETS
	.align		4
        /*0284*/ 	.byte	0x04, 0x1c
        /*0286*/ 	.short	(.L_374 - .L_373)


	//   ....[0]....
.L_373:
        /*0288*/ 	.word	0x0000c190


	//----- nvinfo : EIATTR_MAX_THREADS
	.align		4
.L_374:
        /*028c*/ 	.byte	0x04, 0x05
        /*028e*/ 	.short	(.L_376 - .L_375)
.L_375:
        /*0290*/ 	.word	0x00000180
        /*0294*/ 	.word	0x00000001
        /*0298*/ 	.word	0x00000001


	//----- nvinfo : EIATTR_CRS_STACK_SIZE
	.align		4
.L_376:
        /*029c*/ 	.byte	0x04, 0x1e
        /*029e*/ 	.short	(.L_378 - .L_377)
.L_377:
        /*02a0*/ 	.word	0x00000000


	//----- nvinfo : EIATTR_CBANK_PARAM_SIZE
	.align		4
.L_378:
        /*02a4*/ 	.byte	0x03, 0x19
        /*02a6*/ 	.short	0x06f0


	//----- nvinfo : EIATTR_PARAM_CBANK
	.align		4
        /*02a8*/ 	.byte	0x04, 0x0a
        /*02aa*/ 	.short	(.L_380 - .L_379)
	.align		4
.L_379:
        /*02ac*/ 	.word	index@(.nv.constant0._ZN7cutlass13device_kernelIN5flash11enable_sm90INS1_16FlashAttnBwdSm90INS1_25CollectiveMainloopBwdSm90ILi2ELi1ELi1EN4cute5tupleIJNS5_1CILi1EEES8_S8_EEENS6_IJNS7_ILi64EEENS7_ILi80EEENS7_ILi256EEEEEENS_6half_tEfNS_4arch4Sm90ELb0ELb1ELb1ELb1ELb0ELb0ELb1ELb1ELi2ELi1ELi1ELi1ELb0EEENS1_24CollectiveEpilogueBwdGQAISD_fSG_Li256ELb1ELb0EEENS1_19SingleTileSchedulerILb1ELb0ELb0ELi80EEEEEEEEEvNT_6ParamsE)
        /*02b0*/ 	.short	0x0210
        /*02b2*/ 	.short	0x06f0


	//----- nvinfo : EIATTR_SW_WAR
	.align		4
.L_380:
        /*02b4*/ 	.byte	0x04, 0x36
        /*02b6*/ 	.short	(.L_382 - .L_381)
.L_381:
        /*02b8*/ 	.word	0x00000008
.L_382:


//--------------------- .nv.info._ZN7cutlass13device_kernelIN5flash11enable_sm90INS1_16FlashAttnBwdSm90INS1_25CollectiveMainloopBwdSm90ILi2ELi1ELi1EN4cute5tupleIJNS5_1CILi1EEES8_S8_EEENS6_IJNS7_ILi64EEENS7_ILi80EEENS7_ILi256EEEEEENS_6half_tEfNS_4arch4Sm90ELb1ELb0ELb1ELb0ELb0ELb0ELb1ELb1ELi2ELi1ELi1ELi1ELb0EEENS1_21CollectiveEpilogueBwdISD_SE_SG_Li256ELb0ELb1ELi2EEENS1_25SingleTileBwdLPTSchedulerILb0ELi80ELb0EEEEEEEEEvNT_6ParamsE --------------------------
	.section	.nv.info._ZN7cutlass13device_kernelIN5flash11enable_sm90INS1_16FlashAttnBwdSm90INS1_25CollectiveMainloopBwdSm90ILi2ELi1ELi1EN4cute5tupleIJNS5_1CILi1EEES8_S8_EEENS6_IJNS7_ILi64EEENS7_ILi80EEENS7_ILi256EEEEEENS_6half_tEfNS_4arch4Sm90ELb1ELb0ELb1ELb0ELb0ELb0ELb1ELb1ELi2ELi1ELi1ELi1ELb0EEENS1_21CollectiveEpilogueBwdISD_SE_SG_Li256ELb0ELb1ELi2EEENS1_25SingleTileBwdLPTSchedulerILb0ELi80ELb0EEEEEEEEEvNT_6ParamsE,"",@"SHT_CUDA_INFO"
	.sectionflags	@""
	.align	4


	//----- nvinfo : EIATTR_CUDA_API_VERSION
	.align		4
        /*0000*/ 	.byte	0x04, 0x37
        /*0002*/ 	.short	(.L_384 - .L_383)
.L_383:
        /*0004*/ 	.word	0x00000082


	//----- nvinfo : EIATTR_KPARAM_INFO
	.align		4
.L_384:
        /*0008*/ 	.byte	0x04, 0x17
        /*000a*/ 	.short	(.L_386 - .L_385)
.L_385:
        /*000c*/ 	.word	0x00000000
        /*0010*/ 	.short	0x0000
        /*0012*/ 	.short	0x0070
        /*0014*/ 	.byte	0x00, 0xf0, 0x01, 0x24


	//----- nvinfo : EIATTR_SPARSE_MMA_MASK
	.align		4
.L_386:
        /*0018*/ 	.byte	0x03, 0x50
        /*001a*/ 	.short	0x0000


	//----- nvinfo : EIATTR_MAXREG_COUNT
	.align		4
        /*001c*/ 	.byte	0x03, 0x1b
        /*001e*/ 	.short	0x00a8


	//----- nvinfo : EIATTR_NUM_BARRIERS
	.align		4
        /*0020*/ 	.byte	0x02, 0x4c
        /*0022*/ 	.byte	0x0a
	.zero		1


	//----- nvinfo : EIATTR_EXTERNS
	.align		4
        /*0024*/ 	.byte	0x04, 0x0f
        /*0026*/ 	.short	(.L_388 - .L_387)


	//   ....[0]....
	.align		4
.L_387:
        /*0028*/ 	.word	index@(__assertfail)


	//----- nvinfo : EIATTR_ANNOTATIONS
	.align		4
.L_388:
        /*002c*/ 	.byte	0x04, 0x55
        /*002e*/ 	.short	(.L_390 - .L_389)


	//   ....[0]....
.L_389:
        /*0030*/ 	.word	0x00000001
        /*0034*/ 	.byte	0xa0, 0x12, 0x00, 0x00, 0x01, 0x00, 0x00, 0x00, 0x20, 0x13, 0x00, 0x00, 0x01, 0x00, 0x00, 0x00
        /*0044*/ 	.byte	0xb0, 0x41, 0x00, 0x00, 0x01, 0x00, 0x00, 0x00, 0xf0, 0x41, 0x00, 0x00, 0x01, 0x00, 0x00, 0x00
        /*0054*/ 	.byte	0x30, 0x42, 0x00, 0x00, 0x01, 0x00, 0x00, 0x00, 0x30, 0x71, 0x00, 0x00, 0x01, 0x00, 0x00, 0x00
        /*0064*/ 	.byte	0x40, 0x72, 0x00, 0x00, 0x01, 0x00, 0x00, 0x00, 0xa0, 0x74, 0x00, 0x00, 0x01, 0x00, 0x00, 0x00
        /*0074*/ 	.byte	0x70, 0x79, 0x00, 0x00, 0x01, 0x00, 0x00, 0x00, 0xa0, 0x79, 0x00, 0x00, 0x01, 0x00, 0x00, 0x00
        /*0084*/ 	.byte	0xb0, 0xe6, 0x00, 0x00, 0x01, 0x00, 0x00, 0x00, 0x30, 0xe7, 0x00, 0x00


	//----- nvinfo : EIATTR_MERCURY_ISA_VERSION
	.align		4
.L_390:
        /*0090*/ 	.byte	0x03, 0x5f
        /*0092*/ 	.short	0x0101


	//----- nvinfo : EIATTR_INT_WARP_WIDE_INSTR_OFFSETS
	.align		4
        /*0094*/ 	.byte	0x04, 0x31
        /*0096*/ 	.short	(.L_392 - .L_391)


	//   ....[0]....
.L_391:
        /*0098*/ 	.word	0x000001e0


	//   ....[1]....
        /*009c*/ 	.word	0x00000290


	//----- nvinfo : EIATTR_COOP_GROUP_MASK_REGIDS
	.align		4
.L_392:
        /*00a0*/ 	.byte	0x04, 0x29
        /*00a2*/ 	.short	(.L_394 - .L_393)


	//   ....[0]....
.L_393:
        /*00a4*/ 	.word	0xffffffff


	//   ....[1]....
        /*00a8*/ 	.word	0xffffffff


	//   ....[2]....
        /*00ac*/ 	.word	0xffffffff


	//   ....[3]....
        /*00b0*/ 	.word	0xffffffff


	//   ....[4]....
        /*00b4*/ 	.word	0xffffffff


	//   ....[5]....
        /*00b8*/ 	.word	0xffffffff


	//   ....[6]....
        /*00bc*/ 	.word	0xffffffff


	//----- nvinfo : EIATTR_COOP_GROUP_INSTR_OFFSETS
	.align		4
.L_394:
        /*00c0*/ 	.byte	0x04, 0x28
        /*00c2*/ 	.short	(.L_396 - .L_395)


	//   ....[0]....
.L_395:
        /*00c4*/ 	.word	0x00000060


	//   ....[1]....
        /*00c8*/ 	.word	0x000001f0


	//   ....[2]....
        /*00cc*/ 	.word	0x000002a0


	//   ....[3]....
        /*00d0*/ 	.word	0x00000400


	//   ....[4]....
        /*00d4*/ 	.word	0x00000f80


	//   ....[5]....
        /*00d8*/ 	.word	0x0000b4d0


	//   ....[6]....
        /*00dc*/ 	.word	0x0000d710


	//----- nvinfo : EIATTR_REG_RECONFIG
	.align		4
.L_396:
        /*00e0*/ 	.byte	0x01, 0x54
	.zero		2


	//----- nvinfo : EIATTR_SYSCALL_OFFSETS
	.align		4
        /*00e4*/ 	.byte	0x04, 0x46
        /*00e6*/ 	.short	(.L_398 - .L_397)


	//   ....[0]....
.L_397:
        /*00e8*/ 	.word	0x0000aef0


	//   ....[1]....
        /*00ec*/ 	.word	0x0000b030


	//   ....[2]....
        /*00f0*/ 	.word	0x0000b150


	//   ....[3]....
        /*00f4*/ 	.word	0x0000b270


	//----- nvinfo : EIATTR_MBARRIER_INSTR_OFFSETS
	.align		4
.L_398:
        /*00f8*/ 	.byte	0x04, 0x39
        /*00fa*/ 	.short	(.L_400 - .L_399)


	//   ....[0]....
.L_399:
        /*00fc*/ 	.word	0x000002c0
        /*0100*/ 	.word	0x000000ff
        /*0104*/ 	.word	0x00031800
        /*0108*/ 	.short	0x0100
        /*010a*/ 	.byte	0x06
	.zero		1


	//   ....[1]....
        /*010c*/ 	.word	0x000003b0
        /*0110*/ 	.word	0x000000ff
        /*0114*/ 	.word	0x00031810
        /*0118*/ 	.short	0x0100
        /*011a*/ 	.byte	0x08
	.zero		1


	//   ....[2]....
        /*011c*/ 	.word	0x000003c0
        /*0120*/ 	.word	0x000000ff
        /*0124*/ 	.word	0x00031820
        /*0128*/ 	.short	0x0100
        /*012a*/ 	.byte	0x08
	.zero		1


	//   ....[3]....
        /*012c*/ 	.word	0x000003d0
        /*0130*/ 	.word	0x000000ff
        /*0134*/ 	.word	0x00031818
        /*0138*/ 	.short	0x0100
        /*013a*/ 	.byte	0x08
	.zero		1


	//   ....[4]....
        /*013c*/ 	.word	0x000003e0
        /*0140*/ 	.word	0x000000ff
        /*0144*/ 	.word	0x00031828
        /*0148*/ 	.short	0x0100
        /*014a*/ 	.byte	0x08
	.zero		1


	//   ....[5]....
        /*014c*/ 	.word	0x00000510
        /*0150*/ 	.word	0x000000ff
        /*0154*/ 	.word	0x00031830
        /*0158*/ 	.short	0x0100
        /*015a*/ 	.byte	0x08
	.zero		1


	//   ....[6]....
        /*015c*/ 	.word	0x00000520
        /*0160*/ 	.word	0x000000ff
        /*0164*/ 	.word	0x00031838
        /*0168*/ 	.short	0x0100
        /*016a*/ 	.byte	0x08
	.zero		1


	//   ....[7]....
        /*016c*/ 	.word	0x00000f00
        /*0170*/ 	.word	0x00000011
        /*0174*/ 	.word	0x00031800
        /*0178*/ 	.short	0x010a
        /*017a*/ 	.byte	0x3f
	.zero		1


	//   ....[8]....
        /*017c*/ 	.word	0x00001000
        /*0180*/ 	.word	0x00000011
        /*0184*/ 	.word	0x00031800
        /*0188*/ 	.short	0x010a
        /*018a*/ 	.byte	0x3f
	.zero		1


	//   ....[9]....
        /*018c*/ 	.word	0x000018a0
        /*0190*/ 	.word	0x00000010
        /*0194*/ 	.word	0x00031810
        /*0198*/ 	.short	0x010a
        /*019a*/ 	.byte	0x3f
	.zero		1


	//   ....[10]....
        /*019c*/ 	.word	0x00001970
        /*01a0*/ 	.word	0x00000010
        /*01a4*/ 	.word	0x00031810
        /*01a8*/ 	.short	0x010a
        /*01aa*/ 	.byte	0x3f
	.zero		1


	//   ....[11]....
        /*01ac*/ 	.word	0x00003ee0
        /*01b0*/ 	.word	0x00000011
        /*01b4*/ 	.word	0x00031830
        /*01b8*/ 	.short	0x010a
        /*01ba*/ 	.byte	0x3f
	.zero		1


	//   ....[12]....
        /*01bc*/ 	.word	0x00003f20
        /*01c0*/ 	.word	0x00000011
        /*01c4*/ 	.word	0x00031830
        /*01c8*/ 	.short	0x010a
        /*01ca*/ 	.byte	0x3f
	.zero		1


	//   ....[13]....
        /*01cc*/ 	.word	0x00009e60
        /*01d0*/ 	.word	0x00000018
        /*01d4*/ 	.word	0x00000000
        /*01d8*/ 	.short	0x0101
        /*01da*/ 	.byte	0x3f
	.zero		1


	//   ....[14]....
        /*01dc*/ 	.word	0x0000a830
        /*01e0*/ 	.word	0x00000010
        /*01e4*/ 	.word	0x00000000
        /*01e8*/ 	.short	0x0101
        /*01ea*/ 	.byte	0x3f
	.zero		1


	//   ....[15]....
        /*01ec*/ 	.word	0x0000dd90
        /*01f0*/ 	.word	0x00000007
        /*01f4*/ 	.word	0x00031820
        /*01f8*/ 	.short	0x010a
        /*01fa*/ 	.byte	0x3f
	.zero		1


	//   ....[16]....
        /*01fc*/ 	.word	0x0000e630
        /*0200*/ 	.word	0x00000007
        /*0204*/ 	.word	0x00031838
        /*0208*/ 	.short	0x010a
        /*020a*/ 	.byte	0x3f
	.zero		1


	//   ....[17]....
        /*020c*/ 	.word	0x0000e9c0
        /*0210*/ 	.word	0x00000013
        /*0214*/ 	.word	0x00031820
        /*0218*/ 	.short	0x010a
        /*021a*/ 	.byte	0x3f
	.zero		1


	//   ....[18]....
        /*021c*/ 	.word	0x0000eda0
        /*0220*/ 	.word	0x00000007
        /*0224*/ 	.word	0x00031838
        /*0228*/ 	.short	0x010a
        /*022a*/ 	.byte	0x3f
	.zero		1


	//   ....[19]....
        /*022c*/ 	.word	0x0000f260
        /*0230*/ 	.word	0x00000003
        /*0234*/ 	.word	0x00000000
        /*0238*/ 	.short	0x010a
        /*023a*/ 	.byte	0x3f
	.zero		1


	//   ....[20]....
        /*023c*/ 	.word	0x0000f2f0
        /*0240*/ 	.word	0x00000011
        /*0244*/ 	.word	0x00000000
        /*0248*/ 	.short	0x010a
        /*024a*/ 	.byte	0x3f
	.zero		1


	//   ....[21]....
        /*024c*/ 	.word	0x0000f340
        /*0250*/ 	.word	0x00000005
        /*0254*/ 	.word	0x00031838
        /*0258*/ 	.short	0x010a
        /*025a*/ 	.byte	0x3f
	.zero		1


	//   ....[22]....
        /*025c*/ 	.word	0x0000f3a0
        /*0260*/ 	.word	0x00000011
        /*0264*/ 	.word	0x00031800
        /*0268*/ 	.short	0x010a
        /*026a*/ 	.byte	0x3f
	.zero		1


	//   ....[23]....
        /*026c*/ 	.word	0x0000f3f0
        /*0270*/ 	.word	0x00000010
        /*0274*/ 	.word	0x00031810
        /*0278*/ 	.short	0x010a
        /*027a*/ 	.byte	0x3f
	.zero		1


	//   ....[24]....
        /*027c*/ 	.word	0x0000f440
        /*0280*/ 	.word	0x00000011
        /*0284*/ 	.word	0x00031830
        /*0288*/ 	.short	0x010a
        /*028a*/ 	.byte	0x3f
	.zero		1


	//   ....[25]....
        /*028c*/ 	.word	0x0000f490
        /*0290*/ 	.word	0x00000007
        /*0294*/ 	.word	0x00031820
        /*0298*/ 	.short	0x010a
        /*029a*/ 	.byte	0x3f
	.zero		1


	//   ....[26]....
        /*029c*/ 	.word	0x0000f4e0
        /*02a0*/ 	.word	0x00000007
        /*02a4*/ 	.word	0x00031838
        /*02a8*/ 	.short	0x010a
        /*02aa*/ 	.byte	0x3f
	.zero		1


	//   ....[27]....
        /*02ac*/ 	.word	0x0000f540
        /*02b0*/ 	.word	0x00000013
        /*02b4*/ 	.word	0x00031820
        /*02b8*/ 	.short	0x010a
        /*02ba*/ 	.byte	0x3f
	.zero		1


	//   ....[28]....
        /*02bc*/ 	.word	0x0000f590
        /*02c0*/ 	.word	0x00000007
        /*02c4*/ 	.word	0x00031838
        /*02c8*/ 	.short	0x010a
        /*02ca*/ 	.byte	0x3f
	.zero		1


	//   ....[29]....
        /*02cc*/ 	.word	0x0000f660
        /*02d0*/ 	.word	0x00000003
        /*02d4*/ 	.word	0x00000000
        /*02d8*/ 	.short	0x010a
        /*02da*/ 	.byte	0x3f
	.zero		1


	//   ....[30]....
        /*02dc*/ 	.word	0x0000f6b0
        /*02e0*/ 	.word	0x00000011
        /*02e4*/ 	.word	0x00000000
        /*02e8*/ 	.short	0x010a
        /*02ea*/ 	.byte	0x3f
	.zero		1


	//----- nvinfo : EIATTR_NUM_MBARRIERS
	.align		4
.L_400:
        /*02ec*/ 	.byte	0x03, 0x38
        /*02ee*/ 	.short	0x0007


	//----- nvinfo : EIATTR_EXIT_INSTR_OFFSETS
	.align		4
        /*02f0*/ 	.byte	0x04, 0x1c
        /*02f2*/ 	.short	(.L_402 - .L_401)


	//   ....[0]....
.L_401:
        /*02f4*/ 	.word	0x00000880


	//   ....[1]....
        /*02f8*/ 	.word	0x0000bdc0


	//   ....[2]....
        /*02fc*/ 	.word	0x0000d6c0


	//   ....[3]....
        /*0300*/ 	.word	0x0000f390


	//----- nvinfo : EIATTR_MAX_THREADS
	.align		4
.L_402:
        /*0304*/ 	.byte	0x04, 0x05
        /*0306*/ 	.short	(.L_404 - .L_403)
.L_403:
        /*0308*/ 	.word	0x00000180
        /*030c*/ 	.word	0x00000001
        /*0310*/ 	.word	0x00000001


	//----- nvinfo : EIATTR_CRS_STACK_SIZE
	.align		4
.L_404:
        /*0314*/ 	.byte	0x04, 0x1e
        /*0316*/ 	.short	(.L_406 - .L_405)
.L_405:
        /*0318*/ 	.word	0x00000000


	//----- nvinfo : EIATTR_CBANK_PARAM_SIZE
	.align		4
.L_406:
        /*031c*/ 	.byte	0x03, 0x19
        /*031e*/ 	.short	0x0970


	//----- nvinfo : EIATTR_PARAM_CBANK
	.align		4
        /*0320*/ 	.byte	0x04, 0x0a
        /*0322*/ 	.short	(.L_408 - .L_407)
	.align		4
.L_407:
        /*0324*/ 	.word	index@(.nv.constant0._ZN7cutlass13device_kernelIN5flash11enable_sm90INS1_16FlashAttnBwdSm90INS1_25CollectiveMainloopBwdSm90ILi2ELi1ELi1EN4cute5tupleIJNS5_1CILi1EEES8_S8_EEENS6_IJNS7_ILi64EEENS7_ILi80EEENS7_ILi256EEEEEENS_6half_tEfNS_4arch4Sm90ELb1ELb0ELb1ELb0ELb0ELb0ELb1ELb1ELi2ELi1ELi1ELi1ELb0EEENS1_21CollectiveEpilogueBwdISD_SE_SG_Li256ELb0ELb1ELi2EEENS1_25SingleTileBwdLPTSchedulerILb0ELi80ELb0EEEEEEEEEvNT_6ParamsE)
        /*0328*/ 	.short	0x0210
        /*032a*/ 	.short	0x0970


	//----- nvinfo : EIATTR_SW_WAR
	.align		4
.L_408:
        /*032c*/ 	.byte	0x04, 0x36
        /*032e*/ 	.short	(.L_410 - .L_409)
.L_409:
        /*0330*/ 	.word	0x00000008
.L_410:


//--------------------- .nv.info._ZN7cutlass13device_kernelIN5flash11enable_sm90INS1_16FlashAttnBwdSm90INS1_25CollectiveMainloopBwdSm90ILi2ELi1ELi1EN4cute5tupleIJNS5_1CILi1EEES8_S8_EEENS6_IJNS7_ILi64EEENS7_ILi80EEENS7_ILi256EEEEEENS_6half_tEfNS_4arch4Sm90ELb1ELb0ELb1ELb0ELb0ELb0ELb1ELb1ELi2ELi1ELi1ELi1ELb0EEENS1_24CollectiveEpilogueBwdGQAISD_fSG_Li256ELb0ELb0EEENS1_25SingleTileBwdLPTSchedulerILb0ELi80ELb0EEEEEEEEEvNT_6ParamsE --------------------------
	.section	.nv.info._ZN7cutlass13device_kernelIN5flash11enable_sm90INS1_16FlashAttnBwdSm90INS1_25CollectiveMainloopBwdSm90ILi2ELi1ELi1EN4cute5tupleIJNS5_1CILi1EEES8_S8_EEENS6_IJNS7_ILi64EEENS7_ILi80EEENS7_ILi256EEEEEENS_6half_tEfNS_4arch4Sm90ELb1ELb0ELb1ELb0ELb0ELb0ELb1ELb1ELi2ELi1ELi1ELi1ELb0EEENS1_24CollectiveEpilogueBwdGQAISD_fSG_Li256ELb0ELb0EEENS1_25SingleTileBwdLPTSchedulerILb0ELi80ELb0EEEEEEEEEvNT_6ParamsE,"",@"SHT_CUDA_INFO"
	.sectionflags	@""
	.align	4


	//----- nvinfo : EIATTR_CUDA_API_VERSION
	.align		4
        /*0000*/ 	.byte	0x04, 0x37
        /*0002*/ 	.short	(.L_412 - .L_411)
.L_411:
        /*0004*/ 	.word	0x00000082


	//----- nvinfo : EIATTR_KPARAM_INFO
	.align		4
.L_412:
        /*0008*/ 	.byte	0x04, 0x17
        /*000a*/ 	.short	(.L_414 - .L_413)
.L_413:
        /*000c*/ 	.word	0x00000000
        /*0010*/ 	.short	0x0000
        /*0012*/ 	.short	0x0070
        /*0014*/ 	.byte	0x00, 0xf0, 0x01, 0x1c


	//----- nvinfo : EIATTR_SPARSE_MMA_MASK
	.align		4
.L_414:
        /*0018*/ 	.byte	0x03, 0x50
        /*001a*/ 	.short	0x0000


	//----- nvinfo : EIATTR_MAXREG_COUNT
	.align		4
        /*001c*/ 	.byte	0x03, 0x1b
        /*001e*/ 	.short	0x00a8


	//----- nvinfo : EIATTR_NUM_BARRIERS
	.align		4
        /*0020*/ 	.byte	0x02, 0x4c
        /*0022*/ 	.byte	0x0a
	.zero		1


	//----- nvinfo : EIATTR_ANNOTATIONS
	.align		4
        /*0024*/ 	.byte	0x04, 0x55
        /*0026*/ 	.short	(.L_416 - .L_415)


	//   ....[0]....
.L_415:
        /*0028*/ 	.word	0x00000001
        /*002c*/ 	.byte	0xf0, 0x06, 0x00, 0x00, 0x01, 0x00, 0x00, 0x00, 0x90, 0x07, 0x00, 0x00, 0x01, 0x00, 0x00, 0x00
        /* <DEDUP_REMOVED lines=8> */
        /*00bc*/ 	.byte	0xb0, 0xa4, 0x00, 0x00, 0x01, 0x00, 0x00, 0x00, 0x30, 0xa5, 0x00, 0x00


	//----- nvinfo : EIATTR_MERCURY_ISA_VERSION
	.align		4
.L_416:
        /*00c8*/ 	.byte	0x03, 0x5f
        /*00ca*/ 	.short	0x0101


	//----- nvinfo : EIATTR_INT_WARP_WIDE_INSTR_OFFSETS
	.align		4
        /*00cc*/ 	.byte	0x04, 0x31
        /*00ce*/ 	.short	(.L_418 - .L_417)


	//   ....[0]....
.L_417:
        /*00d0*/ 	.word	0x00000180


	//   ....[1]....
        /*00d4*/ 	.word	0x00000230


	//----- nvinfo : EIATTR_COOP_GROUP_MASK_REGIDS
	.align		4
.L_418:
        /*00d8*/ 	.byte	0x04, 0x29
        /*00da*/ 	.short	(.L_420 - .L_419)


	//   ....[0]....
.L_419:
        /*00dc*/ 	.word	0xffffffff


	//   ....[1]....
        /*00e0*/ 	.word	0xffffffff


	//   ....[2]....
        /*00e4*/ 	.word	0xffffffff


	//   ....[3]....
        /*00e8*/ 	.word	0xffffffff


	//   ....[4]....
        /*00ec*/ 	.word	0xffffffff


	//   ....[5]....
        /*00f0*/ 	.word	0xffffffff


	//----- nvinfo : EIATTR_COOP_GROUP_INSTR_OFFSETS
	.align		4
.L_420:
        /*00f4*/ 	.byte	0x04, 0x28
        /*00f6*/ 	.short	(.L_422 - .L_421)


	//   ....[0]....
.L_421:
        /*00f8*/ 	.word	0x00000060


	//   ....[1]....
        /*00fc*/ 	.word	0x00000190


	//   ....[2]....
        /*0100*/ 	.word	0x00000240


	//   ....[3]....
        /*0104*/ 	.word	0x000003a0


	//   ....[4]....
        /*0108*/ 	.word	0x00000fe0


	//   ....[5]....
        /*010c*/ 	.word	0x00009520


	//----- nvinfo : EIATTR_REG_RECONFIG
	.align		4
.L_422:
        /*0110*/ 	.byte	0x01, 0x54
	.zero		2


	//----- nvinfo : EIATTR_MBARRIER_INSTR_OFFSETS
	.align		4
        /*0114*/ 	.byte	0x04, 0x39
        /*0116*/ 	.short	(.L_424 - .L_423)


	//   ....[0]....
.L_423:
        /*0118*/ 	.word	0x00000260
        /*011c*/ 	.word	0x000000ff
        /*0120*/ 	.word	0x00031800
        /*0124*/ 	.short	0x0100
        /*0126*/ 	.byte	0x06
	.zero		1


	//   ....[1]....
        /*0128*/ 	.word	0x00000350
        /*012c*/ 	.word	0x000000ff
        /*0130*/ 	.word	0x00031810
        /*0134*/ 	.short	0x0100
        /*0136*/ 	.byte	0x08
	.zero		1


	//   ....[2]....
        /*0138*/ 	.word	0x00000360
        /*013c*/ 	.word	0x000000ff
        /*0140*/ 	.word	0x00031820
        /*0144*/ 	.short	0x0100
        /*0146*/ 	.byte	0x08
	.zero		1


	//   ....[3]....
        /*0148*/ 	.word	0x00000370
        /*014c*/ 	.word	0x000000ff
        /*0150*/ 	.word	0x00031818
        /*0154*/ 	.short	0x0100
        /*0156*/ 	.byte	0x08
	.zero		1


	//   ....[4]....
        /*0158*/ 	.word	0x00000380
        /*015c*/ 	.word	0x000000ff
        /*0160*/ 	.word	0x00031828
        /*0164*/ 	.short	0x0100
        /*0166*/ 	.byte	0x08
	.zero		1


	//   ....[5]....
        /*0168*/ 	.word	0x000004b0
        /*016c*/ 	.word	0x000000ff
        /*0170*/ 	.word	0x00031830
        /*0174*/ 	.short	0x0100
        /*0176*/ 	.byte	0x08
	.zero		1


	//   ....[6]....
        /*0178*/ 	.word	0x000004c0
        /*017c*/ 	.word	0x000000ff
        /*0180*/ 	.word	0x00031838
        /*0184*/ 	.short	0x0100
        /*0186*/ 	.byte	0x08
	.zero		1


	//   ....[7]....
        /*0188*/ 	.word	0x00000f60
        /*018c*/ 	.word	0x00000011
        /*0190*/ 	.word	0x00031800
        /*0194*/ 	.short	0x010a
        /*0196*/ 	.byte	0x3f
	.zero		1


	//   ....[8]....
        /*0198*/ 	.word	0x00001060
        /*019c*/ 	.word	0x00000011
        /*01a0*/ 	.word	0x00031800
        /*01a4*/ 	.short	0x010a
        /*01a6*/ 	.byte	0x3f
	.zero		1


	//   ....[9]....
        /*01a8*/ 	.word	0x00001960
        /*01ac*/ 	.word	0x00000010
        /*01b0*/ 	.word	0x00031810
        /*01b4*/ 	.short	0x010a
        /*01b6*/ 	.byte	0x3f
	.zero		1


	//   ....[10]....
        /*01b8*/ 	.word	0x00001a20
        /*01bc*/ 	.word	0x00000010
        /*01c0*/ 	.word	0x00031810
        /*01c4*/ 	.short	0x010a
        /*01c6*/ 	.byte	0x3f
	.zero		1


	//   ....[11]....
        /*01c8*/ 	.word	0x000035b0
        /*01cc*/ 	.word	0x00000011
        /*01d0*/ 	.word	0x00031830
        /*01d4*/ 	.short	0x010a
        /*01d6*/ 	.byte	0x3f
	.zero		1


	//   ....[12]....
        /*01d8*/ 	.word	0x00003670
        /*01dc*/ 	.word	0x00000011
        /*01e0*/ 	.word	0x00031830
        /*01e4*/ 	.short	0x010a
        /*01e6*/ 	.byte	0x3f
	.zero		1


	//   ....[13]....
        /*01e8*/ 	.word	0x00007fe0
        /*01ec*/ 	.word	0x00000018
        /*01f0*/ 	.word	0x00000000
        /*01f4*/ 	.short	0x0101
        /*01f6*/ 	.byte	0x3f
	.zero		1


	//   ....[14]....
        /*01f8*/ 	.word	0x000086d0
        /*01fc*/ 	.word	0x00000010
        /*0200*/ 	.word	0x00000000
        /*0204*/ 	.short	0x0101
        /*0206*/ 	.byte	0x3f
	.zero		1


	//   ....[15]....
        /*0208*/ 	.word	0x00009b90
        /*020c*/ 	.word	0x00000007
        /*0210*/ 	.word	0x00031820
        /*0214*/ 	.short	0x010a
        /*0216*/ 	.byte	0x3f
	.zero		1


	//   ....[16]....
        /*0218*/ 	.word	0x0000a430
        /*021c*/ 	.word	0x00000007
        /*0220*/ 	.word	0x00031838
        /*0224*/ 	.short	0x010a
        /*0226*/ 	.byte	0x3f
	.zero		1


	//   ....[17]....
        /*0228*/ 	.word	0x0000a7c0
        /*022c*/ 	.word	0x00000013
        /*0230*/ 	.word	0x00031820
        /*0234*/ 	.short	0x010a
        /*0236*/ 	.byte	0x3f
	.zero		1


	//   ....[18]....
        /*0238*/ 	.word	0x0000aba0
        /*023c*/ 	.word	0x00000007
        /*0240*/ 	.word	0x00031838
        /*0244*/ 	.short	0x010a
        /*0246*/ 	.byte	0x3f
	.zero		1


	//   ....[19]....
        /*0248*/ 	.word	0x0000b040
        /*024c*/ 	.word	0x00000003
        /*0250*/ 	.word	0x00000000
        /*0254*/ 	.short	0x010a
        /*0256*/ 	.byte	0x3f
	.zero		1


	//   ....[20]....
        /*0258*/ 	.word	0x0000b0d0
        /*025c*/ 	.word	0x00000011
        /*0260*/ 	.word	0x00000000
        /*0264*/ 	.short	0x010a
        /*0266*/ 	.byte	0x3f
	.zero		1


	//   ....[21]....
        /*0268*/ 	.word	0x0000b120
        /*026c*/ 	.word	0x00000004
        /*0270*/ 	.word	0x00031838
        /*0274*/ 	.short	0x010a
        /*0276*/ 	.byte	0x3f
	.zero		1


	//   ....[22]....
        /*0278*/ 	.word	0x0000b180
        /*027c*/ 	.word	0x00000011
        /*0280*/ 	.word	0x00031800
        /*0284*/ 	.short	0x010a
        /*0286*/ 	.byte	0x3f
	.zero		1


	//   ....[23]....
        /*0288*/ 	.word	0x0000b1d0
        /*028c*/ 	.word	0x00000010
        /*0290*/ 	.word	0x00031810
        /*0294*/ 	.short	0x010a
        /*0296*/ 	.byte	0x3f
	.zero		1


	//   ....[24]....
        /*0298*/ 	.word	0x0000b220
        /*029c*/ 	.word	0x00000011
        /*02a0*/ 	.word	0x00031830
        /*02a4*/ 	.short	0x010a
        /*02a6*/ 	.byte	0x3f
	.zero		1


	//   ....[25]....
        /*02a8*/ 	.word	0x0000b270
        /*02ac*/ 	.word	0x00000007
        /*02b0*/ 	.word	0x00031820
        /*02b4*/ 	.short	0x010a
        /*02b6*/ 	.byte	0x3f
	.zero		1


	//   ....[26]....
        /*02b8*/ 	.word	0x0000b2c0
        /*02bc*/ 	.word	0x00000007
        /*02c0*/ 	.word	0x00031838
        /*02c4*/ 	.short	0x010a
        /*02c6*/ 	.byte	0x3f
	.zero		1


	//   ....[27]....
        /*02c8*/ 	.word	0x0000b320
        /*02cc*/ 	.word	0x00000013
        /*02d0*/ 	.word	0x00031820
        /*02d4*/ 	.short	0x010a
        /*02d6*/ 	.byte	0x3f
	.zero		1


	//   ....[28]....
        /*02d8*/ 	.word	0x0000b370
        /*02dc*/ 	.word	0x00000007
        /*02e0*/ 	.word	0x00031838
        /*02e4*/ 	.short	0x010a
        /*02e6*/ 	.byte	0x3f
	.zero		1


	//   ....[29]....
        /*02e8*/ 	.word	0x0000b3c0
        /*02ec*/ 	.word	0x00000003
        /*02f0*/ 	.word	0x00000000
        /*02f4*/ 	.short	0x010a
        /*02f6*/ 	.byte	0x3f
	.zero		1


	//   ....[30]....
        /*02f8*/ 	.word	0x0000b410
        /*02fc*/ 	.word	0x00000011
        /*0300*/ 	.word	0x00000000
        /*0304*/ 	.short	0x010a
        /*0306*/ 	.byte	0x3f
	.zero		1


	//----- nvinfo : EIATTR_NUM_MBARRIERS
	.align		4
.L_424:
        /*0308*/ 	.byte	0x03, 0x38
        /*030a*/ 	.short	0x0007


	//----- nvinfo : EIATTR_EXIT_INSTR_OFFSETS
	.align		4
        /*030c*/ 	.byte	0x04, 0x1c
        /*030e*/ 	.short	(.L_426 - .L_425)


	//   ....[0]....
.L_425:
        /*0310*/ 	.word	0x0000b170


	//----- nvinfo : EIATTR_MAX_THREADS
	.align		4
.L_426:
        /*0314*/ 	.byte	0x04, 0x05
        /*0316*/ 	.short	(.L_428 - .L_427)
.L_427:
        /*0318*/ 	.word	0x00000180
        /*031c*/ 	.word	0x00000001
        /*0320*/ 	.word	0x00000001


	//----- nvinfo : EIATTR_CRS_STACK_SIZE
	.align		4
.L_428:
        /*0324*/ 	.byte	0x04, 0x1e
        /*0326*/ 	.short	(.L_430 - .L_429)
.L_429:
        /*0328*/ 	.word	0x00000000


	//----- nvinfo : EIATTR_CBANK_PARAM_SIZE
	.align		4
.L_430:
        /*032c*/ 	.byte	0x03, 0x19
        /*032e*/ 	.short	0x0770


	//----- nvinfo : EIATTR_PARAM_CBANK
	.align		4
        /*0330*/ 	.byte	0x04, 0x0a
        /*0332*/ 	.short	(.L_432 - .L_431)
	.align		4
.L_431:
        /*0334*/ 	.word	index@(.nv.constant0._ZN7cutlass13device_kernelIN5flash11enable_sm90INS1_16FlashAttnBwdSm90INS1_25CollectiveMainloopBwdSm90ILi2ELi1ELi1EN4cute5tupleIJNS5_1CILi1EEES8_S8_EEENS6_IJNS7_ILi64EEENS7_ILi80EEENS7_ILi256EEEEEENS_6half_tEfNS_4arch4Sm90ELb1ELb0ELb1ELb0ELb0ELb0ELb1ELb1ELi2ELi1ELi1ELi1ELb0EEENS1_24CollectiveEpilogueBwdGQAISD_fSG_Li256ELb0ELb0EEENS1_25SingleTileBwdLPTSchedulerILb0ELi80ELb0EEEEEEEEEvNT_6ParamsE)
        /*0338*/ 	.short	0x0210
        /*033a*/ 	.short	0x0770


	//----- nvinfo : EIATTR_SW_WAR
	.align		4
.L_432:
        /*033c*/ 	.byte	0x04, 0x36
        /*033e*/ 	.short	(.L_434 - .L_433)
.L_433:
        /*0340*/ 	.word	0x00000008
.L_434:


//--------------------- .nv.info._ZN7cutlass13device_kernelIN5flash11enable_sm90INS1_16FlashAttnBwdSm90INS1_25CollectiveMainloopBwdSm90ILi2ELi1ELi1EN4cute5tupleIJNS5_1CILi1EEES8_S8_EEENS6_IJNS7_ILi64EEENS7_ILi80EEENS7_ILi256EEEEEENS_6half_tEfNS_4arch4Sm90ELb1ELb0ELb1ELb1ELb0ELb0ELb1ELb1ELi2ELi1ELi1ELi1ELb0EEENS1_21CollectiveEpilogueBwdISD_SE_SG_Li256ELb1ELb1ELi2EEENS1_25SingleTileBwdLPTSchedulerILb1ELi80ELb0EEEEEEEEEvNT_6ParamsE --------------------------
	.section	.nv.info._ZN7cutlass13device_kernelIN5flash11enable_sm90INS1_16FlashAttnBwdSm90INS1_25CollectiveMainloopBwdSm90ILi2ELi1ELi1EN4cute5tupleIJNS5_1CILi1EEES8_S8_EEENS6_IJNS7_ILi64EEENS7_ILi80EEENS7_ILi256EEEEEENS_6half_tEfNS_4arch4Sm90ELb1ELb0ELb1ELb1ELb0ELb0ELb1ELb1ELi2ELi1ELi1ELi1ELb0EEENS1_21CollectiveEpilogueBwdISD_SE_SG_Li256ELb1ELb1ELi2EEENS1_25SingleTileBwdLPTSchedulerILb1ELi80ELb0EEEEEEEEEvNT_6ParamsE,"",@"SHT_CUDA_INFO"
	.sectionflags	@""
	.align	4


	//----- nvinfo : EIATTR_CUDA_API_VERSION
	.align		4
        /*0000*/ 	.byte	0x04, 0x37
        /*0002*/ 	.short	(.L_436 - .L_435)
.L_435:
        /*0004*/ 	.word	0x00000082


	//----- nvinfo : EIATTR_KPARAM_INFO
	.align		4
.L_436:
        /*0008*/ 	.byte	0x04, 0x17
        /*000a*/ 	.short	(.L_438 - .L_437)
.L_437:
        /*000c*/ 	.word	0x00000000
        /*0010*/ 	.short	0x0000
        /*0012*/ 	.short	0x0070
        /*0014*/ 	.byte	0x00, 0xf0, 0x01, 0x1a


	//----- nvinfo : EIATTR_SPARSE_MMA_MASK
	.align		4
.L_438:
        /*0018*/ 	.byte	0x03, 0x50
        /*001a*/ 	.short	0x0000


	//----- nvinfo : EIATTR_MAXREG_COUNT
	.align		4
        /*001c*/ 	.byte	0x03, 0x1b
        /*001e*/ 	.short	0x00a8


	//----- nvinfo : EIATTR_NUM_BARRIERS
	.align		4
        /*0020*/ 	.byte	0x02, 0x4c
        /*0022*/ 	.byte	0x0a
	.zero		1


	//----- nvinfo : EIATTR_ANNOTATIONS
	.align		4
        /*0024*/ 	.byte	0x04, 0x55
        /*0026*/ 	.short	(.L_440 - .L_439)


	//   ....[0]....
.L_439:
        /* <DEDUP_REMOVED lines=11> */
        /*00cc*/ 	.byte	0xc0, 0xf8, 0x00, 0x00


	//----- nvinfo : EIATTR_MERCURY_ISA_VERSION
	.align		4
.L_440:
        /*00d0*/ 	.byte	0x03, 0x5f
        /*00d2*/ 	.short	0x0101


	//----- nvinfo : EIATTR_INT_WARP_WIDE_INSTR_OFFSETS
	.align		4
        /*00d4*/ 	.byte	0x04, 0x31
        /*00d6*/ 	.short	(.L_442 - .L_441)


	//   ....[0]....
.L_441:
        /*00d8*/ 	.word	0x00000190


	//   ....[1]....
        /*00dc*/ 	.word	0x000001c0


	//----- nvinfo : EIATTR_COOP_GROUP_MASK_REGIDS
	.align		4
.L_442:
        /*00e0*/ 	.byte	0x04, 0x29
        /*00e2*/ 	.short	(.L_444 - .L_443)


	//   ....[0]....
.L_443:
        /*00e4*/ 	.word	0xffffffff


	//   ....[1]....
        /*00e8*/ 	.word	0xffffffff


	//   ....[2]....
        /*00ec*/ 	.word	0xffffffff


	//   ....[3]....
        /*00f0*/ 	.word	0xffffffff


	//   ....[4]....
        /*00f4*/ 	.word	0xffffffff


	//   ....[5]....
        /*00f8*/ 	.word	0xffffffff


	//----- nvinfo : EIATTR_COOP_GROUP_INSTR_OFFSETS
	.align		4
.L_444:
        /*00fc*/ 	.byte	0x04, 0x28
        /*00fe*/ 	.short	(.L_446 - .L_445)


	//   ....[0]....
.L_445:
        /*0100*/ 	.word	0x00000060


	//   ....[1]....
        /*0104*/ 	.word	0x000001a0


	//   ....[2]....
        /*0108*/ 	.word	0x00000220


	//   ....[3]....
        /*010c*/ 	.word	0x00000400


	//   ....[4]....
        /*0110*/ 	.word	0x00001540


	//   ....[5]....
        /*0114*/ 	.word	0x0000d5c0


	//----- nvinfo : EIATTR_REG_RECONFIG
	.align		4
.L_446:
        /*0118*/ 	.byte	0x01, 0x54
	.zero		2


	//----- nvinfo : EIATTR_MBARRIER_INSTR_OFFSETS
	.align		4
        /*011c*/ 	.byte	0x04, 0x39
        /*011e*/ 	.short	(.L_448 - .L_447)


	//   ....[0]....
.L_447:
        /*0120*/ 	.word	0x00000290
        /*0124*/ 	.word	0x000000ff
        /*0128*/ 	.word	0x00031600
        /*012c*/ 	.short	0x0100
        /*012e*/ 	.byte	0x06
	.zero		1


	//   ....[1]....
        /*0130*/ 	.word	0x000003b0
        /*0134*/ 	.word	0x000000ff
        /*0138*/ 	.word	0x00031610
        /*013c*/ 	.short	0x0100
        /*013e*/ 	.byte	0x08
	.zero		1


	//   ....[2]....
        /*0140*/ 	.word	0x000003c0
        /*0144*/ 	.word	0x000000ff
        /*0148*/ 	.word	0x00031620
        /*014c*/ 	.short	0x0100
        /*014e*/ 	.byte	0x08
	.zero		1


	//   ....[3]....
        /*0150*/ 	.word	0x000003d0
        /*0154*/ 	.word	0x000000ff
        /*0158*/ 	.word	0x00031618
        /*015c*/ 	.short	0x0100
        /*015e*/ 	.byte	0x08
	.zero		1


	//   ....[4]....
        /*0160*/ 	.word	0x000003e0
        /*0164*/ 	.word	0x000000ff
        /*0168*/ 	.word	0x00031628
        /*016c*/ 	.short	0x0100
        /*016e*/ 	.byte	0x08
	.zero		1


	//   ....[5]....
        /*0170*/ 	.word	0x00000510
        /*0174*/ 	.word	0x000000ff
        /*0178*/ 	.word	0x00031630
        /*017c*/ 	.short	0x0100
        /*017e*/ 	.byte	0x08
	.zero		1


	//   ....[6]....
        /*0180*/ 	.word	0x00000520
        /*0184*/ 	.word	0x000000ff
        /*0188*/ 	.word	0x00031638
        /*018c*/ 	.short	0x0100
        /*018e*/ 	.byte	0x08
	.zero		1


	//   ....[7]....
        /*0190*/ 	.word	0x00001520
        /*0194*/ 	.word	0x000000e1
        /*0198*/ 	.word	0x00031600
        /*019c*/ 	.short	0x010a
        /*019e*/ 	.byte	0x3f
	.zero		1


	//   ....[8]....
        /*01a0*/ 	.word	0x00001640
        /*01a4*/ 	.word	0x000000e1
        /*01a8*/ 	.word	0x00031600
        /*01ac*/ 	.short	0x010a
        /*01ae*/ 	.byte	0x3f
	.zero		1


	//   ....[9]....
        /*01b0*/ 	.word	0x00001ef0
        /*01b4*/ 	.word	0x000000e0
        /*01b8*/ 	.word	0x00031610
        /*01bc*/ 	.short	0x010a
        /*01be*/ 	.byte	0x3f
	.zero		1


	//   ....[10]....
        /*01c0*/ 	.word	0x00001fb0
        /*01c4*/ 	.word	0x000000e0
        /*01c8*/ 	.word	0x00031610
        /*01cc*/ 	.short	0x010a
        /*01ce*/ 	.byte	0x3f
	.zero		1


	//   ....[11]....
        /*01d0*/ 	.word	0x00003b40
        /*01d4*/ 	.word	0x000000e1
        /*01d8*/ 	.word	0x00031630
        /*01dc*/ 	.short	0x010a
        /*01de*/ 	.byte	0x3f
	.zero		1


	//   ....[12]....
        /*01e0*/ 	.word	0x00003c00
        /*01e4*/ 	.word	0x000000e1
        /*01e8*/ 	.word	0x00031630
        /*01ec*/ 	.short	0x010a
        /*01ee*/ 	.byte	0x3f
	.zero		1


	//   ....[13]....
        /*01f0*/ 	.word	0x000085d0
        /*01f4*/ 	.word	0x00000018
        /*01f8*/ 	.word	0x00000000
        /*01fc*/ 	.short	0x0101
        /*01fe*/ 	.byte	0x3f
	.zero		1


	//   ....[14]....
        /*0200*/ 	.word	0x00008cd0
        /*0204*/ 	.word	0x000000e0
        /*0208*/ 	.word	0x00000000
        /*020c*/ 	.short	0x0101
        /*020e*/ 	.byte	0x3f
	.zero		1


	//   ....[15]....
        /*0210*/ 	.word	0x0000e220
        /*0214*/ 	.word	0x00000006
        /*0218*/ 	.word	0x00031620
        /*021c*/ 	.short	0x010a
        /*021e*/ 	.byte	0x3f
	.zero		1


	//   ....[16]....
        /*0220*/ 	.word	0x0000ec90
        /*0224*/ 	.word	0x00000006
        /*0228*/ 	.word	0x00031638
        /*022c*/ 	.short	0x010a
        /*022e*/ 	.byte	0x3f
	.zero		1


	//   ....[17]....
        /*0230*/ 	.word	0x0000efe0
        /*0234*/ 	.word	0x00000014
        /*0238*/ 	.word	0x00031620
        /*023c*/ 	.short	0x010a
        /*023e*/ 	.byte	0x3f
	.zero		1


	//   ....[18]....
        /*0240*/ 	.word	0x0000f420
        /*0244*/ 	.word	0x00000006
        /*0248*/ 	.word	0x00031638
        /*024c*/ 	.short	0x010a
        /*024e*/ 	.byte	0x3f
	.zero		1


	//   ....[19]....
        /*0250*/ 	.word	0x0000f990
        /*0254*/ 	.word	0x00000005
        /*0258*/ 	.word	0x00000000
        /*025c*/ 	.short	0x010a
        /*025e*/ 	.byte	0x3f
	.zero		1


	//   ....[20]....
        /*0260*/ 	.word	0x0000fa20
        /*0264*/ 	.word	0x00000003
        /*0268*/ 	.word	0x00000000
        /*026c*/ 	.short	0x010a
        /*026e*/ 	.byte	0x3f
	.zero		1


	//   ....[21]....
        /*0270*/ 	.word	0x0000fa70
        /*0274*/ 	.word	0x00000002
        /*0278*/ 	.word	0x00031638
        /*027c*/ 	.short	0x010a
        /*027e*/ 	.byte	0x3f
	.zero		1


	//   ....[22]....
        /*0280*/ 	.word	0x0000fad0
        /*0284*/ 	.word	0x000000e1
        /*0288*/ 	.word	0x00031600
        /*028c*/ 	.short	0x010a
        /*028e*/ 	.byte	0x3f
	.zero		1


	//   ....[23]....
        /*0290*/ 	.word	0x0000fb20
        /*0294*/ 	.word	0x000000e0
        /*0298*/ 	.word	0x00031610
        /*029c*/ 	.short	0x010a
        /*029e*/ 	.byte	0x3f
	.zero		1


	//   ....[24]....
        /*02a0*/ 	.word	0x0000fb70
        /*02a4*/ 	.word	0x000000e1
        /*02a8*/ 	.word	0x00031630
        /*02ac*/ 	.short	0x010a
        /*02ae*/ 	.byte	0x3f
	.zero		1


	//   ....[25]....
        /*02b0*/ 	.word	0x0000fbc0
        /*02b4*/ 	.word	0x00000006
        /*02b8*/ 	.word	0x00031620
        /*02bc*/ 	.short	0x010a
        /*02be*/ 	.byte	0x3f
	.zero		1


	//   ....[26]....
        /*02c0*/ 	.word	0x0000fc10
        /*02c4*/ 	.word	0x00000006
        /*02c8*/ 	.word	0x00031638
        /*02cc*/ 	.short	0x010a
        /*02ce*/ 	.byte	0x3f
	.zero		1


	//   ....[27]....
        /*02d0*/ 	.word	0x0000fc70
        /*02d4*/ 	.word	0x00000014
        /*02d8*/ 	.word	0x00031620
        /*02dc*/ 	.short	0x010a
        /*02de*/ 	.byte	0x3f
	.zero		1


	//   ....[28]....
        /*02e0*/ 	.word	0x0000fcc0
        /*02e4*/ 	.word	0x00000006
        /*02e8*/ 	.word	0x00031638
        /*02ec*/ 	.short	0x010a
        /*02ee*/ 	.byte	0x3f
	.zero		1


	//   ....[29]....
        /*02f0*/ 	.word	0x0000fd10
        /*02f4*/ 	.word	0x00000005
        /*02f8*/ 	.word	0x00000000
        /*02fc*/ 	.short	0x010a
        /*02fe*/ 	.byte	0x3f
	.zero		1


	//   ....[30]....
        /*0300*/ 	.word	0x0000fd60
        /*0304*/ 	.word	0x00000003
        /*0308*/ 	.word	0x00000000
        /*030c*/ 	.short	0x010a
        /*030e*/ 	.byte	0x3f
	.zero		1


	//----- nvinfo : EIATTR_NUM_MBARRIERS
	.align		4
.L_448:
        /*0310*/ 	.byte	0x03, 0x38
        /*0312*/ 	.short	0x0007


	//----- nvinfo : EIATTR_EXIT_INSTR_OFFSETS
	.align		4
        /*0314*/ 	.byte	0x04, 0x1c
        /*0316*/ 	.short	(.L_450 - .L_449)


	//   ....[0]....
.L_449:
        /*0318*/ 	.word	0x0000fac0


	//----- nvinfo : EIATTR_MAX_THREADS
	.align		4
.L_450:
        /*031c*/ 	.byte	0x04, 0x05
        /*031e*/ 	.short	(.L_452 - .L_451)
.L_451:
        /*0320*/ 	.word	0x00000180
        /*0324*/ 	.word	0x00000001
        /*0328*/ 	.word	0x00000001


	//----- nvinfo : EIATTR_CRS_STACK_SIZE
	.align		4
.L_452:
        /*032c*/ 	.byte	0x04, 0x1e
        /*032e*/ 	.short	(.L_454 - .L_453)
.L_453:
        /*0330*/ 	.word	0x00000000


	//----- nvinfo : EIATTR_CBANK_PARAM_SIZE
	.align		4
.L_454:
        /*0334*/ 	.byte	0x03, 0x19
        /*0336*/ 	.short	0x06f0


	//----- nvinfo : EIATTR_PARAM_CBANK
	.align		4
        /*0338*/ 	.byte	0x04, 0x0a
        /*033a*/ 	.short	(.L_456 - .L_455)
	.align		4
.L_455:
        /*033c*/ 	.word	index@(.nv.constant0._ZN7cutlass13device_kernelIN5flash11enable_sm90INS1_16FlashAttnBwdSm90INS1_25CollectiveMainloopBwdSm90ILi2ELi1ELi1EN4cute5tupleIJNS5_1CILi1EEES8_S8_EEENS6_IJNS7_ILi64EEENS7_ILi80EEENS7_ILi256EEEEEENS_6half_tEfNS_4arch4Sm90ELb1ELb0ELb1ELb1ELb0ELb0ELb1ELb1ELi2ELi1ELi1ELi1ELb0EEENS1_21CollectiveEpilogueBwdISD_SE_SG_Li256ELb1ELb1ELi2EEENS1_25SingleTileBwdLPTSchedulerILb1ELi80ELb0EEEEEEEEEvNT_6ParamsE)
        /*0340*/ 	.short	0x0210
        /*0342*/ 	.short	0x06f0


	//----- nvinfo : EIATTR_SW_WAR
	.align		4
.L_456:
        /*0344*/ 	.byte	0x04, 0x36
        /*0346*/ 	.short	(.L_458 - .L_457)
.L_457:
        /*0348*/ 	.word	0x00000008
.L_458:


//--------------------- .nv.info._ZN7cutlass13device_kernelIN5flash11enable_sm90INS1_16FlashAttnBwdSm90INS1_25CollectiveMainloopBwdSm90ILi2ELi1ELi1EN4cute5tupleIJNS5_1CILi1EEES8_S8_EEENS6_IJNS7_ILi64EEENS7_ILi80EEENS7_ILi256EEEEEENS_6half_tEfNS_4arch4Sm90ELb1ELb0ELb1ELb1ELb0ELb0ELb1ELb1ELi2ELi1ELi1ELi1ELb0EEENS1_24CollectiveEpilogueBwdGQAISD_fSG_Li256ELb1ELb0EEENS1_25SingleTileBwdLPTSchedulerILb1ELi80ELb0EEEEEEEEEvNT_6ParamsE --------------------------
	.section	.nv.info._ZN7cutlass13device_kernelIN5flash11enable_sm90INS1_16FlashAttnBwdSm90INS1_25CollectiveMainloopBwdSm90ILi2ELi1ELi1EN4cute5tupleIJNS5_1CILi1EEES8_S8_EEENS6_IJNS7_ILi64EEENS7_ILi80EEENS7_ILi256EEEEEENS_6half_tEfNS_4arch4Sm90ELb1ELb0ELb1ELb1ELb0ELb0ELb1ELb1ELi2ELi1ELi1ELi1ELb0EEENS1_24CollectiveEpilogueBwdGQAISD_fSG_Li256ELb1ELb0EEENS1_25SingleTileBwdLPTSchedulerILb1ELi80ELb0EEEEEEEEEvNT_6ParamsE,"",@"SHT_CUDA_INFO"
	.sectionflags	@""
	.align	4


	//----- nvinfo : EIATTR_CUDA_API_VERSION
	.align		4
        /*0000*/ 	.byte	0x04, 0x37
        /*0002*/ 	.short	(.L_460 - .L_459)
.L_459:
        /*0004*/ 	.word	0x00000082


	//----- nvinfo : EIATTR_KPARAM_INFO
	.align		4
.L_460:
        /*0008*/ 	.byte	0x04, 0x17
        /*000a*/ 	.short	(.L_462 - .L_461)
.L_461:
        /*000c*/ 	.word	0x00000000
        /*0010*/ 	.short	0x0000
        /*0012*/ 	.short	0x0070
        /*0014*/ 	.byte	0x00, 0xf0, 0x01, 0x1c


	//----- nvinfo : EIATTR_SPARSE_MMA_MASK
	.align		4
.L_462:
        /*0018*/ 	.byte	0x03, 0x50
        /*001a*/ 	.short	0x0000


	//----- nvinfo : EIATTR_MAXREG_COUNT
	.align		4
        /*001c*/ 	.byte	0x03, 0x1b
        /*001e*/ 	.short	0x00a8


	//----- nvinfo : EIATTR_NUM_BARRIERS
	.align		4
        /*0020*/ 	.byte	0x02, 0x4c
        /*0022*/ 	.byte	0x0a
	.zero		1


	//----- nvinfo : EIATTR_ANNOTATIONS
	.align		4
        /*0024*/ 	.byte	0x04, 0x55
        /*0026*/ 	.short	(.L_464 - .L_463)


	//   ....[0]....
.L_463:
        /* <DEDUP_REMOVED lines=11> */


	//----- nvinfo : EIATTR_MERCURY_ISA_VERSION
	.align		4
.L_464:
        /*00c0*/ 	.byte	0x03, 0x5f
        /*00c2*/ 	.short	0x0101


	//----- nvinfo : EIATTR_INT_WARP_WIDE_INSTR_OFFSETS
	.align		4
        /*00c4*/ 	.byte	0x04, 0x31
        /*00c6*/ 	.short	(.L_466 - .L_465)


	//   ....[0]....
.L_465:
        /*00c8*/ 	.word	0x00000190


	//   ....[1]....
        /*00cc*/ 	.word	0x000001c0


	//----- nvinfo : EIATTR_COOP_GROUP_MASK_REGIDS
	.align		4
.L_466:
        /*00d0*/ 	.byte	0x04, 0x29
        /*00d2*/ 	.short	(.L_468 - .L_467)


	//   ....[0]....
.L_467:
        /*00d4*/ 	.word	0xffffffff


	//   ....[1]....
        /*00d8*/ 	.word	0xffffffff


	//   ....[2]....
        /*00dc*/ 	.word	0xffffffff


	//   ....[3]....
        /*00e0*/ 	.word	0xffffffff


	//   ....[4]....
        /*00e4*/ 	.word	0xffffffff


	//   ....[5]....
        /*00e8*/ 	.word	0xffffffff


	//----- nvinfo : EIATTR_COOP_GROUP_INSTR_OFFSETS
	.align		4
.L_468:
        /*00ec*/ 	.byte	0x04, 0x28
        /*00ee*/ 	.short	(.L_470 - .L_469)


	//   ....[0]....
.L_469:
        /*00f0*/ 	.word	0x00000060


	//   ....[1]....
        /*00f4*/ 	.word	0x000001a0


	//   ....[2]....
        /*00f8*/ 	.word	0x00000220


	//   ....[3]....
        /*00fc*/ 	.word	0x00000400


	//   ....[4]....
        /*0100*/ 	.word	0x000014c0


	//   ....[5]....
        /*0104*/ 	.word	0x00009ac0


	//----- nvinfo : EIATTR_REG_RECONFIG
	.align		4
.L_470:
        /*0108*/ 	.byte	0x01, 0x54
	.zero		2


	//----- nvinfo : EIATTR_MBARRIER_INSTR_OFFSETS
	.align		4
        /*010c*/ 	.byte	0x04, 0x39
        /*010e*/ 	.short	(.L_472 - .L_471)


	//   ....[0]....
.L_471:
        /*0110*/ 	.word	0x00000290
        /*0114*/ 	.word	0x000000ff
        /*0118*/ 	.word	0x00031800
        /*011c*/ 	.short	0x0100
        /*011e*/ 	.byte	0x06
	.zero		1


	//   ....[1]....
        /*0120*/ 	.word	0x000003b0
        /*0124*/ 	.word	0x000000ff
        /*0128*/ 	.word	0x00031810
        /*012c*/ 	.short	0x0100
        /*012e*/ 	.byte	0x08
	.zero		1


	//   ....[2]....
        /*0130*/ 	.word	0x000003c0
        /*0134*/ 	.word	0x000000ff
        /*0138*/ 	.word	0x00031820
        /*013c*/ 	.short	0x0100
        /*013e*/ 	.byte	0x08
	.zero		1


	//   ....[3]....
        /*0140*/ 	.word	0x000003d0
        /*0144*/ 	.word	0x000000ff
        /*0148*/ 	.word	0x00031818
        /*014c*/ 	.short	0x0100
        /*014e*/ 	.byte	0x08
	.zero		1


	//   ....[4]....
        /*0150*/ 	.word	0x000003e0
        /*0154*/ 	.word	0x000000ff
        /*0158*/ 	.word	0x00031828
        /*015c*/ 	.short	0x0100
        /*015e*/ 	.byte	0x08
	.zero		1


	//   ....[5]....
        /*0160*/ 	.word	0x00000510
        /*0164*/ 	.word	0x000000ff
        /*0168*/ 	.word	0x00031830
        /*016c*/ 	.short	0x0100
        /*016e*/ 	.byte	0x08
	.zero		1


	//   ....[6]....
        /*0170*/ 	.word	0x00000520
        /*0174*/ 	.word	0x000000ff
        /*0178*/ 	.word	0x00031838
        /*017c*/ 	.short	0x0100
        /*017e*/ 	.byte	0x08
	.zero		1


	//   ....[7]....
        /*0180*/ 	.word	0x000014e0
        /*0184*/ 	.word	0x00000011
        /*0188*/ 	.word	0x00031800
        /*018c*/ 	.short	0x010a
        /*018e*/ 	.byte	0x3f
	.zero		1


	//   ....[8]....
        /*0190*/ 	.word	0x000015a0
        /*0194*/ 	.word	0x00000011
        /*0198*/ 	.word	0x00031800
        /*019c*/ 	.short	0x010a
        /*019e*/ 	.byte	0x3f
	.zero		1


	//   ....[9]....
        /*01a0*/ 	.word	0x00001e40
        /*01a4*/ 	.word	0x00000010
        /*01a8*/ 	.word	0x00031810
        /*01ac*/ 	.short	0x010a
        /*01ae*/ 	.byte	0x3f
	.zero		1


	//   ....[10]....
        /*01b0*/ 	.word	0x00001f00
        /*01b4*/ 	.word	0x00000010
        /*01b8*/ 	.word	0x00031810
        /*01bc*/ 	.short	0x010a
        /*01be*/ 	.byte	0x3f
	.zero		1


	//   ....[11]....
        /*01c0*/ 	.word	0x00003aa0
        /*01c4*/ 	.word	0x00000011
        /*01c8*/ 	.word	0x00031830
        /*01cc*/ 	.short	0x010a
        /*01ce*/ 	.byte	0x3f
	.zero		1


	//   ....[12]....
        /*01d0*/ 	.word	0x00003b60
        /*01d4*/ 	.word	0x00000011
        /*01d8*/ 	.word	0x00031830
        /*01dc*/ 	.short	0x010a
        /*01de*/ 	.byte	0x3f
	.zero		1


	//   ....[13]....
        /*01e0*/ 	.word	0x000084c0
        /*01e4*/ 	.word	0x00000018
        /*01e8*/ 	.word	0x00000000
        /*01ec*/ 	.short	0x0101
        /*01ee*/ 	.byte	0x3f
	.zero		1


	//   ....[14]....
        /*01f0*/ 	.word	0x00008bb0
        /*01f4*/ 	.word	0x00000010
        /*01f8*/ 	.word	0x00000000
        /*01fc*/ 	.short	0x0101
        /*01fe*/ 	.byte	0x3f
	.zero		1


	//   ....[15]....
        /*0200*/ 	.word	0x0000a720
        /*0204*/ 	.word	0x00000006
        /*0208*/ 	.word	0x00031820
        /*020c*/ 	.short	0x010a
        /*020e*/ 	.byte	0x3f
	.zero		1


	//   ....[16]....
        /*0210*/ 	.word	0x0000b190
        /*0214*/ 	.word	0x00000006
        /*0218*/ 	.word	0x00031838
        /*021c*/ 	.short	0x010a
        /*021e*/ 	.byte	0x3f
	.zero		1


	//   ....[17]....
        /*0220*/ 	.word	0x0000b4e0
        /*0224*/ 	.word	0x00000014
        /*0228*/ 	.word	0x00031820
        /*022c*/ 	.short	0x010a
        /*022e*/ 	.byte	0x3f
	.zero		1


	//   ....[18]....
        /*0230*/ 	.word	0x0000b920
        /*0234*/ 	.word	0x00000006
        /*0238*/ 	.word	0x00031838
        /*023c*/ 	.short	0x010a
        /*023e*/ 	.byte	0x3f
	.zero		1


	//   ....[19]....
        /*0240*/ 	.word	0x0000be90
        /*0244*/ 	.word	0x00000005
        /*0248*/ 	.word	0x00000000
        /*024c*/ 	.short	0x010a
        /*024e*/ 	.byte	0x3f
	.zero		1


	//   ....[20]....
        /*0250*/ 	.word	0x0000bf20
        /*0254*/ 	.word	0x00000003
        /*0258*/ 	.word	0x00000000
        /*025c*/ 	.short	0x010a
        /*025e*/ 	.byte	0x3f
	.zero		1


	//   ....[21]....
        /*0260*/ 	.word	0x0000bf70
        /*0264*/ 	.word	0x00000002
        /*0268*/ 	.word	0x00031838
        /*026c*/ 	.short	0x010a
        /*026e*/ 	.byte	0x3f
	.zero		1


	//   ....[22]....
        /*0270*/ 	.word	0x0000bfd0
        /*0274*/ 	.word	0x00000011
        /*0278*/ 	.word	0x00031800
        /*027c*/ 	.short	0x010a
        /*027e*/ 	.byte	0x3f
	.zero		1


	//   ....[23]....
        /*0280*/ 	.word	0x0000c020
        /*0284*/ 	.word	0x00000010
        /*0288*/ 	.word	0x00031810
        /*028c*/ 	.short	0x010a
        /*028e*/ 	.byte	0x3f
	.zero		1


	//   ....[24]....
        /*0290*/ 	.word	0x0000c070
        /*0294*/ 	.word	0x00000011
        /*0298*/ 	.word	0x00031830
        /*029c*/ 	.short	0x010a
        /*029e*/ 	.byte	0x3f
	.zero		1


	//   ....[25]....
        /*02a0*/ 	.word	0x0000c0c0
        /*02a4*/ 	.word	0x00000006
        /*02a8*/ 	.word	0x00031820
        /*02ac*/ 	.short	0x010a
        /*02ae*/ 	.byte	0x3f
	.zero		1


	//   ....[26]....
        /*02b0*/ 	.word	0x0000c110
        /*02b4*/ 	.word	0x00000006
        /*02b8*/ 	.word	0x00031838
        /*02bc*/ 	.short	0x010a
        /*02be*/ 	.byte	0x3f
	.zero		1


	//   ....[27]....
        /*02c0*/ 	.word	0x0000c170
        /*02c4*/ 	.word	0x00000014
        /*02c8*/ 	.word	0x00031820
        /*02cc*/ 	.short	0x010a
        /*02ce*/ 	.byte	0x3f
	.zero		1


	//   ....[28]....
        /*02d0*/ 	.word	0x0000c1c0
        /*02d4*/ 	.word	0x00000006
        /*02d8*/ 	.word	0x00031838
        /*02dc*/ 	.short	0x010a
        /*02de*/ 	.byte	0x3f
	.zero		1


	//   ....[29]....
        /*02e0*/ 	.word	0x0000c210
        /*02e4*/ 	.word	0x00000005
        /*02e8*/ 	.word	0x00000000
        /*02ec*/ 	.short	0x010a
        /*02ee*/ 	.byte	0x3f
	.zero		1


	//   ....[30]....
        /*02f0*/ 	.word	0x0000c260
        /*02f4*/ 	.word	0x00000003
        /*02f8*/ 	.word	0x00000000
        /*02fc*/ 	.short	0x010a
        /*02fe*/ 	.byte	0x3f
	.zero		1


	//----- nvinfo : EIATTR_NUM_MBARRIERS
	.align		4
.L_472:
        /*0300*/ 	.byte	0x03, 0x38
        /*0302*/ 	.short	0x0007


	//----- nvinfo : EIATTR_EXIT_INSTR_OFFSETS
	.align		4
        /*0304*/ 	.byte	0x04, 0x1c
        /*0306*/ 	.short	(.L_474 - .L_473)


	//   ....[0]....
.L_473:
        /*0308*/ 	.word	0x0000bfc0


	//----- nvinfo : EIATTR_MAX_THREADS
	.align		4
.L_474:
        /*030c*/ 	.byte	0x04, 0x05
        /*030e*/ 	.short	(.L_476 - .L_475)
.L_475:
        /*0310*/ 	.word	0x00000180
        /*0314*/ 	.word	0x00000001
        /*0318*/ 	.word	0x00000001


	//----- nvinfo : EIATTR_CRS_STACK_SIZE
	.align		4
.L_476:
        /*031c*/ 	.byte	0x04, 0x1e
        /*031e*/ 	.short	(.L_478 - .L_477)
.L_477:
        /*0320*/ 	.word	0x00000000


	//----- nvinfo : EIATTR_CBANK_PARAM_SIZE
	.align		4
.L_478:
        /*0324*/ 	.byte	0x03, 0x19
        /*0326*/ 	.short	0x0770


	//----- nvinfo : EIATTR_PARAM_CBANK
	.align		4
        /*0328*/ 	.byte	0x04, 0x0a
        /*032a*/ 	.short	(.L_480 - .L_479)
	.align		4
.L_479:
        /*032c*/ 	.word	index@(.nv.constant0._ZN7cutlass13device_kernelIN5flash11enable_sm90INS1_16FlashAttnBwdSm90INS1_25CollectiveMainloopBwdSm90ILi2ELi1ELi1EN4cute5tupleIJNS5_1CILi1EEES8_S8_EEENS6_IJNS7_ILi64EEENS7_ILi80EEENS7_ILi256EEEEEENS_6half_tEfNS_4arch4Sm90ELb1ELb0ELb1ELb1ELb0ELb0ELb1ELb1ELi2ELi1ELi1ELi1ELb0EEENS1_24CollectiveEpilogueBwdGQAISD_fSG_Li256ELb1ELb0EEENS1_25SingleTileBwdLPTSchedulerILb1ELi80ELb0EEEEEEEEEvNT_6ParamsE)
        /*0330*/ 	.short	0x0210
        /*0332*/ 	.short	0x0770


	//----- nvinfo : EIATTR_SW_WAR
	.align		4
.L_480:
        /*0334*/ 	.byte	0x04, 0x36
        /*0336*/ 	.short	(.L_482 - .L_481)
.L_481:
        /*0338*/ 	.word	0x00000008
.L_482:


//--------------------- .nv.info._ZN7cutlass13device_kernelIN5flash11enable_sm90INS1_16FlashAttnBwdSm90INS1_25CollectiveMainloopBwdSm90ILi2ELi1ELi1EN4cute5tupleIJNS5_1CILi1EEES8_S8_EEENS6_IJNS7_ILi64EEENS7_ILi80EEENS7_ILi256EEEEEENS_6half_tEfNS_4arch4Sm90ELb0ELb0ELb0ELb0ELb0ELb0ELb1ELb1ELi2ELi1ELi1ELi1ELb0EEENS1_21CollectiveEpilogueBwdISD_SE_SG_Li256ELb0ELb1ELi2EEENS1_19SingleTileSchedulerILb0ELb0ELb0ELi80EEEEEEEEEvNT_6ParamsE --------------------------
	.section	.nv.info._ZN7cutlass13device_kernelIN5flash11enable_sm90INS1_16FlashAttnBwdSm90INS1_25CollectiveMainloopBwdSm90ILi2ELi1ELi1EN4cute5tupleIJNS5_1CILi1EEES8_S8_EEENS6_IJNS7_ILi64EEENS7_ILi80EEENS7_ILi256EEEEEENS_6half_tEfNS_4arch4Sm90ELb0ELb0ELb0ELb0ELb0ELb0ELb1ELb1ELi2ELi1ELi1ELi1ELb0EEENS1_21CollectiveEpilogueBwdISD_SE_SG_Li256ELb0ELb1ELi2EEENS1_19SingleTileSchedulerILb0ELb0ELb0ELi80EEEEEEEEEvNT_6ParamsE,"",@"SHT_CUDA_INFO"
	.sectionflags	@""
	.align	4


	//----- nvinfo : EIATTR_CUDA_API_VERSION
	.align		4
        /*0000*/ 	.byte	0x04, 0x37
        /*0002*/ 	.short	(.L_484 - .L_483)
.L_483:
        /*0004*/ 	.word	0x00000082


	//----- nvinfo : EIATTR_KPARAM_INFO
	.align		4
.L_484:
        /*0008*/ 	.byte	0x04, 0x17
        /*000a*/ 	.short	(.L_486 - .L_485)
.L_485:
        /*000c*/ 	.word	0x00000000
        /*0010*/ 	.short	0x0000
        /*0012*/ 	.short	0x0070
        /*0014*/ 	.byte	0x00, 0xf0, 0x01, 0x24


	//----- nvinfo : EIATTR_SPARSE_MMA_MASK
	.align		4
.L_486:
        /*0018*/ 	.byte	0x03, 0x50
        /*001a*/ 	.short	0x0000


	//----- nvinfo : EIATTR_MAXREG_COUNT
	.align		4
        /*001c*/ 	.byte	0x03, 0x1b
        /*001e*/ 	.short	0x00a8


	//----- nvinfo : EIATTR_NUM_BARRIERS
	.align		4
        /*0020*/ 	.byte	0x02, 0x4c
        /*0022*/ 	.byte	0x0a
	.zero		1


	//----- nvinfo : EIATTR_EXTERNS
	.align		4
        /*0024*/ 	.byte	0x04, 0x0f
        /*0026*/ 	.short	(.L_488 - .L_487)


	//   ....[0]....
	.align		4
.L_487:
        /*0028*/ 	.word	index@(__assertfail)


	//----- nvinfo : EIATTR_ANNOTATIONS
	.align		4
.L_488:
        /*002c*/ 	.byte	0x04, 0x55
        /*002e*/ 	.short	(.L_490 - .L_489)


	//   ....[0]....
.L_489:
        /*0030*/ 	.word	0x00000001
        /*0034*/ 	.byte	0x00, 0xb6, 0x00, 0x00, 0x01, 0x00, 0x00, 0x00, 0x60, 0xb6, 0x00, 0x00


	//----- nvinfo : EIATTR_MERCURY_ISA_VERSION
	.align		4
.L_490:
        /*0040*/ 	.byte	0x03, 0x5f
        /*0042*/ 	.short	0x0101


	//----- nvinfo : EIATTR_INT_WARP_WIDE_INSTR_OFFSETS
	.align		4
        /*0044*/ 	.byte	0x04, 0x31
        /*0046*/ 	.short	(.L_492 - .L_491)


	//   ....[0]....
.L_491:
        /*0048*/ 	.word	0x000001e0


	//   ....[1]....
        /*004c*/ 	.word	0x00000290


	//----- nvinfo : EIATTR_COOP_GROUP_MASK_REGIDS
	.align		4
.L_492:
        /*0050*/ 	.byte	0x04, 0x29
        /*0052*/ 	.short	(.L_494 - .L_493)


	//   ....[0]....
.L_493:
        /*0054*/ 	.word	0xffffffff


	//   ....[1]....
        /*0058*/ 	.word	0xffffffff


	//   ....[2]....
        /*005c*/ 	.word	0xffffffff


	//   ....[3]....
        /*0060*/ 	.word	0xffffffff


	//   ....[4]....
        /*0064*/ 	.word	0xffffffff


	//   ....[5]....
        /*0068*/ 	.word	0xffffffff


	//   ....[6]....
        /*006c*/ 	.word	0xffffffff


	//----- nvinfo : EIATTR_COOP_GROUP_INSTR_OFFSETS
	.align		4
.L_494:
        /*0070*/ 	.byte	0x04, 0x28
        /*0072*/ 	.short	(.L_496 - .L_495)


	//   ....[0]....
.L_495:
        /*0074*/ 	.word	0x00000060


	//   ....[1]....
        /*0078*/ 	.word	0x000001f0


	//   ....[2]....
        /*007c*/ 	.word	0x000002a0


	//   ....[3]....
        /*0080*/ 	.word	0x00000400


	//   ....[4]....
        /*0084*/ 	.word	0x000006d0


	//   ....[5]....
        /*0088*/ 	.word	0x0000a330


	//   ....[6]....
        /*008c*/ 	.word	0x0000aa90


	//----- nvinfo : EIATTR_REG_RECONFIG
	.align		4
.L_496:
        /*0090*/ 	.byte	0x01, 0x54
	.zero		2


	//----- nvinfo : EIATTR_SYSCALL_OFFSETS
	.align		4
        /*0094*/ 	.byte	0x04, 0x46
        /*0096*/ 	.short	(.L_498 - .L_497)


	//   ....[0]....
.L_497:
        /*0098*/ 	.word	0x00009b30


	//   ....[1]....
        /*009c*/ 	.word	0x00009c70


	//   ....[2]....
        /*00a0*/ 	.word	0x00009d90


	//   ....[3]....
        /*00a4*/ 	.word	0x00009eb0


	//----- nvinfo : EIATTR_MBARRIER_INSTR_OFFSETS
	.align		4
.L_498:
        /*00a8*/ 	.byte	0x04, 0x39
        /*00aa*/ 	.short	(.L_500 - .L_499)


	//   ....[0]....
.L_499:
        /*00ac*/ 	.word	0x000002c0
        /*00b0*/ 	.word	0x000000ff
        /*00b4*/ 	.word	0x00031800
        /*00b8*/ 	.short	0x0100
        /*00ba*/ 	.byte	0x06
	.zero		1


	//   ....[1]....
        /*00bc*/ 	.word	0x000003b0
        /*00c0*/ 	.word	0x000000ff
        /*00c4*/ 	.word	0x00031810
        /*00c8*/ 	.short	0x0100
        /*00ca*/ 	.byte	0x08
	.zero		1


	//   ....[2]....
        /*00cc*/ 	.word	0x000003c0
        /*00d0*/ 	.word	0x000000ff
        /*00d4*/ 	.word	0x00031820
        /*00d8*/ 	.short	0x0100
        /*00da*/ 	.byte	0x08
	.zero		1


	//   ....[3]....
        /*00dc*/ 	.word	0x000003d0
        /*00e0*/ 	.word	0x000000ff
        /*00e4*/ 	.word	0x00031818
        /*00e8*/ 	.short	0x0100
        /*00ea*/ 	.byte	0x08
	.zero		1


	//   ....[4]....
        /*00ec*/ 	.word	0x000003e0
        /*00f0*/ 	.word	0x000000ff
        /*00f4*/ 	.word	0x00031828
        /*00f8*/ 	.short	0x0100
        /*00fa*/ 	.byte	0x08
	.zero		1


	//   ....[5]....
        /*00fc*/ 	.word	0x00000510
        /*0100*/ 	.word	0x000000ff
        /*0104*/ 	.word	0x00031830
        /*0108*/ 	.short	0x0100
        /*010a*/ 	.byte	0x08
	.zero		1


	//   ....[6]....
        /*010c*/ 	.word	0x00000520
        /*0110*/ 	.word	0x000000ff
        /*0114*/ 	.word	0x00031838
        /*0118*/ 	.short	0x0100
        /*011a*/ 	.byte	0x08
	.zero		1


	//   ....[7]....
        /*011c*/ 	.word	0x00000670
        /*0120*/ 	.word	0x000000ff
        /*0124*/ 	.word	0x00031800
        /*0128*/ 	.short	0x010a
        /*012a*/ 	.byte	0x3c
	.zero		1


	//   ....[8]....
        /*012c*/ 	.word	0x000006f0
        /*0130*/ 	.word	0x000000ff
        /*0134*/ 	.word	0x00031800
        /*0138*/ 	.short	0x010a
        /*013a*/ 	.byte	0x3c
	.zero		1


	//   ....[9]....
        /*013c*/ 	.word	0x00001080
        /*0140*/ 	.word	0x00000011
        /*0144*/ 	.word	0x00031810
        /*0148*/ 	.short	0x010a
        /*014a*/ 	.byte	0x3f
	.zero		1


	//   ....[10]....
        /*014c*/ 	.word	0x00001160
        /*0150*/ 	.word	0x00000011
        /*0154*/ 	.word	0x00031810
        /*0158*/ 	.short	0x010a
        /*015a*/ 	.byte	0x3f
	.zero		1


	//   ....[11]....
        /*015c*/ 	.word	0x000036d0
        /*0160*/ 	.word	0x000000ff
        /*0164*/ 	.word	0x00031830
        /*0168*/ 	.short	0x010a
        /*016a*/ 	.byte	0x3c
	.zero		1


	//   ....[12]....
        /*016c*/ 	.word	0x00003790
        /*0170*/ 	.word	0x000000ff
        /*0174*/ 	.word	0x00031830
        /*0178*/ 	.short	0x010a
        /*017a*/ 	.byte	0x3c
	.zero		1


	//   ....[13]....
        /*017c*/ 	.word	0x00008af0
        /*0180*/ 	.word	0x000000ff
        /*0184*/ 	.word	0x00000000
        /*0188*/ 	.short	0x0101
        /*018a*/ 	.byte	0x04
	.zero		1


	//   ....[14]....
        /*018c*/ 	.word	0x000094c0
        /*0190*/ 	.word	0x00000011
        /*0194*/ 	.word	0x00000000
        /*0198*/ 	.short	0x0101
        /*019a*/ 	.byte	0x3f
	.zero		1


	//   ....[15]....
        /*019c*/ 	.word	0x0000adb0
        /*01a0*/ 	.word	0x00000008
        /*01a4*/ 	.word	0x00031820
        /*01a8*/ 	.short	0x010a
        /*01aa*/ 	.byte	0x3f
	.zero		1


	//   ....[16]....
        /*01ac*/ 	.word	0x0000b580
        /*01b0*/ 	.word	0x00000008
        /*01b4*/ 	.word	0x00031838
        /*01b8*/ 	.short	0x010a
        /*01ba*/ 	.byte	0x3f
	.zero		1


	//   ....[17]....
        /*01bc*/ 	.word	0x0000b900
        /*01c0*/ 	.word	0x00000013
        /*01c4*/ 	.word	0x00031820
        /*01c8*/ 	.short	0x010a
        /*01ca*/ 	.byte	0x3f
	.zero		1


	//   ....[18]....
        /*01cc*/ 	.word	0x0000bcf0
        /*01d0*/ 	.word	0x00000008
        /*01d4*/ 	.word	0x00031838
        /*01d8*/ 	.short	0x010a
        /*01da*/ 	.byte	0x3f
	.zero		1


	//   ....[19]....
        /*01dc*/ 	.word	0x0000c1a0
        /*01e0*/ 	.word	0x00000005
        /*01e4*/ 	.word	0x00000000
        /*01e8*/ 	.short	0x010a
        /*01ea*/ 	.byte	0x3f
	.zero		1


	//   ....[20]....
        /*01ec*/ 	.word	0x0000c230
        /*01f0*/ 	.word	0x00000003
        /*01f4*/ 	.word	0x00000000
        /*01f8*/ 	.short	0x010a
        /*01fa*/ 	.byte	0x3f
	.zero		1


	//   ....[21]....
        /*01fc*/ 	.word	0x0000c280
        /*0200*/ 	.word	0x00000007
        /*0204*/ 	.word	0x00031838
        /*0208*/ 	.short	0x010a
        /*020a*/ 	.byte	0x3f
	.zero		1


	//   ....[22]....
        /*020c*/ 	.word	0x0000c2f0
        /*0210*/ 	.word	0x00000008
        /*0214*/ 	.word	0x00031800
        /*0218*/ 	.short	0x010a
        /*021a*/ 	.byte	0x3f
	.zero		1


	//   ....[23]....
        /*021c*/ 	.word	0x0000c340
        /*0220*/ 	.word	0x00000011
        /*0224*/ 	.word	0x00031810
        /*0228*/ 	.short	0x010a
        /*022a*/ 	.byte	0x3f
	.zero		1


	//   ....[24]....
        /*022c*/ 	.word	0x0000c390
        /*0230*/ 	.word	0x00000005
        /*0234*/ 	.word	0x00031830
        /*0238*/ 	.short	0x010a
        /*023a*/ 	.byte	0x3f
	.zero		1


	//   ....[25]....
        /*023c*/ 	.word	0x0000c3e0
        /*0240*/ 	.word	0x00000008
        /*0244*/ 	.word	0x00031820
        /*0248*/ 	.short	0x010a
        /*024a*/ 	.byte	0x3f
	.zero		1


	//   ....[26]....
        /*024c*/ 	.word	0x0000c430
        /*0250*/ 	.word	0x00000008
        /*0254*/ 	.word	0x00031838
        /*0258*/ 	.short	0x010a
        /*025a*/ 	.byte	0x3f
	.zero		1


	//   ....[27]....
        /*025c*/ 	.word	0x0000c490
        /*0260*/ 	.word	0x00000013
        /*0264*/ 	.word	0x00031820
        /*0268*/ 	.short	0x010a
        /*026a*/ 	.byte	0x3f
	.zero		1


	//   ....[28]....
        /*026c*/ 	.word	0x0000c4e0
        /*0270*/ 	.word	0x00000008
        /*0274*/ 	.word	0x00031838
        /*0278*/ 	.short	0x010a
        /*027a*/ 	.byte	0x3f
	.zero		1


	//   ....[29]....
        /*027c*/ 	.word	0x0000c5b0
        /*0280*/ 	.word	0x00000005
        /*0284*/ 	.word	0x00000000
        /*0288*/ 	.short	0x010a
        /*028a*/ 	.byte	0x3f
	.zero		1


	//   ....[30]....
        /*028c*/ 	.word	0x0000c600
        /*0290*/ 	.word	0x00000003
        /*0294*/ 	.word	0x00000000
        /*0298*/ 	.short	0x010a
        /*029a*/ 	.byte	0x3f
	.zero		1


	//----- nvinfo : EIATTR_NUM_MBARRIERS
	.align		4
.L_500:
        /*029c*/ 	.byte	0x03, 0x38
        /*029e*/ 	.short	0x0007


	//----- nvinfo : EIATTR_EXIT_INSTR_OFFSETS
	.align		4
        /*02a0*/ 	.byte	0x04, 0x1c
        /*02a2*/ 	.short	(.L_502 - .L_501)


	//   ....[0]....
.L_501:
        /*02a4*/ 	.word	0x00000610


	//   ....[1]....
        /*02a8*/ 	.word	0x0000aa50


	//   ....[2]....
        /*02ac*/ 	.word	0x0000aab0


	//   ....[3]....
        /*02b0*/ 	.word	0x0000c2d0


	//----- nvinfo : EIATTR_MAX_THREADS
	.align		4
.L_502:
        /*02b4*/ 	.byte	0x04, 0x05
        /*02b6*/ 	.short	(.L_504 - .L_503)
.L_503:
        /*02b8*/ 	.word	0x00000180
        /*02bc*/ 	.word	0x00000001
        /*02c0*/ 	.word	0x00000001


	//----- nvinfo : EIATTR_CRS_STACK_SIZE
	.align		4
.L_504:
        /*02c4*/ 	.byte	0x04, 0x1e
        /*02c6*/ 	.short	(.L_506 - .L_505)
.L_505:
        /*02c8*/ 	.word	0x00000000


	//----- nvinfo : EIATTR_CBANK_PARAM_SIZE
	.align		4
.L_506:
        /*02cc*/ 	.byte	0x03, 0x19
        /*02ce*/ 	.short	0x0970


	//----- nvinfo : EIATTR_PARAM_CBANK
	.align		4
        /*02d0*/ 	.byte	0x04, 0x0a
        /*02d2*/ 	.short	(.L_508 - .L_507)
	.align		4
.L_507:
        /*02d4*/ 	.word	index@(.nv.constant0._ZN7cutlass13device_kernelIN5flash11enable_sm90INS1_16FlashAttnBwdSm90INS1_25CollectiveMainloopBwdSm90ILi2ELi1ELi1EN4cute5tupleIJNS5_1CILi1EEES8_S8_EEENS6_IJNS7_ILi64EEENS7_ILi80EEENS7_ILi256EEEEEENS_6half_tEfNS_4arch4Sm90ELb0ELb0ELb0ELb0ELb0ELb0ELb1ELb1ELi2ELi1ELi1ELi1ELb0EEENS1_21CollectiveEpilogueBwdISD_SE_SG_Li256ELb0ELb1ELi2EEENS1_19SingleTileSchedulerILb0ELb0ELb0ELi80EEEEEEEEEvNT_6ParamsE)
        /*02d8*/ 	.short	0x0210
        /*02da*/ 	.short	0x0970


	//----- nvinfo : EIATTR_SW_WAR
	.align		4
.L_508:
        /*02dc*/ 	.byte	0x04, 0x36
        /*02de*/ 	.short	(.L_510 - .L_509)
.L_509:
        /*02e0*/ 	.word	0x00000008
.L_510:


//--------------------- .nv.info._ZN7cutlass13device_kernelIN5flash11enable_sm90INS1_16FlashAttnBwdSm90INS1_25CollectiveMainloopBwdSm90ILi2ELi1ELi1EN4cute5tupleIJNS5_1CILi1EEES8_S8_EEENS6_IJNS7_ILi64EEENS7_ILi80EEENS7_ILi256EEEEEENS_6half_tEfNS_4arch4Sm90ELb0ELb0ELb0ELb0ELb0ELb0ELb1ELb1ELi2ELi1ELi1ELi1ELb0EEENS1_24CollectiveEpilogueBwdGQAISD_fSG_Li256ELb0ELb0EEENS1_19SingleTileSchedulerILb0ELb0ELb0ELi80EEEEEEEEEvNT_6ParamsE --------------------------
	.section	.nv.info._ZN7cutlass13device_kernelIN5flash11enable_sm90INS1_16FlashAttnBwdSm90INS1_25CollectiveMainloopBwdSm90ILi2ELi1ELi1EN4cute5tupleIJNS5_1CILi1EEES8_S8_EEENS6_IJNS7_ILi64EEENS7_ILi80EEENS7_ILi256EEEEEENS_6half_tEfNS_4arch4Sm90ELb0ELb0ELb0ELb0ELb0ELb0ELb1ELb1ELi2ELi1ELi1ELi1ELb0EEENS1_24CollectiveEpilogueBwdGQAISD_fSG_Li256ELb0ELb0EEENS1_19SingleTileSchedulerILb0ELb0ELb0ELi80EEEEEEEEEvNT_6ParamsE,"",@"SHT_CUDA_INFO"
	.sectionflags	@""
	.align	4


	//----- nvinfo : EIATTR_CUDA_API_VERSION
	.align		4
        /*0000*/ 	.byte	0x04, 0x37
        /*0002*/ 	.short	(.L_512 - .L_511)
.L_511:
        /*0004*/ 	.word	0x00000082


	//----- nvinfo : EIATTR_KPARAM_INFO
	.align		4
.L_512:
        /*0008*/ 	.byte	0x04, 0x17
        /*000a*/ 	.short	(.L_514 - .L_513)
.L_513:
        /*000c*/ 	.word	0x00000000
        /*0010*/ 	.short	0x0000
        /*0012*/ 	.short	0x0070
        /*0014*/ 	.byte	0x00, 0xf0, 0x01, 0x1a


	//----- nvinfo : EIATTR_SPARSE_MMA_MASK
	.align		4
.L_514:
        /*0018*/ 	.byte	0x03, 0x50
        /*001a*/ 	.short	0x0000


	//----- nvinfo : EIATTR_MAXREG_COUNT
	.align		4
        /*001c*/ 	.byte	0x03, 0x1b
        /*001e*/ 	.short	0x00a8


	//----- nvinfo : EIATTR_NUM_BARRIERS
	.align		4
        /*0020*/ 	.byte	0x02, 0x4c
        /*0022*/ 	.byte	0x0a
	.zero		1


	//----- nvinfo : EIATTR_ANNOTATIONS
	.align		4
        /*0024*/ 	.byte	0x04, 0x55
        /*0026*/ 	.short	(.L_516 - .L_515)


	//   ....[0]....
.L_515:
        /*0028*/ 	.word	0x00000001
        /*002c*/ 	.byte	0xe0, 0x92, 0x00, 0x00, 0x01, 0x00, 0x00, 0x00, 0x40, 0x93, 0x00, 0x00


	//----- nvinfo : EIATTR_MERCURY_ISA_VERSION
	.align		4
.L_516:
        /*0038*/ 	.byte	0x03, 0x5f
        /*003a*/ 	.short	0x0101


	//----- nvinfo : EIATTR_INT_WARP_WIDE_INSTR_OFFSETS
	.align		4
        /*003c*/ 	.byte	0x04, 0x31
        /*003e*/ 	.short	(.L_518 - .L_517)


	//   ....[0]....
.L_517:
        /*0040*/ 	.word	0x00000180


	//   ....[1]....
        /*0044*/ 	.word	0x00000230


	//----- nvinfo : EIATTR_COOP_GROUP_MASK_REGIDS
	.align		4
.L_518:
        /*0048*/ 	.byte	0x04, 0x29
        /*004a*/ 	.short	(.L_520 - .L_519)


	//   ....[0]....
.L_519:
        /*004c*/ 	.word	0xffffffff


	//   ....[1]....
        /*0050*/ 	.word	0xffffffff


	//   ....[2]....
        /*0054*/ 	.word	0xffffffff


	//   ....[3]....
        /*0058*/ 	.word	0xffffffff


	//   ....[4]....
        /*005c*/ 	.word	0xffffffff


	//   ....[5]....
        /*0060*/ 	.word	0xffffffff


	//----- nvinfo : EIATTR_COOP_GROUP_INSTR_OFFSETS
	.align		4
.L_520:
        /*0064*/ 	.byte	0x04, 0x28
        /*0066*/ 	.short	(.L_522 - .L_521)


	//   ....[0]....
.L_521:
        /*0068*/ 	.word	0x00000060


	//   ....[1]....
        /*006c*/ 	.word	0x00000190


	//   ....[2]....
        /*0070*/ 	.word	0x00000240


	//   ....[3]....
        /*0074*/ 	.word	0x000003a0


	//   ....[4]....
        /*0078*/ 	.word	0x00000680


	//   ....[5]....
        /*007c*/ 	.word	0x00008790


	//----- nvinfo : EIATTR_REG_RECONFIG
	.align		4
.L_522:
        /*0080*/ 	.byte	0x01, 0x54
	.zero		2


	//----- nvinfo : EIATTR_MBARRIER_INSTR_OFFSETS
	.align		4
        /*0084*/ 	.byte	0x04, 0x39
        /*0086*/ 	.short	(.L_524 - .L_523)


	//   ....[0]....
.L_523:
        /*0088*/ 	.word	0x00000260
        /*008c*/ 	.word	0x000000ff
        /*0090*/ 	.word	0x00031800
        /*0094*/ 	.short	0x0100
        /*0096*/ 	.byte	0x06
	.zero		1


	//   ....[1]....
        /*0098*/ 	.word	0x00000350
        /*009c*/ 	.word	0x000000ff
        /*00a0*/ 	.word	0x00031810
        /*00a4*/ 	.short	0x0100
        /*00a6*/ 	.byte	0x08
	.zero		1


	//   ....[2]....
        /*00a8*/ 	.word	0x00000360
        /*00ac*/ 	.word	0x000000ff
        /*00b0*/ 	.word	0x00031820
        /*00b4*/ 	.short	0x0100
        /*00b6*/ 	.byte	0x08
	.zero		1


	//   ....[3]....
        /*00b8*/ 	.word	0x00000370
        /*00bc*/ 	.word	0x000000ff
        /*00c0*/ 	.word	0x00031818
        /*00c4*/ 	.short	0x0100
        /*00c6*/ 	.byte	0x08
	.zero		1


	//   ....[4]....
        /*00c8*/ 	.word	0x00000380
        /*00cc*/ 	.word	0x000000ff
        /*00d0*/ 	.word	0x00031828
        /*00d4*/ 	.short	0x0100
        /*00d6*/ 	.byte	0x08
	.zero		1


	//   ....[5]....
        /*00d8*/ 	.word	0x000004b0
        /*00dc*/ 	.word	0x000000ff
        /*00e0*/ 	.word	0x00031830
        /*00e4*/ 	.short	0x0100
        /*00e6*/ 	.byte	0x08
	.zero		1


	//   ....[6]....
        /*00e8*/ 	.word	0x000004c0
        /*00ec*/ 	.word	0x000000ff
        /*00f0*/ 	.word	0x00031838
        /*00f4*/ 	.short	0x0100
        /*00f6*/ 	.byte	0x08
	.zero		1


	//   ....[7]....
        /*00f8*/ 	.word	0x00000630
        /*00fc*/ 	.word	0x000000ff
        /*0100*/ 	.word	0x00031800
        /*0104*/ 	.short	0x010a
        /*0106*/ 	.byte	0x3c
	.zero		1


	//   ....[8]....
        /*0108*/ 	.word	0x00000770
        /*010c*/ 	.word	0x000000ff
        /*0110*/ 	.word	0x00031800
        /*0114*/ 	.short	0x010a
        /*0116*/ 	.byte	0x3c
	.zero		1


	//   ....[9]....
        /*0118*/ 	.word	0x00001430
        /*011c*/ 	.word	0x00000010
        /*0120*/ 	.word	0x00031810
        /*0124*/ 	.short	0x010a
        /*0126*/ 	.byte	0x3f
	.zero		1


	//   ....[10]....
        /*0128*/ 	.word	0x00001500
        /*012c*/ 	.word	0x00000010
        /*0130*/ 	.word	0x00031810
        /*0134*/ 	.short	0x010a
        /*0136*/ 	.byte	0x3f
	.zero		1


	//   ....[11]....
        /*0138*/ 	.word	0x00003090
        /*013c*/ 	.word	0x000000ff
        /*0140*/ 	.word	0x00031830
        /*0144*/ 	.short	0x010a
        /*0146*/ 	.byte	0x3c
	.zero		1


	//   ....[12]....
        /*0148*/ 	.word	0x00003150
        /*014c*/ 	.word	0x000000ff
        /*0150*/ 	.word	0x00031830
        /*0154*/ 	.short	0x010a
        /*0156*/ 	.byte	0x3c
	.zero		1


	//   ....[13]....
        /*0158*/ 	.word	0x00007330
        /*015c*/ 	.word	0x000000ff
        /*0160*/ 	.word	0x00000000
        /*0164*/ 	.short	0x0101
        /*0166*/ 	.byte	0x04
	.zero		1


	//   ....[14]....
        /*0168*/ 	.word	0x00007a20
        /*016c*/ 	.word	0x00000010
        /*0170*/ 	.word	0x00000000
        /*0174*/ 	.short	0x0101
        /*0176*/ 	.byte	0x3f
	.zero		1


	//   ....[15]....
        /*0178*/ 	.word	0x00008aa0
        /*017c*/ 	.word	0x00000007
        /*0180*/ 	.word	0x00031820
        /*0184*/ 	.short	0x010a
        /*0186*/ 	.byte	0x3f
	.zero		1


	//   ....[16]....
        /*0188*/ 	.word	0x00009260
        /*018c*/ 	.word	0x00000007
        /*0190*/ 	.word	0x00031838
        /*0194*/ 	.short	0x010a
        /*0196*/ 	.byte	0x3f
	.zero		1


	//   ....[17]....
        /*0198*/ 	.word	0x000095e0
        /*019c*/ 	.word	0x00000012
        /*01a0*/ 	.word	0x00031820
        /*01a4*/ 	.short	0x010a
        /*01a6*/ 	.byte	0x3f
	.zero		1


	//   ....[18]....
        /*01a8*/ 	.word	0x000099d0
        /*01ac*/ 	.word	0x00000007
        /*01b0*/ 	.word	0x00031838
        /*01b4*/ 	.short	0x010a
        /*01b6*/ 	.byte	0x3f
	.zero		1


	//   ....[19]....
        /*01b8*/ 	.word	0x00009e50
        /*01bc*/ 	.word	0x00000004
        /*01c0*/ 	.word	0x00000000
        /*01c4*/ 	.short	0x010a
        /*01c6*/ 	.byte	0x3f
	.zero		1


	//   ....[20]....
        /*01c8*/ 	.word	0x00009ee0
        /*01cc*/ 	.word	0x00000011
        /*01d0*/ 	.word	0x00000000
        /*01d4*/ 	.short	0x010a
        /*01d6*/ 	.byte	0x3f
	.zero		1


	//   ....[21]....
        /*01d8*/ 	.word	0x00009f30
        /*01dc*/ 	.word	0x00000005
        /*01e0*/ 	.word	0x00031838
        /*01e4*/ 	.short	0x010a
        /*01e6*/ 	.byte	0x3f
	.zero		1


	//   ....[22]....
        /*01e8*/ 	.word	0x00009fa0
        /*01ec*/ 	.word	0x00000002
        /*01f0*/ 	.word	0x00031800
        /*01f4*/ 	.short	0x010a
        /*01f6*/ 	.byte	0x3f
	.zero		1


	//   ....[23]....
        /*01f8*/ 	.word	0x00009ff0
        /*01fc*/ 	.word	0x00000010
        /*0200*/ 	.word	0x00031810
        /*0204*/ 	.short	0x010a
        /*0206*/ 	.byte	0x3f
	.zero		1


	//   ....[24]....
        /*0208*/ 	.word	0x0000a040
        /*020c*/ 	.word	0x00000005
        /*0210*/ 	.word	0x00031830
        /*0214*/ 	.short	0x010a
        /*0216*/ 	.byte	0x3f
	.zero		1


	//   ....[25]....
        /*0218*/ 	.word	0x0000a090
        /*021c*/ 	.word	0x00000007
        /*0220*/ 	.word	0x00031820
        /*0224*/ 	.short	0x010a
        /*0226*/ 	.byte	0x3f
	.zero		1


	//   ....[26]....
        /*0228*/ 	.word	0x0000a0e0
        /*022c*/ 	.word	0x00000007
        /*0230*/ 	.word	0x00031838
        /*0234*/ 	.short	0x010a
        /*0236*/ 	.byte	0x3f
	.zero		1


	//   ....[27]....
        /*0238*/ 	.word	0x0000a140
        /*023c*/ 	.word	0x00000012
        /*0240*/ 	.word	0x00031820
        /*0244*/ 	.short	0x010a
        /*0246*/ 	.byte	0x3f
	.zero		1


	//   ....[28]....
        /*0248*/ 	.word	0x0000a190
        /*024c*/ 	.word	0x00000007
        /*0250*/ 	.word	0x00031838
        /*0254*/ 	.short	0x010a
        /*0256*/ 	.byte	0x3f
	.zero		1


	//   ....[29]....
        /*0258*/ 	.word	0x0000a1e0
        /*025c*/ 	.word	0x00000004
        /*0260*/ 	.word	0x00000000
        /*0264*/ 	.short	0x010a
        /*0266*/ 	.byte	0x3f
	.zero		1


	//   ....[30]....
        /*0268*/ 	.word	0x0000a230
        /*026c*/ 	.word	0x00000011
        /*0270*/ 	.word	0x00000000
        /*0274*/ 	.short	0x010a
        /*0276*/ 	.byte	0x3f
	.zero		1


	//----- nvinfo : EIATTR_NUM_MBARRIERS
	.align		4
.L_524:
        /*0278*/ 	.byte	0x03, 0x38
        /*027a*/ 	.short	0x0007


	//----- nvinfo : EIATTR_EXIT_INSTR_OFFSETS
	.align		4
        /*027c*/ 	.byte	0x04, 0x1c
        /*027e*/ 	.short	(.L_526 - .L_525)


	//   ....[0]....
.L_525:
        /*0280*/ 	.word	0x00009f80


	//----- nvinfo : EIATTR_MAX_THREADS
	.align		4
.L_526:
        /*0284*/ 	.byte	0x04, 0x05
        /*0286*/ 	.short	(.L_528 - .L_527)
.L_527:
        /*0288*/ 	.word	0x00000180
        /*028c*/ 	.word	0x00000001
        /*0290*/ 	.word	0x00000001


	//----- nvinfo : EIATTR_CRS_STACK_SIZE
	.align		4
.L_528:
        /*0294*/ 	.byte	0x04, 0x1e
        /*0296*/ 	.short	(.L_530 - .L_529)
.L_529:
        /*0298*/ 	.word	0x00000000


	//----- nvinfo : EIATTR_CBANK_PARAM_SIZE
	.align		4
.L_530:
        /*029c*/ 	.byte	0x03, 0x19
        /*029e*/ 	.short	0x06f0


	//----- nvinfo : EIATTR_PARAM_CBANK
	.align		4
        /*02a0*/ 	.byte	0x04, 0x0a
        /*02a2*/ 	.short	(.L_532 - .L_531)
	.align		4
.L_531:
        /*02a4*/ 	.word	index@(.nv.constant0._ZN7cutlass13device_kernelIN5flash11enable_sm90INS1_16FlashAttnBwdSm90INS1_25CollectiveMainloopBwdSm90ILi2ELi1ELi1EN4cute5tupleIJNS5_1CILi1EEES8_S8_EEENS6_IJNS7_ILi64EEENS7_ILi80EEENS7_ILi256EEEEEENS_6half_tEfNS_4arch4Sm90ELb0ELb0ELb0ELb0ELb0ELb0ELb1ELb1ELi2ELi1ELi1ELi1ELb0EEENS1_24CollectiveEpilogueBwdGQAISD_fSG_Li256ELb0ELb0EEENS1_19SingleTileSchedulerILb0ELb0ELb0ELi80EEEEEEEEEvNT_6ParamsE)
        /*02a8*/ 	.short	0x0210
        /*02aa*/ 	.short	0x06f0


	//----- nvinfo : EIATTR_SW_WAR
	.align		4
.L_532:
        /*02ac*/ 	.byte	0x04, 0x36
        /*02ae*/ 	.short	(.L_534 - .L_533)
.L_533:
        /*02b0*/ 	.word	0x00000008
.L_534:


//--------------------- .nv.info._ZN7cutlass13device_kernelIN5flash11enable_sm90INS1_16FlashAttnBwdSm90INS1_25CollectiveMainloopBwdSm90ILi2ELi1ELi1EN4cute5tupleIJNS5_1CILi1EEES8_S8_EEENS6_IJNS7_ILi64EEENS7_ILi80EEENS7_ILi256EEEEEENS_6half_tEfNS_4arch4Sm90ELb0ELb0ELb0ELb1ELb0ELb0ELb1ELb1ELi2ELi1ELi1ELi1ELb0EEENS1_21CollectiveEpilogueBwdISD_SE_SG_Li256ELb1ELb1ELi2EEENS1_19SingleTileSchedulerILb1ELb0ELb0ELi80EEEEEEEEEvNT_6ParamsE --------------------------
	.section	.nv.info._ZN7cutlass13device_kernelIN5flash11enable_sm90INS1_16FlashAttnBwdSm90INS1_25CollectiveMainloopBwdSm90ILi2ELi1ELi1EN4cute5tupleIJNS5_1CILi1EEES8_S8_EEENS6_IJNS7_ILi64EEENS7_ILi80EEENS7_ILi256EEEEEENS_6half_tEfNS_4arch4Sm90ELb0ELb0ELb0ELb1ELb0ELb0ELb1ELb1ELi2ELi1ELi1ELi1ELb0EEENS1_21CollectiveEpilogueBwdISD_SE_SG_Li256ELb1ELb1ELi2EEENS1_19SingleTileSchedulerILb1ELb0ELb0ELi80EEEEEEEEEvNT_6ParamsE,"",@"SHT_CUDA_INFO"
	.sectionflags	@""
	.align	4


	//----- nvinfo : EIATTR_CUDA_API_VERSION
	.align		4
        /*0000*/ 	.byte	0x04, 0x37
        /*0002*/ 	.short	(.L_536 - .L_535)
.L_535:
        /*0004*/ 	.word	0x00000082


	//----- nvinfo : EIATTR_KPARAM_INFO
	.align		4
.L_536:
        /*0008*/ 	.byte	0x04, 0x17
        /*000a*/ 	.short	(.L_538 - .L_537)
.L_537:
        /*000c*/ 	.word	0x00000000
        /*0010*/ 	.short	0x0000
        /*0012*/ 	.short	0x0070
        /*0014*/ 	.byte	0x00, 0xf0, 0x01, 0x1a


	//----- nvinfo : EIATTR_SPARSE_MMA_MASK
	.align		4
.L_538:
        /*0018*/ 	.byte	0x03, 0x50
        /*001a*/ 	.short	0x0000


	//----- nvinfo : EIATTR_MAXREG_COUNT
	.align		4
        /*001c*/ 	.byte	0x03, 0x1b
        /*001e*/ 	.short	0x00a8


	//----- nvinfo : EIATTR_NUM_BARRIERS
	.align		4
        /*0020*/ 	.byte	0x02, 0x4c
        /*0022*/ 	.byte	0x0a
	.zero		1


	//----- nvinfo : EIATTR_ANNOTATIONS
	.align		4
        /*0024*/ 	.byte	0x04, 0x55
        /*0026*/ 	.short	(.L_540 - .L_539)


	//   ....[0]....
.L_539:
        /*0028*/ 	.word	0x00000001
        /*002c*/ 	.byte	0x70, 0x15, 0x00, 0x00, 0x01, 0x00, 0x00, 0x00, 0x70, 0x37, 0x00, 0x00, 0x01, 0x00, 0x00, 0x00
        /*003c*/ 	.byte	0x10, 0xda, 0x00, 0x00, 0x01, 0x00, 0x00, 0x00, 0x70, 0xda, 0x00, 0x00


	//----- nvinfo : EIATTR_MERCURY_ISA_VERSION
	.align		4
.L_540:
        /*0048*/ 	.byte	0x03, 0x5f
        /*004a*/ 	.short	0x0101


	//----- nvinfo : EIATTR_INT_WARP_WIDE_INSTR_OFFSETS
	.align		4
        /*004c*/ 	.byte	0x04, 0x31
        /*004e*/ 	.short	(.L_542 - .L_541)


	//   ....[0]....
.L_541:
        /*0050*/ 	.word	0x00000180


	//   ....[1]....
        /*0054*/ 	.word	0x00000230


	//   ....[2]....
        /*0058*/ 	.word	0x0000cbe0


	//----- nvinfo : EIATTR_COOP_GROUP_MASK_REGIDS
	.align		4
.L_542:
        /*005c*/ 	.byte	0x04, 0x29
        /*005e*/ 	.short	(.L_544 - .L_543)


	//   ....[0]....
.L_543:
        /*0060*/ 	.word	0xffffffff


	//   ....[1]....
        /*0064*/ 	.word	0xffffffff


	//   ....[2]....
        /*0068*/ 	.word	0xffffffff


	//   ....[3]....
        /*006c*/ 	.word	0xffffffff


	//   ....[4]....
        /*0070*/ 	.word	0xffffffff


	//   ....[5]....
        /*0074*/ 	.word	0xffffffff


	//----- nvinfo : EIATTR_COOP_GROUP_INSTR_OFFSETS
	.align		4
.L_544:
        /*0078*/ 	.byte	0x04, 0x28
        /*007a*/ 	.short	(.L_546 - .L_545)


	//   ....[0]....
.L_545:
        /*007c*/ 	.word	0x00000060


	//   ....[1]....
        /*0080*/ 	.word	0x00000190


	//   ....[2]....
        /*0084*/ 	.word	0x00000240


	//   ....[3]....
        /*0088*/ 	.word	0x000003a0


	//   ....[4]....
        /*008c*/ 	.word	0x00001070


	//   ....[5]....
        /*0090*/ 	.word	0x0000c850


	//----- nvinfo : EIATTR_REG_RECONFIG
	.align		4
.L_546:
        /*0094*/ 	.byte	0x01, 0x54
	.zero		2


	//----- nvinfo : EIATTR_MBARRIER_INSTR_OFFSETS
	.align		4
        /*0098*/ 	.byte	0x04, 0x39
        /*009a*/ 	.short	(.L_548 - .L_547)


	//   ....[0]....
.L_547:
        /*009c*/ 	.word	0x00000260
        /*00a0*/ 	.word	0x000000ff
        /*00a4*/ 	.word	0x00031600
        /*00a8*/ 	.short	0x0100
        /*00aa*/ 	.byte	0x06
	.zero		1


	//   ....[1]....
        /*00ac*/ 	.word	0x00000350
        /*00b0*/ 	.word	0x000000ff
        /*00b4*/ 	.word	0x00031610
        /*00b8*/ 	.short	0x0100
        /*00ba*/ 	.byte	0x08
	.zero		1


	//   ....[2]....
        /*00bc*/ 	.word	0x00000360
        /*00c0*/ 	.word	0x000000ff
        /*00c4*/ 	.word	0x00031620
        /*00c8*/ 	.short	0x0100
        /*00ca*/ 	.byte	0x08
	.zero		1


	//   ....[3]....
        /*00cc*/ 	.word	0x00000370
        /*00d0*/ 	.word	0x000000ff
        /*00d4*/ 	.word	0x00031618
        /*00d8*/ 	.short	0x0100
        /*00da*/ 	.byte	0x08
	.zero		1


	//   ....[4]....
        /*00dc*/ 	.word	0x00000380
        /*00e0*/ 	.word	0x000000ff
        /*00e4*/ 	.word	0x00031628
        /*00e8*/ 	.short	0x0100
        /*00ea*/ 	.byte	0x08
	.zero		1


	//   ....[5]....
        /*00ec*/ 	.word	0x000004b0
        /*00f0*/ 	.word	0x000000ff
        /*00f4*/ 	.word	0x00031630
        /*00f8*/ 	.short	0x0100
        /*00fa*/ 	.byte	0x08
	.zero		1


	//   ....[6]....
        /*00fc*/ 	.word	0x000004c0
        /*0100*/ 	.word	0x000000ff
        /*0104*/ 	.word	0x00031638
        /*0108*/ 	.short	0x0100
        /*010a*/ 	.byte	0x08
	.zero		1


	//   ....[7]....
        /*010c*/ 	.word	0x00001000
        /*0110*/ 	.word	0x00000012
        /*0114*/ 	.word	0x00031600
        /*0118*/ 	.short	0x010a
        /*011a*/ 	.byte	0x3f
	.zero		1


	//   ....[8]....
        /*011c*/ 	.word	0x00001090
        /*0120*/ 	.word	0x00000012
        /*0124*/ 	.word	0x00031600
        /*0128*/ 	.short	0x010a
        /*012a*/ 	.byte	0x3f
	.zero		1


	//   ....[9]....
        /*012c*/ 	.word	0x00001a00
        /*0130*/ 	.word	0x00000011
        /*0134*/ 	.word	0x00031610
        /*0138*/ 	.short	0x010a
        /*013a*/ 	.byte	0x3f
	.zero		1


	//   ....[10]....
        /*013c*/ 	.word	0x00001ac0
        /*0140*/ 	.word	0x00000011
        /*0144*/ 	.word	0x00031610
        /*0148*/ 	.short	0x010a
        /*014a*/ 	.byte	0x3f
	.zero		1


	//   ....[11]....
        /*014c*/ 	.word	0x00003650
        /*0150*/ 	.word	0x00000012
        /*0154*/ 	.word	0x00031630
        /*0158*/ 	.short	0x010a
        /*015a*/ 	.byte	0x3f
	.zero		1


	//   ....[12]....
        /*015c*/ 	.word	0x00003710
        /*0160*/ 	.word	0x00000012
        /*0164*/ 	.word	0x00031630
        /*0168*/ 	.short	0x010a
        /*016a*/ 	.byte	0x3f
	.zero		1


	//   ....[13]....
        /*016c*/ 	.word	0x000078f0
        /*0170*/ 	.word	0x00000018
        /*0174*/ 	.word	0x00000000
        /*0178*/ 	.short	0x0101
        /*017a*/ 	.byte	0x3f
	.zero		1


	//   ....[14]....
        /*017c*/ 	.word	0x00007fe0
        /*0180*/ 	.word	0x00000011
        /*0184*/ 	.word	0x00000000
        /*0188*/ 	.short	0x0101
        /*018a*/ 	.byte	0x3f
	.zero		1


	//   ....[15]....
        /*018c*/ 	.word	0x0000cf50
        /*0190*/ 	.word	0x00000000
        /*0194*/ 	.word	0x00031620
        /*0198*/ 	.short	0x010a
        /*019a*/ 	.byte	0x3f
	.zero		1


	//   ....[16]....
        /*019c*/ 	.word	0x0000d990
        /*01a0*/ 	.word	0x00000000
        /*01a4*/ 	.word	0x00031638
        /*01a8*/ 	.short	0x010a
        /*01aa*/ 	.byte	0x3f
	.zero		1


	//   ....[17]....
        /*01ac*/ 	.word	0x0000dd40
        /*01b0*/ 	.word	0x00000013
        /*01b4*/ 	.word	0x00031620
        /*01b8*/ 	.short	0x010a
        /*01ba*/ 	.byte	0x3f
	.zero		1


	//   ....[18]....
        /*01bc*/ 	.word	0x0000e170
        /*01c0*/ 	.word	0x00000000
        /*01c4*/ 	.word	0x00031638
        /*01c8*/ 	.short	0x010a
        /*01ca*/ 	.byte	0x3f
	.zero		1


	//   ....[19]....
        /*01cc*/ 	.word	0x0000e6a0
        /*01d0*/ 	.word	0x00000006
        /*01d4*/ 	.word	0x00000000
        /*01d8*/ 	.short	0x010a
        /*01da*/ 	.byte	0x3f
	.zero		1


	//   ....[20]....
        /*01dc*/ 	.word	0x0000e730
        /*01e0*/ 	.word	0x00000005
        /*01e4*/ 	.word	0x00000000
        /*01e8*/ 	.short	0x010a
        /*01ea*/ 	.byte	0x3f
	.zero		1


	//   ....[21]....
        /*01ec*/ 	.word	0x0000e780
        /*01f0*/ 	.word	0x00000007
        /*01f4*/ 	.word	0x00031638
        /*01f8*/ 	.short	0x010a
        /*01fa*/ 	.byte	0x3f
	.zero		1


	//   ....[22]....
        /*01fc*/ 	.word	0x0000e7e0
        /*0200*/ 	.word	0x00000012
        /*0204*/ 	.word	0x00031600
        /*0208*/ 	.short	0x010a
        /*020a*/ 	.byte	0x3f
	.zero		1


	//   ....[23]....
        /*020c*/ 	.word	0x0000e830
        /*0210*/ 	.word	0x00000011
        /*0214*/ 	.word	0x00031610
        /*0218*/ 	.short	0x010a
        /*021a*/ 	.byte	0x3f
	.zero		1


	//   ....[24]....
        /*021c*/ 	.word	0x0000e880
        /*0220*/ 	.word	0x00000012
        /*0224*/ 	.word	0x00031630
        /*0228*/ 	.short	0x010a
        /*022a*/ 	.byte	0x3f
	.zero		1


	//   ....[25]....
        /*022c*/ 	.word	0x0000e8d0
        /*0230*/ 	.word	0x00000000
        /*0234*/ 	.word	0x00031620
        /*0238*/ 	.short	0x010a
        /*023a*/ 	.byte	0x3f
	.zero		1


	//   ....[26]....
        /*023c*/ 	.word	0x0000e920
        /*0240*/ 	.word	0x00000000
        /*0244*/ 	.word	0x00031638
        /*0248*/ 	.short	0x010a
        /*024a*/ 	.byte	0x3f
	.zero		1


	//   ....[27]....
        /*024c*/ 	.word	0x0000e980
        /*0250*/ 	.word	0x00000013
        /*0254*/ 	.word	0x00031620
        /*0258*/ 	.short	0x010a
        /*025a*/ 	.byte	0x3f
	.zero		1


	//   ....[28]....
        /*025c*/ 	.word	0x0000e9d0
        /*0260*/ 	.word	0x00000000
        /*0264*/ 	.word	0x00031638
        /*0268*/ 	.short	0x010a
        /*026a*/ 	.byte	0x3f
	.zero		1


	//   ....[29]....
        /*026c*/ 	.word	0x0000ea20
        /*0270*/ 	.word	0x00000006
        /*0274*/ 	.word	0x00000000
        /*0278*/ 	.short	0x010a
        /*027a*/ 	.byte	0x3f
	.zero		1


	//   ....[30]....
        /*027c*/ 	.word	0x0000ea70
        /*0280*/ 	.word	0x00000005
        /*0284*/ 	.word	0x00000000
        /*0288*/ 	.short	0x010a
        /*028a*/ 	.byte	0x3f
	.zero		1


	//----- nvinfo : EIATTR_NUM_MBARRIERS
	.align		4
.L_548:
        /*028c*/ 	.byte	0x03, 0x38
        /*028e*/ 	.short	0x0007


	//----- nvinfo : EIATTR_EXIT_INSTR_OFFSETS
	.align		4
        /*0290*/ 	.byte	0x04, 0x1c
        /*0292*/ 	.short	(.L_550 - .L_549)


	//   ....[0]....
.L_549:
        /*0294*/ 	.word	0x0000e7d0


	//----- nvinfo : EIATTR_MAX_THREADS
	.align		4
.L_550:
        /*0298*/ 	.byte	0x04, 0x05
        /*029a*/ 	.short	(.L_552 - .L_551)
.L_551:
        /*029c*/ 	.word	0x00000180
        /*02a0*/ 	.word	0x00000001
        /*02a4*/ 	.word	0x00000001


	//----- nvinfo : EIATTR_CRS_STACK_SIZE
	.align		4
.L_552:
        /*02a8*/ 	.byte	0x04, 0x1e
        /*02aa*/ 	.short	(.L_554 - .L_553)
.L_553:
        /*02ac*/ 	.word	0x00000000


	//----- nvinfo : EIATTR_CBANK_PARAM_SIZE
	.align		4
.L_554:
        /*02b0*/ 	.byte	0x03, 0x19
        /*02b2*/ 	.short	0x06f0


	//----- nvinfo : EIATTR_PARAM_CBANK
	.align		4
        /*02b4*/ 	.byte	0x04, 0x0a
        /*02b6*/ 	.short	(.L_556 - .L_555)
	.align		4
.L_555:
        /*02b8*/ 	.word	index@(.nv.constant0._ZN7cutlass13device_kernelIN5flash11enable_sm90INS1_16FlashAttnBwdSm90INS1_25CollectiveMainloopBwdSm90ILi2ELi1ELi1EN4cute5tupleIJNS5_1CILi1EEES8_S8_EEENS6_IJNS7_ILi64EEENS7_ILi80EEENS7_ILi256EEEEEENS_6half_tEfNS_4arch4Sm90ELb0ELb0ELb0ELb1ELb0ELb0ELb1ELb1ELi2ELi1ELi1ELi1ELb0EEENS1_21CollectiveEpilogueBwdISD_SE_SG_Li256ELb1ELb1ELi2EEENS1_19SingleTileSchedulerILb1ELb0ELb0ELi80EEEEEEEEEvNT_6ParamsE)
        /*02bc*/ 	.short	0x0210
        /*02be*/ 	.short	0x06f0


	//----- nvinfo : EIATTR_SW_WAR
	.align		4
.L_556:
        /*02c0*/ 	.byte	0x04, 0x36
        /*02c2*/ 	.short	(.L_558 - .L_557)
.L_557:
        /*02c4*/ 	.word	0x00000008
.L_558:


//--------------------- .nv.info._ZN7cutlass13device_kernelIN5flash11enable_sm90INS1_16FlashAttnBwdSm90INS1_25CollectiveMainloopBwdSm90ILi2ELi1ELi1EN4cute5tupleIJNS5_1CILi1EEES8_S8_EEENS6_IJNS7_ILi64EEENS7_ILi80EEENS7_ILi256EEEEEENS_6half_tEfNS_4arch4Sm90ELb0ELb0ELb0ELb1ELb0ELb0ELb1ELb1ELi2ELi1ELi1ELi1ELb0EEENS1_24CollectiveEpilogueBwdGQAISD_fSG_Li256ELb1ELb0EEENS1_19SingleTileSchedulerILb1ELb0ELb0ELi80EEEEEEEEEvNT_6ParamsE --------------------------
	.section	.nv.info._ZN7cutlass13device_kernelIN5flash11enable_sm90INS1_16FlashAttnBwdSm90INS1_25CollectiveMainloopBwdSm90ILi2ELi1ELi1EN4cute5tupleIJNS5_1CILi1EEES8_S8_EEENS6_IJNS7_ILi64EEENS7_ILi80EEENS7_ILi256EEEEEENS_6half_tEfNS_4arch4Sm90ELb0ELb0ELb0ELb1ELb0ELb0ELb1ELb1ELi2ELi1ELi1ELi1ELb0EEENS1_24CollectiveEpilogueBwdGQAISD_fSG_Li256ELb1ELb0EEENS1_19SingleTileSchedulerILb1ELb0ELb0ELi80EEEEEEEEEvNT_6ParamsE,"",@"SHT_CUDA_INFO"
	.sectionflags	@""
	.align	4


	//----- nvinfo : EIATTR_CUDA_API_VERSION
	.align		4
        /*0000*/ 	.byte	0x04, 0x37
        /*0002*/ 	.short	(.L_560 - .L_559)
.L_559:
        /*0004*/ 	.word	0x00000082


	//----- nvinfo : EIATTR_KPARAM_INFO
	.align		4
.L_560:
        /*0008*/ 	.byte	0x04, 0x17
        /*000a*/ 	.short	(.L_562 - .L_561)
.L_561:
        /*000c*/ 	.word	0x00000000
        /*0010*/ 	.short	0x0000
        /*0012*/ 	.short	0x0070
        /*0014*/ 	.byte	0x00, 0xf0, 0x01, 0x1a


	//----- nvinfo : EIATTR_SPARSE_MMA_MASK
	.align		4
.L_562:
        /*0018*/ 	.byte	0x03, 0x50
        /*001a*/ 	.short	0x0000


	//----- nvinfo : EIATTR_MAXREG_COUNT
	.align		4
        /*001c*/ 	.byte	0x03, 0x1b
        /*001e*/ 	.short	0x00a8


	//----- nvinfo : EIATTR_NUM_BARRIERS
	.align		4
        /*0020*/ 	.byte	0x02, 0x4c
        /*0022*/ 	.byte	0x0a
	.zero		1


	//----- nvinfo : EIATTR_ANNOTATIONS
	.align		4
        /*0024*/ 	.byte	0x04, 0x55
        /*0026*/ 	.short	(.L_564 - .L_563)


	//   ....[0]....
.L_563:
        /*0028*/ 	.word	0x00000001
        /*002c*/ 	.byte	0x40, 0x07, 0x00, 0x00, 0x01, 0x00, 0x00, 0x00, 0xf0, 0x10, 0x00, 0x00, 0x01, 0x00, 0x00, 0x00
        /*003c*/ 	.byte	0x70, 0x85, 0x00, 0x00, 0x01, 0x00, 0x00, 0x00, 0xc0, 0xa0, 0x00, 0x00, 0x01, 0x00, 0x00, 0x00
        /*004c*/ 	.byte	0x20, 0xa1, 0x00, 0x00


	//----- nvinfo : EIATTR_MERCURY_ISA_VERSION
	.align		4
.L_564:
        /*0050*/ 	.byte	0x03, 0x5f
        /*0052*/ 	.short	0x0101


	//----- nvinfo : EIATTR_INT_WARP_WIDE_INSTR_OFFSETS
	.align		4
        /*0054*/ 	.byte	0x04, 0x31
        /*0056*/ 	.short	(.L_566 - .L_565)


	//   ....[0]....
.L_565:
        /*0058*/ 	.word	0x00000180


	//   ....[1]....
        /*005c*/ 	.word	0x00000230


	//   ....[2]....
        /*0060*/ 	.word	0x00009290


	//----- nvinfo : EIATTR_COOP_GROUP_MASK_REGIDS
	.align		4
.L_566:
        /*0064*/ 	.byte	0x04, 0x29
        /*0066*/ 	.short	(.L_568 - .L_567)


	//   ....[0]....
.L_567:
        /*0068*/ 	.word	0xffffffff


	//   ....[1]....
        /*006c*/ 	.word	0xffffffff


	//   ....[2]....
        /*0070*/ 	.word	0xffffffff


	//   ....[3]....
        /*0074*/ 	.word	0xffffffff


	//   ....[4]....
        /*0078*/ 	.word	0xffffffff


	//   ....[5]....
        /*007c*/ 	.word	0xffffffff


	//----- nvinfo : EIATTR_COOP_GROUP_INSTR_OFFSETS
	.align		4
.L_568:
        /*0080*/ 	.byte	0x04, 0x28
        /*0082*/ 	.short	(.L_570 - .L_569)


	//   ....[0]....
.L_569:
        /*0084*/ 	.word	0x00000060


	//   ....[1]....
        /*0088*/ 	.word	0x00000190


	//   ....[2]....
        /*008c*/ 	.word	0x00000240


	//   ....[3]....
        /*0090*/ 	.word	0x000003a0


	//   ....[4]....
        /*0094*/ 	.word	0x000010b0


	//   ....[5]....
        /*0098*/ 	.word	0x00008f00


	//----- nvinfo : EIATTR_REG_RECONFIG
	.align		4
.L_570:
        /*009c*/ 	.byte	0x01, 0x54
	.zero		2


	//----- nvinfo : EIATTR_MBARRIER_INSTR_OFFSETS
	.align		4
        /*00a0*/ 	.byte	0x04, 0x39
        /*00a2*/ 	.short	(.L_572 - .L_571)


	//   ....[0]....
.L_571:
        /*00a4*/ 	.word	0x00000260
        /*00a8*/ 	.word	0x000000ff
        /*00ac*/ 	.word	0x00031800
        /*00b0*/ 	.short	0x0100
        /*00b2*/ 	.byte	0x06
	.zero		1


	//   ....[1]....
        /*00b4*/ 	.word	0x00000350
        /*00b8*/ 	.word	0x000000ff
        /*00bc*/ 	.word	0x00031810
        /*00c0*/ 	.short	0x0100
        /*00c2*/ 	.byte	0x08
	.zero		1


	//   ....[2]....
        /*00c4*/ 	.word	0x00000360
        /*00c8*/ 	.word	0x000000ff
        /*00cc*/ 	.word	0x00031820
        /*00d0*/ 	.short	0x0100
        /*00d2*/ 	.byte	0x08
	.zero		1


	//   ....[3]....
        /*00d4*/ 	.word	0x00000370
        /*00d8*/ 	.word	0x000000ff
        /*00dc*/ 	.word	0x00031818
        /*00e0*/ 	.short	0x0100
        /*00e2*/ 	.byte	0x08
	.zero		1


	//   ....[4]....
        /*00e4*/ 	.word	0x00000380
        /*00e8*/ 	.word	0x000000ff
        /*00ec*/ 	.word	0x00031828
        /*00f0*/ 	.short	0x0100
        /*00f2*/ 	.byte	0x08
	.zero		1


	//   ....[5]....
        /*00f4*/ 	.word	0x000004b0
        /*00f8*/ 	.word	0x000000ff
        /*00fc*/ 	.word	0x00031830
        /*0100*/ 	.short	0x0100
        /*0102*/ 	.byte	0x08
	.zero		1


	//   ....[6]....
        /*0104*/ 	.word	0x000004c0
        /*0108*/ 	.word	0x000000ff
        /*010c*/ 	.word	0x00031838
        /*0110*/ 	.short	0x0100
        /*0112*/ 	.byte	0x08
	.zero		1


	//   ....[7]....
        /*0114*/ 	.word	0x00001040
        /*0118*/ 	.word	0x00000012
        /*011c*/ 	.word	0x00031800
        /*0120*/ 	.short	0x010a
        /*0122*/ 	.byte	0x3f
	.zero		1


	//   ....[8]....
        /*0124*/ 	.word	0x000010d0
        /*0128*/ 	.word	0x00000012
        /*012c*/ 	.word	0x00031800
        /*0130*/ 	.short	0x010a
        /*0132*/ 	.byte	0x3f
	.zero		1


	//   ....[9]....
        /*0134*/ 	.word	0x00001a30
        /*0138*/ 	.word	0x00000011
        /*013c*/ 	.word	0x00031810
        /*0140*/ 	.short	0x010a
        /*0142*/ 	.byte	0x3f
	.zero		1


	//   ....[10]....
        /*0144*/ 	.word	0x00001af0
        /*0148*/ 	.word	0x00000011
        /*014c*/ 	.word	0x00031810
        /*0150*/ 	.short	0x010a
        /*0152*/ 	.byte	0x3f
	.zero		1


	//   ....[11]....
        /*0154*/ 	.word	0x00003680
        /*0158*/ 	.word	0x00000012
        /*015c*/ 	.word	0x00031830
        /*0160*/ 	.short	0x010a
        /*0162*/ 	.byte	0x3f
	.zero		1


	//   ....[12]....
        /*0164*/ 	.word	0x00003740
        /*0168*/ 	.word	0x00000012
        /*016c*/ 	.word	0x00031830
        /*0170*/ 	.short	0x010a
        /*0172*/ 	.byte	0x3f
	.zero		1


	//   ....[13]....
        /*0174*/ 	.word	0x00007910
        /*0178*/ 	.word	0x00000018
        /*017c*/ 	.word	0x00000000
        /*0180*/ 	.short	0x0101
        /*0182*/ 	.byte	0x3f
	.zero		1


	//   ....[14]....
        /*0184*/ 	.word	0x00008000
        /*0188*/ 	.word	0x00000011
        /*018c*/ 	.word	0x00000000
        /*0190*/ 	.short	0x0101
        /*0192*/ 	.byte	0x3f
	.zero		1


	//   ....[15]....
        /*0194*/ 	.word	0x00009600
        /*0198*/ 	.word	0x00000000
        /*019c*/ 	.word	0x00031820
        /*01a0*/ 	.short	0x010a
        /*01a2*/ 	.byte	0x3f
	.zero		1


	//   ....[16]....
        /*01a4*/ 	.word	0x0000a040
        /*01a8*/ 	.word	0x00000000
        /*01ac*/ 	.word	0x00031838
        /*01b0*/ 	.short	0x010a
        /*01b2*/ 	.byte	0x3f
	.zero		1


	//   ....[17]....
        /*01b4*/ 	.word	0x0000a3f0
        /*01b8*/ 	.word	0x00000013
        /*01bc*/ 	.word	0x00031820
        /*01c0*/ 	.short	0x010a
        /*01c2*/ 	.byte	0x3f
	.zero		1


	//   ....[18]....
        /*01c4*/ 	.word	0x0000a820
        /*01c8*/ 	.word	0x00000000
        /*01cc*/ 	.word	0x00031838
        /*01d0*/ 	.short	0x010a
        /*01d2*/ 	.byte	0x3f
	.zero		1


	//   ....[19]....
        /*01d4*/ 	.word	0x0000ad50
        /*01d8*/ 	.word	0x00000006
        /*01dc*/ 	.word	0x00000000
        /*01e0*/ 	.short	0x010a
        /*01e2*/ 	.byte	0x3f
	.zero		1


	//   ....[20]....
        /*01e4*/ 	.word	0x0000ade0
        /*01e8*/ 	.word	0x00000005
        /*01ec*/ 	.word	0x00000000
        /*01f0*/ 	.short	0x010a
        /*01f2*/ 	.byte	0x3f
	.zero		1


	//   ....[21]....
        /*01f4*/ 	.word	0x0000ae30
        /*01f8*/ 	.word	0x00000007
        /*01fc*/ 	.word	0x00031838
        /*0200*/ 	.short	0x010a
        /*0202*/ 	.byte	0x3f
	.zero		1


	//   ....[22]....
        /*0204*/ 	.word	0x0000ae90
        /*0208*/ 	.word	0x00000012
        /*020c*/ 	.word	0x00031800
        /*0210*/ 	.short	0x010a
        /*0212*/ 	.byte	0x3f
	.zero		1


	//   ....[23]....
        /*0214*/ 	.word	0x0000aee0
        /*0218*/ 	.word	0x00000011
        /*021c*/ 	.word	0x00031810
        /*0220*/ 	.short	0x010a
        /*0222*/ 	.byte	0x3f
	.zero		1


	//   ....[24]....
        /*0224*/ 	.word	0x0000af30
        /*0228*/ 	.word	0x00000012
        /*022c*/ 	.word	0x00031830
        /*0230*/ 	.short	0x010a
        /*0232*/ 	.byte	0x3f
	.zero		1


	//   ....[25]....
        /*0234*/ 	.word	0x0000af80
        /*0238*/ 	.word	0x00000000
        /*023c*/ 	.word	0x00031820
        /*0240*/ 	.short	0x010a
        /*0242*/ 	.byte	0x3f
	.zero		1


	//   ....[26]....
        /*0244*/ 	.word	0x0000afd0
        /*0248*/ 	.word	0x00000000
        /*024c*/ 	.word	0x00031838
        /*0250*/ 	.short	0x010a
        /*0252*/ 	.byte	0x3f
	.zero		1


	//   ....[27]....
        /*0254*/ 	.word	0x0000b030
        /*0258*/ 	.word	0x00000013
        /*025c*/ 	.word	0x00031820
        /*0260*/ 	.short	0x010a
        /*0262*/ 	.byte	0x3f
	.zero		1


	//   ....[28]....
        /*0264*/ 	.word	0x0000b080
        /*0268*/ 	.word	0x00000000
        /*026c*/ 	.word	0x00031838
        /*0270*/ 	.short	0x010a
        /*0272*/ 	.byte	0x3f
	.zero		1


	//   ....[29]....
        /*0274*/ 	.word	0x0000b0d0
        /*0278*/ 	.word	0x00000006
        /*027c*/ 	.word	0x00000000
        /*0280*/ 	.short	0x010a
        /*0282*/ 	.byte	0x3f
	.zero		1


	//   ....[30]....
        /*0284*/ 	.word	0x0000b120
        /*0288*/ 	.word	0x00000005
        /*028c*/ 	.word	0x00000000
        /*0290*/ 	.short	0x010a
        /*0292*/ 	.byte	0x3f
	.zero		1


	//----- nvinfo : EIATTR_NUM_MBARRIERS
	.align		4
.L_572:
        /*0294*/ 	.byte	0x03, 0x38
        /*0296*/ 	.short	0x0007


	//----- nvinfo : EIATTR_EXIT_INSTR_OFFSETS
	.align		4
        /*0298*/ 	.byte	0x04, 0x1c
        /*029a*/ 	.short	(.L_574 - .L_573)


	//   ....[0]....
.L_573:
        /*029c*/ 	.word	0x0000ae80


	//----- nvinfo : EIATTR_MAX_THREADS
	.align		4
.L_574:
        /*02a0*/ 	.byte	0x04, 0x05
        /*02a2*/ 	.short	(.L_576 - .L_575)
.L_575:
        /*02a4*/ 	.word	0x00000180
        /*02a8*/ 	.word	0x00000001
        /*02ac*/ 	.word	0x00000001


	//----- nvinfo : EIATTR_CRS_STACK_SIZE
	.align		4
.L_576:
        /*02b0*/ 	.byte	0x04, 0x1e
        /*02b2*/ 	.short	(.L_578 - .L_577)
.L_577:
        /*02b4*/ 	.word	0x00000000


	//----- nvinfo : EIATTR_CBANK_PARAM_SIZE
	.align		4
.L_578:
        /*02b8*/ 	.byte	0x03, 0x19
        /*02ba*/ 	.short	0x06f0


	//----- nvinfo : EIATTR_PARAM_CBANK
	.align		4
        /*02bc*/ 	.byte	0x04, 0x0a
        /*02be*/ 	.short	(.L_580 - .L_579)
	.align		4
.L_579:
        /*02c0*/ 	.word	index@(.nv.constant0._ZN7cutlass13device_kernelIN5flash11enable_sm90INS1_16FlashAttnBwdSm90INS1_25CollectiveMainloopBwdSm90ILi2ELi1ELi1EN4cute5tupleIJNS5_1CILi1EEES8_S8_EEENS6_IJNS7_ILi64EEENS7_ILi80EEENS7_ILi256EEEEEENS_6half_tEfNS_4arch4Sm90ELb0ELb0ELb0ELb1ELb0ELb0ELb1ELb1ELi2ELi1ELi1ELi1ELb0EEENS1_24CollectiveEpilogueBwdGQAISD_fSG_Li256ELb1ELb0EEENS1_19SingleTileSchedulerILb1ELb0ELb0ELi80EEEEEEEEEvNT_6ParamsE)
        /*02c4*/ 	.short	0x0210
        /*02c6*/ 	.short	0x06f0


	//----- nvinfo : EIATTR_SW_WAR
	.align		4
.L_580:
        /*02c8*/ 	.byte	0x04, 0x36
        /*02ca*/ 	.short	(.L_582 - .L_581)
.L_581:
        /*02cc*/ 	.word	0x00000008
.L_582:


//--------------------- .nv.info._ZN7cutlass13device_kernelIN5flash11enable_sm90INS1_16FlashAttnBwdSm90INS1_25CollectiveMainloopBwdSm90ILi2ELi1ELi1EN4cute5tupleIJNS5_1CILi1EEES8_S8_EEENS6_IJNS7_ILi64EEENS7_ILi80EEENS7_ILi256EEEEEENS_6half_tEfNS_4arch4Sm90ELb0ELb1ELb0ELb0ELb0ELb0ELb1ELb1ELi2ELi1ELi1ELi1ELb0EEENS1_21CollectiveEpilogueBwdISD_SE_SG_Li256ELb0ELb1ELi2EEENS1_19SingleTileSchedulerILb0ELb0ELb0ELi80EEEEEEEEEvNT_6ParamsE --------------------------
	.section	.nv.info._ZN7cutlass13device_kernelIN5flash11enable_sm90INS1_16FlashAttnBwdSm90INS1_25CollectiveMainloopBwdSm90ILi2ELi1ELi1EN4cute5tupleIJNS5_1CILi1EEES8_S8_EEENS6_IJNS7_ILi64EEENS7_ILi80EEENS7_ILi256EEEEEENS_6half_tEfNS_4arch4Sm90ELb0ELb1ELb0ELb0ELb0ELb0ELb1ELb1ELi2ELi1ELi1ELi1ELb0EEENS1_21CollectiveEpilogueBwdISD_SE_SG_Li256ELb0ELb1ELi2EEENS1_19SingleTileSchedulerILb0ELb0ELb0ELi80EEEEEEEEEvNT_6ParamsE,"",@"SHT_CUDA_INFO"
	.sectionflags	@""
	.align	4


	//----- nvinfo : EIATTR_CUDA_API_VERSION
	.align		4
        /*0000*/ 	.byte	0x04, 0x37
        /*0002*/ 	.short	(.L_584 - .L_583)
.L_583:
        /*0004*/ 	.word	0x00000082


	//----- nvinfo : EIATTR_KPARAM_INFO
	.align		4
.L_584:
        /*0008*/ 	.byte	0x04, 0x17
        /*000a*/ 	.short	(.L_586 - .L_585)
.L_585:
        /*000c*/ 	.word	0x00000000
        /*0010*/ 	.short	0x0000
        /*0012*/ 	.short	0x0070
        /*0014*/ 	.byte	0x00, 0xf0, 0x01, 0x24


	//----- nvinfo : EIATTR_SPARSE_MMA_MASK
	.align		4
.L_586:
        /*0018*/ 	.byte	0x03, 0x50
        /*001a*/ 	.short	0x0000


	//----- nvinfo : EIATTR_MAXREG_COUNT
	.align		4
        /*001c*/ 	.byte	0x03, 0x1b
        /*001e*/ 	.short	0x00a8


	//----- nvinfo : EIATTR_NUM_BARRIERS
	.align		4
        /*0020*/ 	.byte	0x02, 0x4c
        /*0022*/ 	.byte	0x0a
	.zero		1


	//----- nvinfo : EIATTR_EXTERNS
	.align		4
        /*0024*/ 	.byte	0x04, 0x0f
        /*0026*/ 	.short	(.L_588 - .L_587)


	//   ....[0]....
	.align		4
.L_587:
        /*0028*/ 	.word	index@(__assertfail)


	//----- nvinfo : EIATTR_ANNOTATIONS
	.align		4
.L_588:
        /*002c*/ 	.byte	0x04, 0x55
        /*002e*/ 	.short	(.L_590 - .L_589)


	//   ....[0]....
.L_589:
        /*0030*/ 	.word	0x00000001
        /*0034*/ 	.byte	0x20, 0x03, 0x00, 0x00, 0x01, 0x00, 0x00, 0x00, 0x40, 0x0e, 0x00, 0x00, 0x01, 0x00, 0x00, 0x00
        /*0044*/ 	.byte	0xb0, 0xed, 0x00, 0x00


	//----- nvinfo : EIATTR_MERCURY_ISA_VERSION
	.align		4
.L_590:
        /*0048*/ 	.byte	0x03, 0x5f
        /*004a*/ 	.short	0x0101


	//----- nvinfo : EIATTR_INT_WARP_WIDE_INSTR_OFFSETS
	.align		4
        /*004c*/ 	.byte	0x04, 0x31
        /*004e*/ 	.short	(.L_592 - .L_591)


	//   ....[0]....
.L_591:
        /*0050*/ 	.word	0x000001f0


	//   ....[1]....
        /*0054*/ 	.word	0x00000220


	//----- nvinfo : EIATTR_COOP_GROUP_MASK_REGIDS
	.align		4
.L_592:
        /*0058*/ 	.byte	0x04, 0x29
        /*005a*/ 	.short	(.L_594 - .L_593)


	//   ....[0]....
.L_593:
        /*005c*/ 	.word	0xffffffff


	//   ....[1]....
        /*0060*/ 	.word	0xffffffff


	//   ....[2]....
        /*0064*/ 	.word	0xffffffff


	//   ....[3]....
        /*0068*/ 	.word	0xffffffff


	//   ....[4]....
        /*006c*/ 	.word	0xffffffff


	//   ....[5]....
        /*0070*/ 	.word	0xffffffff


	//   ....[6]....
        /*0074*/ 	.word	0xffffffff


	//----- nvinfo : EIATTR_COOP_GROUP_INSTR_OFFSETS
	.align		4
.L_594:
        /*0078*/ 	.byte	0x04, 0x28
        /*007a*/ 	.short	(.L_596 - .L_595)


	//   ....[0]....
.L_595:
        /*007c*/ 	.word	0x00000060


	//   ....[1]....
        /*0080*/ 	.word	0x00000200


	//   ....[2]....
        /*0084*/ 	.word	0x00000280


	//   ....[3]....
        /*0088*/ 	.word	0x00000460


	//   ....[4]....
        /*008c*/ 	.word	0x00000e00


	//   ....[5]....
        /*0090*/ 	.word	0x0000b210


	//   ....[6]....
        /*0094*/ 	.word	0x0000d4c0


	//----- nvinfo : EIATTR_REG_RECONFIG
	.align		4
.L_596:
        /*0098*/ 	.byte	0x01, 0x54
	.zero		2


	//----- nvinfo : EIATTR_SYSCALL_OFFSETS
	.align		4
        /*009c*/ 	.byte	0x04, 0x46
        /*009e*/ 	.short	(.L_598 - .L_597)


	//   ....[0]....
.L_597:
        /*00a0*/ 	.word	0x0000ac30


	//   ....[1]....
        /*00a4*/ 	.word	0x0000ad70


	//   ....[2]....
        /*00a8*/ 	.word	0x0000ae90


	//   ....[3]....
        /*00ac*/ 	.word	0x0000afb0


	//----- nvinfo : EIATTR_MBARRIER_INSTR_OFFSETS
	.align		4
.L_598:
        /*00b0*/ 	.byte	0x04, 0x39
        /*00b2*/ 	.short	(.L_600 - .L_599)


	//   ....[0]....
.L_599:
        /*00b4*/ 	.word	0x000002f0
        /*00b8*/ 	.word	0x000000ff
        /*00bc*/ 	.word	0x00031800
        /*00c0*/ 	.short	0x0100
        /*00c2*/ 	.byte	0x06
	.zero		1


	//   ....[1]....
        /*00c4*/ 	.word	0x00000410
        /*00c8*/ 	.word	0x000000ff
        /*00cc*/ 	.word	0x00031810
        /*00d0*/ 	.short	0x0100
        /*00d2*/ 	.byte	0x08
	.zero		1


	//   ....[2]....
        /*00d4*/ 	.word	0x00000420
        /*00d8*/ 	.word	0x000000ff
        /*00dc*/ 	.word	0x00031820
        /*00e0*/ 	.short	0x0100
        /*00e2*/ 	.byte	0x08
	.zero		1


	//   ....[3]....
        /*00e4*/ 	.word	0x00000430
        /*00e8*/ 	.word	0x000000ff
        /*00ec*/ 	.word	0x00031818
        /*00f0*/ 	.short	0x0100
        /*00f2*/ 	.byte	0x08
	.zero		1


	//   ....[4]....
        /*00f4*/ 	.word	0x00000440
        /*00f8*/ 	.word	0x000000ff
        /*00fc*/ 	.word	0x00031828
        /*0100*/ 	.short	0x0100
        /*0102*/ 	.byte	0x08
	.zero		1


	//   ....[5]....
        /*0104*/ 	.word	0x00000570
        /*0108*/ 	.word	0x000000ff
        /*010c*/ 	.word	0x00031830
        /*0110*/ 	.short	0x0100
        /*0112*/ 	.byte	0x08
	.zero		1


	//   ....[6]....
        /*0114*/ 	.word	0x00000580
        /*0118*/ 	.word	0x000000ff
        /*011c*/ 	.word	0x00031838
        /*0120*/ 	.short	0x0100
        /*0122*/ 	.byte	0x08
	.zero		1


	//   ....[7]....
        /*0124*/ 	.word	0x00000d90
        /*0128*/ 	.word	0x00000011
        /*012c*/ 	.word	0x00031800
        /*0130*/ 	.short	0x010a
        /*0132*/ 	.byte	0x3f
	.zero		1


	//   ....[8]....
        /*0134*/ 	.word	0x00000e20
        /*0138*/ 	.word	0x00000011
        /*013c*/ 	.word	0x00031800
        /*0140*/ 	.short	0x010a
        /*0142*/ 	.byte	0x3f
	.zero		1


	//   ....[9]....
        /*0144*/ 	.word	0x00001790
        /*0148*/ 	.word	0x00000010
        /*014c*/ 	.word	0x00031810
        /*0150*/ 	.short	0x010a
        /*0152*/ 	.byte	0x3f
	.zero		1


	//   ....[10]....
        /*0154*/ 	.word	0x00001860
        /*0158*/ 	.word	0x00000010
        /*015c*/ 	.word	0x00031810
        /*0160*/ 	.short	0x010a
        /*0162*/ 	.byte	0x3f
	.zero		1


	//   ....[11]....
        /*0164*/ 	.word	0x00003e10
        /*0168*/ 	.word	0x00000011
        /*016c*/ 	.word	0x00031830
        /*0170*/ 	.short	0x010a
        /*0172*/ 	.byte	0x3f
	.zero		1


	//   ....[12]....
        /*0174*/ 	.word	0x00003ed0
        /*0178*/ 	.word	0x00000011
        /*017c*/ 	.word	0x00031830
        /*0180*/ 	.short	0x010a
        /*0182*/ 	.byte	0x3f
	.zero		1


	//   ....[13]....
        /*0184*/ 	.word	0x00009b70
        /*0188*/ 	.word	0x00000018
        /*018c*/ 	.word	0x00000000
        /*0190*/ 	.short	0x0101
        /*0192*/ 	.byte	0x3f
	.zero		1


	//   ....[14]....
        /*0194*/ 	.word	0x0000a560
        /*0198*/ 	.word	0x00000010
        /*019c*/ 	.word	0x00000000
        /*01a0*/ 	.short	0x0101
        /*01a2*/ 	.byte	0x3f
	.zero		1


	//   ....[15]....
        /*01a4*/ 	.word	0x0000d9b0
        /*01a8*/ 	.word	0x00000005
        /*01ac*/ 	.word	0x00031820
        /*01b0*/ 	.short	0x010a
        /*01b2*/ 	.byte	0x3f
	.zero		1


	//   ....[16]....
        /*01b4*/ 	.word	0x0000e280
        /*01b8*/ 	.word	0x00000005
        /*01bc*/ 	.word	0x00031838
        /*01c0*/ 	.short	0x010a
        /*01c2*/ 	.byte	0x3f
	.zero		1


	//   ....[17]....
        /*01c4*/ 	.word	0x0000e5e0
        /*01c8*/ 	.word	0x00000013
        /*01cc*/ 	.word	0x00031820
        /*01d0*/ 	.short	0x010a
        /*01d2*/ 	.byte	0x3f
	.zero		1


	//   ....[18]....
        /*01d4*/ 	.word	0x0000e9c0
        /*01d8*/ 	.word	0x00000005
        /*01dc*/ 	.word	0x00031838
        /*01e0*/ 	.short	0x010a
        /*01e2*/ 	.byte	0x3f
	.zero		1


	//   ....[19]....
        /*01e4*/ 	.word	0x0000ee80
        /*01e8*/ 	.word	0x00000005
        /*01ec*/ 	.word	0x00000000
        /*01f0*/ 	.short	0x010a
        /*01f2*/ 	.byte	0x3f
	.zero		1


	//   ....[20]....
        /*01f4*/ 	.word	0x0000ef10
        /*01f8*/ 	.word	0x00000003
        /*01fc*/ 	.word	0x00000000
        /*0200*/ 	.short	0x010a
        /*0202*/ 	.byte	0x3f
	.zero		1


	//   ....[21]....
        /*0204*/ 	.word	0x0000ef60
        /*0208*/ 	.word	0x00000004
        /*020c*/ 	.word	0x00031838
        /*0210*/ 	.short	0x010a
        /*0212*/ 	.byte	0x3f
	.zero		1


	//   ....[22]....
        /*0214*/ 	.word	0x0000efc0
        /*0218*/ 	.word	0x00000011
        /*021c*/ 	.word	0x00031800
        /*0220*/ 	.short	0x010a
        /*0222*/ 	.byte	0x3f
	.zero		1


	//   ....[23]....
        /*0224*/ 	.word	0x0000f010
        /*0228*/ 	.word	0x00000010
        /*022c*/ 	.word	0x00031810
        /*0230*/ 	.short	0x010a
        /*0232*/ 	.byte	0x3f
	.zero		1


	//   ....[24]....
        /*0234*/ 	.word	0x0000f060
        /*0238*/ 	.word	0x00000011
        /*023c*/ 	.word	0x00031830
        /*0240*/ 	.short	0x010a
        /*0242*/ 	.byte	0x3f
	.zero		1


	//   ....[25]....
        /*0244*/ 	.word	0x0000f0b0
        /*0248*/ 	.word	0x00000005
        /*024c*/ 	.word	0x00031820
        /*0250*/ 	.short	0x010a
        /*0252*/ 	.byte	0x3f
	.zero		1


	//   ....[26]....
        /*0254*/ 	.word	0x0000f100
        /*0258*/ 	.word	0x00000005
        /*025c*/ 	.word	0x00031838
        /*0260*/ 	.short	0x010a
        /*0262*/ 	.byte	0x3f
	.zero		1


	//   ....[27]....
        /*0264*/ 	.word	0x0000f160
        /*0268*/ 	.word	0x00000013
        /*026c*/ 	.word	0x00031820
        /*0270*/ 	.short	0x010a
        /*0272*/ 	.byte	0x3f
	.zero		1


	//   ....[28]....
        /*0274*/ 	.word	0x0000f1b0
        /*0278*/ 	.word	0x00000005
        /*027c*/ 	.word	0x00031838
        /*0280*/ 	.short	0x010a
        /*0282*/ 	.byte	0x3f
	.zero		1


	//   ....[29]....
        /*0284*/ 	.word	0x0000f280
        /*0288*/ 	.word	0x00000005
        /*028c*/ 	.word	0x00000000
        /*0290*/ 	.short	0x010a
        /*0292*/ 	.byte	0x3f
	.zero		1


	//   ....[30]....
        /*0294*/ 	.word	0x0000f2d0
        /*0298*/ 	.word	0x00000003
        /*029c*/ 	.word	0x00000000
        /*02a0*/ 	.short	0x010a
        /*02a2*/ 	.byte	0x3f
	.zero		1


	//----- nvinfo : EIATTR_NUM_MBARRIERS
	.align		4
.L_600:
        /*02a4*/ 	.byte	0x03, 0x38
        /*02a6*/ 	.short	0x0007


	//----- nvinfo : EIATTR_EXIT_INSTR_OFFSETS
	.align		4
        /*02a8*/ 	.byte	0x04, 0x1c
        /*02aa*/ 	.short	(.L_602 - .L_601)


	//   ....[0]....
.L_601:
        /*02ac*/ 	.word	0x00000650


	//   ....[1]....
        /*02b0*/ 	.word	0x0000bb50


	//   ....[2]....
        /*02b4*/ 	.word	0x0000d470


	//   ....[3]....
        /*02b8*/ 	.word	0x0000efb0


	//----- nvinfo : EIATTR_MAX_THREADS
	.align		4
.L_602:
        /*02bc*/ 	.byte	0x04, 0x05
        /*02be*/ 	.short	(.L_604 - .L_603)
.L_603:
        /*02c0*/ 	.word	0x00000180
        /*02c4*/ 	.word	0x00000001
        /*02c8*/ 	.word	0x00000001


	//----- nvinfo : EIATTR_CRS_STACK_SIZE
	.align		4
.L_604:
        /*02cc*/ 	.byte	0x04, 0x1e
        /*02ce*/ 	.short	(.L_606 - .L_605)
.L_605:
        /*02d0*/ 	.word	0x00000000


	//----- nvinfo : EIATTR_CBANK_PARAM_SIZE
	.align		4
.L_606:
        /*02d4*/ 	.byte	0x03, 0x19
        /*02d6*/ 	.short	0x0970


	//----- nvinfo : EIATTR_PARAM_CBANK
	.align		4
        /*02d8*/ 	.byte	0x04, 0x0a
        /*02da*/ 	.short	(.L_608 - .L_607)
	.align		4
.L_607:
        /*02dc*/ 	.word	index@(.nv.constant0._ZN7cutlass13device_kernelIN5flash11enable_sm90INS1_16FlashAttnBwdSm90INS1_25CollectiveMainloopBwdSm90ILi2ELi1ELi1EN4cute5tupleIJNS5_1CILi1EEES8_S8_EEENS6_IJNS7_ILi64EEENS7_ILi80EEENS7_ILi256EEEEEENS_6half_tEfNS_4arch4Sm90ELb0ELb1ELb0ELb0ELb0ELb0ELb1ELb1ELi2ELi1ELi1ELi1ELb0EEENS1_21CollectiveEpilogueBwdISD_SE_SG_Li256ELb0ELb1ELi2EEENS1_19SingleTileSchedulerILb0ELb0ELb0ELi80EEEEEEEEEvNT_6ParamsE)
        /*02e0*/ 	.short	0x0210
        /*02e2*/ 	.short	0x0970


	//----- nvinfo : EIATTR_SW_WAR
	.align		4
.L_608:
        /*02e4*/ 	.byte	0x04, 0x36
        /*02e6*/ 	.short	(.L_610 - .L_609)
.L_609:
        /*02e8*/ 	.word	0x00000008
.L_610:


//--------------------- .nv.info._ZN7cutlass13device_kernelIN5flash11enable_sm90INS1_16FlashAttnBwdSm90INS1_25CollectiveMainloopBwdSm90ILi2ELi1ELi1EN4cute5tupleIJNS5_1CILi1EEES8_S8_EEENS6_IJNS7_ILi64EEENS7_ILi80EEENS7_ILi256EEEEEENS_6half_tEfNS_4arch4Sm90ELb0ELb1ELb0ELb0ELb0ELb0ELb1ELb1ELi2ELi1ELi1ELi1ELb0EEENS1_24CollectiveEpilogueBwdGQAISD_fSG_Li256ELb0ELb0EEENS1_19SingleTileSchedulerILb0ELb0ELb0ELi80EEEEEEEEEvNT_6ParamsE --------------------------
	.section	.nv.info._ZN7cutlass13device_kernelIN5flash11enable_sm90INS1_16FlashAttnBwdSm90INS1_25CollectiveMainloopBwdSm90ILi2ELi1ELi1EN4cute5tupleIJNS5_1CILi1EEES8_S8_EEENS6_IJNS7_ILi64EEENS7_ILi80EEENS7_ILi256EEEEEENS_6half_tEfNS_4arch4Sm90ELb0ELb1ELb0ELb0ELb0ELb0ELb1ELb1ELi2ELi1ELi1ELi1ELb0EEENS1_24CollectiveEpilogueBwdGQAISD_fSG_Li256ELb0ELb0EEENS1_19SingleTileSchedulerILb0ELb0ELb0ELi80EEEEEEEEEvNT_6ParamsE,"",@"SHT_CUDA_INFO"
	.sectionflags	@""
	.align	4


	//----- nvinfo : EIATTR_CUDA_API_VERSION
	.align		4
        /*0000*/ 	.byte	0x04, 0x37
        /*0002*/ 	.short	(.L_612 - .L_611)
.L_611:
        /*0004*/ 	.word	0x00000082


	//----- nvinfo : EIATTR_KPARAM_INFO
	.align		4
.L_612:
        /*0008*/ 	.byte	0x04, 0x17
        /*000a*/ 	.short	(.L_614 - .L_613)
.L_613:
        /*000c*/ 	.word	0x00000000
        /*0010*/ 	.short	0x0000
        /*0012*/ 	.short	0x0070
        /*0014*/ 	.byte	0x00, 0xf0, 0x01, 0x1a


	//----- nvinfo : EIATTR_SPARSE_MMA_MASK
	.align		4
.L_614:
        /*0018*/ 	.byte	0x03, 0x50
        /*001a*/ 	.short	0x0000


	//----- nvinfo : EIATTR_MAXREG_COUNT
	.align		4
        /*001c*/ 	.byte	0x03, 0x1b
        /*001e*/ 	.short	0x00a8


	//----- nvinfo : EIATTR_NUM_BARRIERS
	.align		4
        /*0020*/ 	.byte	0x02, 0x4c
        /*0022*/ 	.byte	0x0a
	.zero		1


	//----- nvinfo : EIATTR_ANNOTATIONS
	.align		4
        /*0024*/ 	.byte	0x04, 0x55
        /*0026*/ 	.short	(.L_616 - .L_615)


	//   ....[0]....
.L_615:
        /*0028*/ 	.word	0x00000001
        /*002c*/ 	.byte	0xc0, 0x02, 0x00, 0x00, 0x01, 0x00, 0x00, 0x00, 0xe0, 0x0d, 0x00, 0x00, 0x01, 0x00, 0x00, 0x00
        /*003c*/ 	.byte	0xe0, 0xac, 0x00, 0x00


	//----- nvinfo : EIATTR_MERCURY_ISA_VERSION
	.align		4
.L_616:
        /*0040*/ 	.byte	0x03, 0x5f
        /*0042*/ 	.short	0x0101


	//----- nvinfo : EIATTR_INT_WARP_WIDE_INSTR_OFFSETS
	.align		4
        /*0044*/ 	.byte	0x04, 0x31
        /*0046*/ 	.short	(.L_618 - .L_617)


	//   ....[0]....
.L_617:
        /*0048*/ 	.word	0x00000190


	//   ....[1]....
        /*004c*/ 	.word	0x000001c0


	//----- nvinfo : EIATTR_COOP_GROUP_MASK_REGIDS
	.align		4
.L_618:
        /*0050*/ 	.byte	0x04, 0x29
        /*0052*/ 	.short	(.L_620 - .L_619)


	//   ....[0]....
.L_619:
        /*0054*/ 	.word	0xffffffff


	//   ....[1]....
        /*0058*/ 	.word	0xffffffff


	//   ....[2]....
        /*005c*/ 	.word	0xffffffff


	//   ....[3]....
        /*0060*/ 	.word	0xffffffff


	//   ....[4]....
        /*0064*/ 	.word	0xffffffff


	//   ....[5]....
        /*0068*/ 	.word	0xffffffff


	//----- nvinfo : EIATTR_COOP_GROUP_INSTR_OFFSETS
	.align		4
.L_620:
        /*006c*/ 	.byte	0x04, 0x28
        /*006e*/ 	.short	(.L_622 - .L_621)


	//   ....[0]....
.L_621:
        /*0070*/ 	.word	0x00000060


	//   ....[1]....
        /*0074*/ 	.word	0x000001a0


	//   ....[2]....
        /*0078*/ 	.word	0x00000220


	//   ....[3]....
        /*007c*/ 	.word	0x00000400


	//   ....[4]....
        /*0080*/ 	.word	0x00000da0


	//   ....[5]....
        /*0084*/ 	.word	0x00009420


	//----- nvinfo : EIATTR_REG_RECONFIG
	.align		4
.L_622:
        /*0088*/ 	.byte	0x01, 0x54
	.zero		2


	//----- nvinfo : EIATTR_MBARRIER_INSTR_OFFSETS
	.align		4
        /*008c*/ 	.byte	0x04, 0x39
        /*008e*/ 	.short	(.L_624 - .L_623)


	//   ....[0]....
.L_623:
        /*0090*/ 	.word	0x00000290
        /*0094*/ 	.word	0x000000ff
        /*0098*/ 	.word	0x00031800
        /*009c*/ 	.short	0x0100
        /*009e*/ 	.byte	0x06
	.zero		1


	//   ....[1]....
        /*00a0*/ 	.word	0x000003b0
        /*00a4*/ 	.word	0x000000ff
        /*00a8*/ 	.word	0x00031810
        /*00ac*/ 	.short	0x0100
        /*00ae*/ 	.byte	0x08
	.zero		1


	//   ....[2]....
        /*00b0*/ 	.word	0x000003c0
        /*00b4*/ 	.word	0x000000ff
        /*00b8*/ 	.word	0x00031820
        /*00bc*/ 	.short	0x0100
        /*00be*/ 	.byte	0x08
	.zero		1


	//   ....[3]....
        /*00c0*/ 	.word	0x000003d0
        /*00c4*/ 	.word	0x000000ff
        /*00c8*/ 	.word	0x00031818
        /*00cc*/ 	.short	0x0100
        /*00ce*/ 	.byte	0x08
	.zero		1


	//   ....[4]....
        /*00d0*/ 	.word	0x000003e0
        /*00d4*/ 	.word	0x000000ff
        /*00d8*/ 	.word	0x00031828
        /*00dc*/ 	.short	0x0100
        /*00de*/ 	.byte	0x08
	.zero		1


	//   ....[5]....
        /*00e0*/ 	.word	0x00000510
        /*00e4*/ 	.word	0x000000ff
        /*00e8*/ 	.word	0x00031830
        /*00ec*/ 	.short	0x0100
        /*00ee*/ 	.byte	0x08
	.zero		1


	//   ....[6]....
        /*00f0*/ 	.word	0x00000520
        /*00f4*/ 	.word	0x000000ff
        /*00f8*/ 	.word	0x00031838
        /*00fc*/ 	.short	0x0100
        /*00fe*/ 	.byte	0x08
	.zero		1


	//   ....[7]....
        /*0100*/ 	.word	0x00000d30
        /*0104*/ 	.word	0x00000011
        /*0108*/ 	.word	0x00031800
        /*010c*/ 	.short	0x010a
        /*010e*/ 	.byte	0x3f
	.zero		1


	//   ....[8]....
        /*0110*/ 	.word	0x00000dc0
        /*0114*/ 	.word	0x00000011
        /*0118*/ 	.word	0x00031800
        /*011c*/ 	.short	0x010a
        /*011e*/ 	.byte	0x3f
	.zero		1


	//   ....[9]....
        /*0120*/ 	.word	0x00001740
        /*0124*/ 	.word	0x00000010
        /*0128*/ 	.word	0x00031810
        /*012c*/ 	.short	0x010a
        /*012e*/ 	.byte	0x3f
	.zero		1


	//   ....[10]....
        /*0130*/ 	.word	0x00001800
        /*0134*/ 	.word	0x00000010
        /*0138*/ 	.word	0x00031810
        /*013c*/ 	.short	0x010a
        /*013e*/ 	.byte	0x3f
	.zero		1


	//   ....[11]....
        /*0140*/ 	.word	0x000033d0
        /*0144*/ 	.word	0x00000011
        /*0148*/ 	.word	0x00031830
        /*014c*/ 	.short	0x010a
        /*014e*/ 	.byte	0x3f
	.zero		1


	//   ....[12]....
        /*0150*/ 	.word	0x00003490
        /*0154*/ 	.word	0x00000011
        /*0158*/ 	.word	0x00031830
        /*015c*/ 	.short	0x010a
        /*015e*/ 	.byte	0x3f
	.zero		1


	//   ....[13]....
        /*0160*/ 	.word	0x00007f20
        /*0164*/ 	.word	0x00000018
        /*0168*/ 	.word	0x00000000
        /*016c*/ 	.short	0x0101
        /*016e*/ 	.byte	0x3f
	.zero		1


	//   ....[14]....
        /*0170*/ 	.word	0x00008630
        /*0174*/ 	.word	0x00000010
        /*0178*/ 	.word	0x00000000
        /*017c*/ 	.short	0x0101
        /*017e*/ 	.byte	0x3f
	.zero		1


	//   ....[15]....
        /*0180*/ 	.word	0x00009900
        /*0184*/ 	.word	0x00000006
        /*0188*/ 	.word	0x00031820
        /*018c*/ 	.short	0x010a
        /*018e*/ 	.byte	0x3f
	.zero		1


	//   ....[16]....
        /*0190*/ 	.word	0x0000a1d0
        /*0194*/ 	.word	0x00000006
        /*0198*/ 	.word	0x00031838
        /*019c*/ 	.short	0x010a
        /*019e*/ 	.byte	0x3f
	.zero		1


	//   ....[17]....
        /*01a0*/ 	.word	0x0000a530
        /*01a4*/ 	.word	0x00000014
        /*01a8*/ 	.word	0x00031820
        /*01ac*/ 	.short	0x010a
        /*01ae*/ 	.byte	0x3f
	.zero		1


	//   ....[18]....
        /*01b0*/ 	.word	0x0000a910
        /*01b4*/ 	.word	0x00000006
        /*01b8*/ 	.word	0x00031838
        /*01bc*/ 	.short	0x010a
        /*01be*/ 	.byte	0x3f
	.zero		1


	//   ....[19]....
        /*01c0*/ 	.word	0x0000adb0
        /*01c4*/ 	.word	0x00000005
        /*01c8*/ 	.word	0x00000000
        /*01cc*/ 	.short	0x010a
        /*01ce*/ 	.byte	0x3f
	.zero		1


	//   ....[20]....
        /*01d0*/ 	.word	0x0000ae40
        /*01d4*/ 	.word	0x00000003
        /*01d8*/ 	.word	0x00000000
        /*01dc*/ 	.short	0x010a
        /*01de*/ 	.byte	0x3f
	.zero		1


	//   ....[21]....
        /*01e0*/ 	.word	0x0000ae90
        /*01e4*/ 	.word	0x00000007
        /*01e8*/ 	.word	0x00031838
        /*01ec*/ 	.short	0x010a
        /*01ee*/ 	.byte	0x3f
	.zero		1


	//   ....[22]....
        /*01f0*/ 	.word	0x0000aef0
        /*01f4*/ 	.word	0x00000011
        /*01f8*/ 	.word	0x00031800
        /*01fc*/ 	.short	0x010a
        /*01fe*/ 	.byte	0x3f
	.zero		1


	//   ....[23]....
        /*0200*/ 	.word	0x0000af40
        /*0204*/ 	.word	0x00000010
        /*0208*/ 	.word	0x00031810
        /*020c*/ 	.short	0x010a
        /*020e*/ 	.byte	0x3f
	.zero		1


	//   ....[24]....
        /*0210*/ 	.word	0x0000af90
        /*0214*/ 	.word	0x00000011
        /*0218*/ 	.word	0x00031830
        /*021c*/ 	.short	0x010a
        /*021e*/ 	.byte	0x3f
	.zero		1


	//   ....[25]....
        /*0220*/ 	.word	0x0000afe0
        /*0224*/ 	.word	0x00000006
        /*0228*/ 	.word	0x00031820
        /*022c*/ 	.short	0x010a
        /*022e*/ 	.byte	0x3f
	.zero		1


	//   ....[26]....
        /*0230*/ 	.word	0x0000b030
        /*0234*/ 	.word	0x00000006
        /*0238*/ 	.word	0x00031838
        /*023c*/ 	.short	0x010a
        /*023e*/ 	.byte	0x3f
	.zero		1


	//   ....[27]....
        /*0240*/ 	.word	0x0000b090
        /*0244*/ 	.word	0x00000014
        /*0248*/ 	.word	0x00031820
        /*024c*/ 	.short	0x010a
        /*024e*/ 	.byte	0x3f
	.zero		1


	//   ....[28]....
        /*0250*/ 	.word	0x0000b0e0
        /*0254*/ 	.word	0x00000006
        /*0258*/ 	.word	0x00031838
        /*025c*/ 	.short	0x010a
        /*025e*/ 	.byte	0x3f
	.zero		1


	//   ....[29]....
        /*0260*/ 	.word	0x0000b130
        /*0264*/ 	.word	0x00000005
        /*0268*/ 	.word	0x00000000
        /*026c*/ 	.short	0x010a
        /*026e*/ 	.byte	0x3f
	.zero		1


	//   ....[30]....
        /*0270*/ 	.word	0x0000b180
        /*0274*/ 	.word	0x00000003
        /*0278*/ 	.word	0x00000000
        /*027c*/ 	.short	0x010a
        /*027e*/ 	.byte	0x3f
	.zero		1


	//----- nvinfo : EIATTR_NUM_MBARRIERS
	.align		4
.L_624:
        /*0280*/ 	.byte	0x03, 0x38
        /*0282*/ 	.short	0x0007


	//----- nvinfo : EIATTR_EXIT_INSTR_OFFSETS
	.align		4
        /*0284*/ 	.byte	0x04, 0x1c
        /*0286*/ 	.short	(.L_626 - .L_625)


	//   ....[0]....
.L_625:
        /*0288*/ 	.word	0x0000aee0


	//----- nvinfo : EIATTR_MAX_THREADS
	.align		4
.L_626:
        /*028c*/ 	.byte	0x04, 0x05
        /*028e*/ 	.short	(.L_628 - .L_627)
.L_627:
        /*0290*/ 	.word	0x00000180
        /*0294*/ 	.word	0x00000001
        /*0298*/ 	.word	0x00000001


	//----- nvinfo : EIATTR_CRS_STACK_SIZE
	.align		4
.L_628:
        /*029c*/ 	.byte	0x04, 0x1e
        /*029e*/ 	.short	(.L_630 - .L_629)
.L_629:
        /*02a0*/ 	.word	0x00000000


	//----- nvinfo : EIATTR_CBANK_PARAM_SIZE
	.align		4
.L_630:
        /*02a4*/ 	.byte	0x03, 0x19
        /*02a6*/ 	.short	0x06f0


	//----- nvinfo : EIATTR_PARAM_CBANK
	.align		4
        /*02a8*/ 	.byte	0x04, 0x0a
        /*02aa*/ 	.short	(.L_632 - .L_631)
	.align		4
.L_631:
        /*02ac*/ 	.word	index@(.nv.constant0._ZN7cutlass13device_kernelIN5flash11enable_sm90INS1_16FlashAttnBwdSm90INS1_25CollectiveMainloopBwdSm90ILi2ELi1ELi1EN4cute5tupleIJNS5_1CILi1EEES8_S8_EEENS6_IJNS7_ILi64EEENS7_ILi80EEENS7_ILi256EEEEEENS_6half_tEfNS_4arch4Sm90ELb0ELb1ELb0ELb0ELb0ELb0ELb1ELb1ELi2ELi1ELi1ELi1ELb0EEENS1_24CollectiveEpilogueBwdGQAISD_fSG_Li256ELb0ELb0EEENS1_19SingleTileSchedulerILb0ELb0ELb0ELi80EEEEEEEEEvNT_6ParamsE)
        /*02b0*/ 	.short	0x0210
        /*02b2*/ 	.short	0x06f0


	//----- nvinfo : EIATTR_SW_WAR
	.align		4
.L_632:
        /*02b4*/ 	.byte	0x04, 0x36
        /*02b6*/ 	.short	(.L_634 - .L_633)
.L_633:
        /*02b8*/ 	.word	0x00000008
.L_634:


//--------------------- .nv.info._ZN7cutlass13device_kernelIN5flash11enable_sm90INS1_16FlashAttnBwdSm90INS1_25CollectiveMainloopBwdSm90ILi2ELi1ELi1EN4cute5tupleIJNS5_1CILi1EEES8_S8_EEENS6_IJNS7_ILi64EEENS7_ILi80EEENS7_ILi256EEEEEENS_6half_tEfNS_4arch4Sm90ELb0ELb1ELb0ELb1ELb0ELb0ELb1ELb1ELi2ELi1ELi1ELi1ELb0EEENS1_21CollectiveEpilogueBwdISD_SE_SG_Li256ELb1ELb1ELi2EEENS1_19SingleTileSchedulerILb1ELb0ELb0ELi80EEEEEEEEEvNT_6ParamsE --------------------------
	.section	.nv.info._ZN7cutlass13device_kernelIN5flash11enable_sm90INS1_16FlashAttnBwdSm90INS1_25CollectiveMainloopBwdSm90ILi2ELi1ELi1EN4cute5tupleIJNS5_1CILi1EEES8_S8_EEENS6_IJNS7_ILi64EEENS7_ILi80EEENS7_ILi256EEEEEENS_6half_tEfNS_4arch4Sm90ELb0ELb1ELb0ELb1ELb0ELb0ELb1ELb1ELi2ELi1ELi1ELi1ELb0EEENS1_21CollectiveEpilogueBwdISD_SE_SG_Li256ELb1ELb1ELi2EEENS1_19SingleTileSchedulerILb1ELb0ELb0ELi80EEEEEEEEEvNT_6ParamsE,"",@"SHT_CUDA_INFO"
	.sectionflags	@""
	.align	4


	//----- nvinfo : EIATTR_CUDA_API_VERSION
	.align		4
        /*0000*/ 	.byte	0x04, 0x37
        /*0002*/ 	.short	(.L_636 - .L_635)
.L_635:
        /*0004*/ 	.word	0x00000082


	//----- nvinfo : EIATTR_KPARAM_INFO
	.align		4
.L_636:
        /*0008*/ 	.byte	0x04, 0x17
        /*000a*/ 	.short	(.L_638 - .L_637)
.L_637:
        /*000c*/ 	.word	0x00000000
        /*0010*/ 	.short	0x0000
        /*0012*/ 	.short	0x0070
        /*0014*/ 	.byte	0x00, 0xf0, 0x01, 0x1a


	//----- nvinfo : EIATTR_SPARSE_MMA_MASK
	.align		4
.L_638:
        /*0018*/ 	.byte	0x03, 0x50
        /*001a*/ 	.short	0x0000


	//----- nvinfo : EIATTR_MAXREG_COUNT
	.align		4
        /*001c*/ 	.byte	0x03, 0x1b
        /*001e*/ 	.short	0x00a8


	//----- nvinfo : EIATTR_NUM_BARRIERS
	.align		4
        /*0020*/ 	.byte	0x02, 0x4c
        /*0022*/ 	.byte	0x0a
	.zero		1


	//----- nvinfo : EIATTR_ANNOTATIONS
	.align		4
        /*0024*/ 	.byte	0x04, 0x55
        /*0026*/ 	.short	(.L_640 - .L_639)


	//   ....[0]....
.L_639:
        /*0028*/ 	.word	0x00000001
        /*002c*/ 	.byte	0xc0, 0x02, 0x00, 0x00, 0x01, 0x00, 0x00, 0x00, 0x20, 0x12, 0x00, 0x00, 0x01, 0x00, 0x00, 0x00
        /*003c*/ 	.byte	0x20, 0xf4, 0x00, 0x00


	//----- nvinfo : EIATTR_MERCURY_ISA_VERSION
	.align		4
.L_640:
        /*0040*/ 	.byte	0x03, 0x5f
        /*0042*/ 	.short	0x0101


	//----- nvinfo : EIATTR_INT_WARP_WIDE_INSTR_OFFSETS
	.align		4
        /*0044*/ 	.byte	0x04, 0x31
        /*0046*/ 	.short	(.L_642 - .L_641)


	//   ....[0]....
.L_641:
        /*0048*/ 	.word	0x00000190


	//   ....[1]....
        /*004c*/ 	.word	0x000001c0


	//----- nvinfo : EIATTR_COOP_GROUP_MASK_REGIDS
	.align		4
.L_642:
        /*0050*/ 	.byte	0x04, 0x29
        /*0052*/ 	.short	(.L_644 - .L_643)


	//   ....[0]....
.L_643:
        /*0054*/ 	.word	0xffffffff


	//   ....[1]....
        /*0058*/ 	.word	0xffffffff


	//   ....[2]....
        /*005c*/ 	.word	0xffffffff


	//   ....[3]....
        /*0060*/ 	.word	0xffffffff


	//   ....[4]....
        /*0064*/ 	.word	0xffffffff


	//   ....[5]....
        /*0068*/ 	.word	0xffffffff


	//----- nvinfo : EIATTR_COOP_GROUP_INSTR_OFFSETS
	.align		4
.L_644:
        /*006c*/ 	.byte	0x04, 0x28
        /*006e*/ 	.short	(.L_646 - .L_645)


	//   ....[0]....
.L_645:
        /*0070*/ 	.word	0x00000060


	//   ....[1]....
        /*0074*/ 	.word	0x000001a0


	//   ....[2]....
        /*0078*/ 	.word	0x00000220


	//   ....[3]....
        /*007c*/ 	.word	0x00000400


	//   ....[4]....
        /*0080*/ 	.word	0x000011e0


	//   ....[5]....
        /*0084*/ 	.word	0x0000d300


	//----- nvinfo : EIATTR_REG_RECONFIG
	.align		4
.L_646:
        /*0088*/ 	.byte	0x01, 0x54
	.zero		2


	//----- nvinfo : EIATTR_MBARRIER_INSTR_OFFSETS
	.align		4
        /*008c*/ 	.byte	0x04, 0x39
        /*008e*/ 	.short	(.L_648 - .L_647)


	//   ....[0]....
.L_647:
        /*0090*/ 	.word	0x00000290
        /*0094*/ 	.word	0x000000ff
        /*0098*/ 	.word	0x00031600
        /*009c*/ 	.short	0x0100
        /*009e*/ 	.byte	0x06
	.zero		1


	//   ....[1]....
        /*00a0*/ 	.word	0x000003b0
        /*00a4*/ 	.word	0x000000ff
        /*00a8*/ 	.word	0x00031610
        /*00ac*/ 	.short	0x0100
        /*00ae*/ 	.byte	0x08
	.zero		1


	//   ....[2]....
        /*00b0*/ 	.word	0x000003c0
        /*00b4*/ 	.word	0x000000ff
        /*00b8*/ 	.word	0x00031620
        /*00bc*/ 	.short	0x0100
        /*00be*/ 	.byte	0x08
	.zero		1


	//   ....[3]....
        /*00c0*/ 	.word	0x000003d0
        /*00c4*/ 	.word	0x000000ff
        /*00c8*/ 	.word	0x00031618
        /*00cc*/ 	.short	0x0100
        /*00ce*/ 	.byte	0x08
	.zero		1


	//   ....[4]....
        /*00d0*/ 	.word	0x000003e0
        /*00d4*/ 	.word	0x000000ff
        /*00d8*/ 	.word	0x00031628
        /*00dc*/ 	.short	0x0100
        /*00de*/ 	.byte	0x08
	.zero		1


	//   ....[5]....
        /*00e0*/ 	.word	0x00000510
        /*00e4*/ 	.word	0x000000ff
        /*00e8*/ 	.word	0x00031630
        /*00ec*/ 	.short	0x0100
        /*00ee*/ 	.byte	0x08
	.zero		1


	//   ....[6]....
        /*00f0*/ 	.word	0x00000520
        /*00f4*/ 	.word	0x000000ff
        /*00f8*/ 	.word	0x00031638
        /*00fc*/ 	.short	0x0100
        /*00fe*/ 	.byte	0x08
	.zero		1


	//   ....[7]....
        /*0100*/ 	.word	0x00001190
        /*0104*/ 	.word	0x00000011
        /*0108*/ 	.word	0x00031600
        /*010c*/ 	.short	0x010a
        /*010e*/ 	.byte	0x3f
	.zero		1


	//   ....[8]....
        /*0110*/ 	.word	0x00001200
        /*0114*/ 	.word	0x00000011
        /*0118*/ 	.word	0x00031600
        /*011c*/ 	.short	0x010a
        /*011e*/ 	.byte	0x3f
	.zero		1


	//   ....[9]....
        /*0120*/ 	.word	0x00001be0
        /*0124*/ 	.word	0x00000010
        /*0128*/ 	.word	0x00031610
        /*012c*/ 	.short	0x010a
        /*012e*/ 	.byte	0x3f
	.zero		1


	//   ....[10]....
        /*0130*/ 	.word	0x00001ca0
        /*0134*/ 	.word	0x00000010
        /*0138*/ 	.word	0x00031610
        /*013c*/ 	.short	0x010a
        /*013e*/ 	.byte	0x3f
	.zero		1


	//   ....[11]....
        /*0140*/ 	.word	0x00003860
        /*0144*/ 	.word	0x00000011
        /*0148*/ 	.word	0x00031630
        /*014c*/ 	.short	0x010a
        /*014e*/ 	.byte	0x3f
	.zero		1


	//   ....[12]....
        /*0150*/ 	.word	0x00003920
        /*0154*/ 	.word	0x00000011
        /*0158*/ 	.word	0x00031630
        /*015c*/ 	.short	0x010a
        /*015e*/ 	.byte	0x3f
	.zero		1


	//   ....[13]....
        /*0160*/ 	.word	0x00008390
        /*0164*/ 	.word	0x00000018
        /*0168*/ 	.word	0x00000000
        /*016c*/ 	.short	0x0101
        /*016e*/ 	.byte	0x3f
	.zero		1


	//   ....[14]....
        /*0170*/ 	.word	0x00008a90
        /*0174*/ 	.word	0x00000010
        /*0178*/ 	.word	0x00000000
        /*017c*/ 	.short	0x0101
        /*017e*/ 	.byte	0x3f
	.zero		1


	//   ....[15]....
        /*0180*/ 	.word	0x0000ddb0
        /*0184*/ 	.word	0x00000006
        /*0188*/ 	.word	0x00031620
        /*018c*/ 	.short	0x010a
        /*018e*/ 	.byte	0x3f
	.zero		1


	//   ....[16]....
        /*0190*/ 	.word	0x0000e7f0
        /*0194*/ 	.word	0x00000006
        /*0198*/ 	.word	0x00031638
        /*019c*/ 	.short	0x010a
        /*019e*/ 	.byte	0x3f
	.zero		1


	//   ....[17]....
        /*01a0*/ 	.word	0x0000eb40
        /*01a4*/ 	.word	0x00000014
        /*01a8*/ 	.word	0x00031620
        /*01ac*/ 	.short	0x010a
        /*01ae*/ 	.byte	0x3f
	.zero		1


	//   ....[18]....
        /*01b0*/ 	.word	0x0000ef80
        /*01b4*/ 	.word	0x00000006
        /*01b8*/ 	.word	0x00031638
        /*01bc*/ 	.short	0x010a
        /*01be*/ 	.byte	0x3f
	.zero		1


	//   ....[19]....
        /*01c0*/ 	.word	0x0000f4f0
        /*01c4*/ 	.word	0x00000005
        /*01c8*/ 	.word	0x00000000
        /*01cc*/ 	.short	0x010a
        /*01ce*/ 	.byte	0x3f
	.zero		1


	//   ....[20]....
        /*01d0*/ 	.word	0x0000f580
        /*01d4*/ 	.word	0x00000003
        /*01d8*/ 	.word	0x00000000
        /*01dc*/ 	.short	0x010a
        /*01de*/ 	.byte	0x3f
	.zero		1


	//   ....[21]....
        /*01e0*/ 	.word	0x0000f5d0
        /*01e4*/ 	.word	0x00000002
        /*01e8*/ 	.word	0x00031638
        /*01ec*/ 	.short	0x010a
        /*01ee*/ 	.byte	0x3f
	.zero		1


	//   ....[22]....
        /*01f0*/ 	.word	0x0000f630
        /*01f4*/ 	.word	0x00000011
        /*01f8*/ 	.word	0x00031600
        /*01fc*/ 	.short	0x010a
        /*01fe*/ 	.byte	0x3f
	.zero		1


	//   ....[23]....
        /*0200*/ 	.word	0x0000f680
        /*0204*/ 	.word	0x00000010
        /*0208*/ 	.word	0x00031610
        /*020c*/ 	.short	0x010a
        /*020e*/ 	.byte	0x3f
	.zero		1


	//   ....[24]....
        /*0210*/ 	.word	0x0000f6d0
        /*0214*/ 	.word	0x00000011
        /*0218*/ 	.word	0x00031630
        /*021c*/ 	.short	0x010a
        /*021e*/ 	.byte	0x3f
	.zero		1


	//   ....[25]....
        /*0220*/ 	.word	0x0000f720
        /*0224*/ 	.word	0x00000006
        /*0228*/ 	.word	0x00031620
        /*022c*/ 	.short	0x010a
        /*022e*/ 	.byte	0x3f
	.zero		1


	//   ....[26]....
        /*0230*/ 	.word	0x0000f770
        /*0234*/ 	.word	0x00000006
        /*0238*/ 	.word	0x00031638
        /*023c*/ 	.short	0x010a
        /*023e*/ 	.byte	0x3f
	.zero		1


	//   ....[27]....
        /*0240*/ 	.word	0x0000f7d0
        /*0244*/ 	.word	0x00000014
        /*0248*/ 	.word	0x00031620
        /*024c*/ 	.short	0x010a
        /*024e*/ 	.byte	0x3f
	.zero		1


	//   ....[28]....
        /*0250*/ 	.word	0x0000f820
        /*0254*/ 	.word	0x00000006
        /*0258*/ 	.word	0x00031638
        /*025c*/ 	.short	0x010a
        /*025e*/ 	.byte	0x3f
	.zero		1


	//   ....[29]....
        /*0260*/ 	.word	0x0000f870
        /*0264*/ 	.word	0x00000005
        /*0268*/ 	.word	0x00000000
        /*026c*/ 	.short	0x010a
        /*026e*/ 	.byte	0x3f
	.zero		1


	//   ....[30]....
        /*0270*/ 	.word	0x0000f8c0
        /*0274*/ 	.word	0x00000003
        /*0278*/ 	.word	0x00000000
        /*027c*/ 	.short	0x010a
        /*027e*/ 	.byte	0x3f
	.zero		1


	//----- nvinfo : EIATTR_NUM_MBARRIERS
	.align		4
.L_648:
        /*0280*/ 	.byte	0x03, 0x38
        /*0282*/ 	.short	0x0007


	//----- nvinfo : EIATTR_EXIT_INSTR_OFFSETS
	.align		4
        /*0284*/ 	.byte	0x04, 0x1c
        /*0286*/ 	.short	(.L_650 - .L_649)


	//   ....[0]....
.L_649:
        /*0288*/ 	.word	0x0000f620


	//----- nvinfo : EIATTR_MAX_THREADS
	.align		4
.L_650:
        /*028c*/ 	.byte	0x04, 0x05
        /*028e*/ 	.short	(.L_652 - .L_651)
.L_651:
        /*0290*/ 	.word	0x00000180
        /*0294*/ 	.word	0x00000001
        /*0298*/ 	.word	0x00000001


	//----- nvinfo : EIATTR_CRS_STACK_SIZE
	.align		4
.L_652:
        /*029c*/ 	.byte	0x04, 0x1e
        /*029e*/ 	.short	(.L_654 - .L_653)
.L_653:
        /*02a0*/ 	.word	0x00000000


	//----- nvinfo : EIATTR_CBANK_PARAM_SIZE
	.align		4
.L_654:
        /*02a4*/ 	.byte	0x03, 0x19
        /*02a6*/ 	.short	0x06f0


	//----- nvinfo : EIATTR_PARAM_CBANK
	.align		4
        /*02a8*/ 	.byte	0x04, 0x0a
        /*02aa*/ 	.short	(.L_656 - .L_655)
	.align		4
.L_655:
        /*02ac*/ 	.word	index@(.nv.constant0._ZN7cutlass13device_kernelIN5flash11enable_sm90INS1_16FlashAttnBwdSm90INS1_25CollectiveMainloopBwdSm90ILi2ELi1ELi1EN4cute5tupleIJNS5_1CILi1EEES8_S8_EEENS6_IJNS7_ILi64EEENS7_ILi80EEENS7_ILi256EEEEEENS_6half_tEfNS_4arch4Sm90ELb0ELb1ELb0ELb1ELb0ELb0ELb1ELb1ELi2ELi1ELi1ELi1ELb0EEENS1_21CollectiveEpilogueBwdISD_SE_SG_Li256ELb1ELb1ELi2EEENS1_19SingleTileSchedulerILb1ELb0ELb0ELi80EEEEEEEEEvNT_6ParamsE)
        /*02b0*/ 	.short	0x0210
        /*02b2*/ 	.short	0x06f0


	//----- nvinfo : EIATTR_SW_WAR
	.align		4
.L_656:
        /*02b4*/ 	.byte	0x04, 0x36
        /*02b6*/ 	.short	(.L_658 - .L_657)
.L_657:
        /*02b8*/ 	.word	0x00000008
.L_658:


//--------------------- .nv.info._ZN7cutlass13device_kernelIN5flash11enable_sm90INS1_16FlashAttnBwdSm90INS1_25CollectiveMainloopBwdSm90ILi2ELi1ELi1EN4cute5tupleIJNS5_1CILi1EEES8_S8_EEENS6_IJNS7_ILi64EEENS7_ILi80EEENS7_ILi256EEEEEENS_6half_tEfNS_4arch4Sm90ELb0ELb1ELb0ELb1ELb0ELb0ELb1ELb1ELi2ELi1ELi1ELi1ELb0EEENS1_24CollectiveEpilogueBwdGQAISD_fSG_Li256ELb1ELb0EEENS1_19SingleTileSchedulerILb1ELb0ELb0ELi80EEEEEEEEEvNT_6ParamsE --------------------------
	.section	.nv.info._ZN7cutlass13device_kernelIN5flash11enable_sm90INS1_16FlashAttnBwdSm90INS1_25CollectiveMainloopBwdSm90ILi2ELi1ELi1EN4cute5tupleIJNS5_1CILi1EEES8_S8_EEENS6_IJNS7_ILi64EEENS7_ILi80EEENS7_ILi256EEEEEENS_6half_tEfNS_4arch4Sm90ELb0ELb1ELb0ELb1ELb0ELb0ELb1ELb1ELi2ELi1ELi1ELi1ELb0EEENS1_24CollectiveEpilogueBwdGQAISD_fSG_Li256ELb1ELb0EEENS1_19SingleTileSchedulerILb1ELb0ELb0ELi80EEEEEEEEEvNT_6ParamsE,"",@"SHT_CUDA_INFO"
	.sectionflags	@""
	.align	4


	//----- nvinfo : EIATTR_CUDA_API_VERSION
	.align		4
        /*0000*/ 	.byte	0x04, 0x37
        /*0002*/ 	.short	(.L_660 - .L_659)
.L_659:
        /*0004*/ 	.word	0x00000082


	//----- nvinfo : EIATTR_KPARAM_INFO
	.align		4
.L_660:
        /*0008*/ 	.byte	0x04, 0x17
        /*000a*/ 	.short	(.L_662 - .L_661)
.L_661:
        /*000c*/ 	.word	0x00000000
        /*0010*/ 	.short	0x0000
        /*0012*/ 	.short	0x0070
        /*0014*/ 	.byte	0x00, 0xf0, 0x01, 0x1a


	//----- nvinfo : EIATTR_SPARSE_MMA_MASK
	.align		4
.L_662:
        /*0018*/ 	.byte	0x03, 0x50
        /*001a*/ 	.short	0x0000


	//----- nvinfo : EIATTR_MAXREG_COUNT
	.align		4
        /*001c*/ 	.byte	0x03, 0x1b
        /*001e*/ 	.short	0x00a8


	//----- nvinfo : EIATTR_NUM_BARRIERS
	.align		4
        /*0020*/ 	.byte	0x02, 0x4c
        /*0022*/ 	.byte	0x0a
	.zero		1


	//----- nvinfo : EIATTR_ANNOTATIONS
	.align		4
        /*0024*/ 	.byte	0x04, 0x55
        /*0026*/ 	.short	(.L_664 - .L_663)


	//   ....[0]....
.L_663:
        /*0028*/ 	.word	0x00000001
        /*002c*/ 	.byte	0xc0, 0x02, 0x00, 0x00, 0x01, 0x00, 0x00, 0x00, 0x90, 0x07, 0x00, 0x00, 0x01, 0x00, 0x00, 0x00
        /*003c*/ 	.byte	0x60, 0x12, 0x00, 0x00, 0x01, 0x00, 0x00, 0x00, 0x70, 0x12, 0x00, 0x00, 0x01, 0x00, 0x00, 0x00
        /*004c*/ 	.byte	0x20, 0x90, 0x00, 0x00, 0x01, 0x00, 0x00, 0x00, 0xd0, 0xba, 0x00, 0x00


	//----- nvinfo : EIATTR_MERCURY_ISA_VERSION
	.align		4
.L_664:
        /*0058*/ 	.byte	0x03, 0x5f
        /*005a*/ 	.short	0x0101


	//----- nvinfo : EIATTR_INT_WARP_WIDE_INSTR_OFFSETS
	.align		4
        /*005c*/ 	.byte	0x04, 0x31
        /*005e*/ 	.short	(.L_666 - .L_665)


	//   ....[0]....
.L_665:
        /*0060*/ 	.word	0x00000190


	//   ....[1]....
        /*0064*/ 	.word	0x000001c0


	//----- nvinfo : EIATTR_COOP_GROUP_MASK_REGIDS
	.align		4
.L_666:
        /*0068*/ 	.byte	0x04, 0x29
        /*006a*/ 	.short	(.L_668 - .L_667)


	//   ....[0]....
.L_667:
        /*006c*/ 	.word	0xffffffff


	//   ....[1]....
        /*0070*/ 	.word	0xffffffff


	//   ....[2]....
        /*0074*/ 	.word	0xffffffff


	//   ....[3]....
        /*0078*/ 	.word	0xffffffff


	//   ....[4]....
        /*007c*/ 	.word	0xffffffff


	//   ....[5]....
        /*0080*/ 	.word	0xffffffff


	//----- nvinfo : EIATTR_COOP_GROUP_INSTR_OFFSETS
	.align		4
.L_668:
        /*0084*/ 	.byte	0x04, 0x28
        /*0086*/ 	.short	(.L_670 - .L_669)


	//   ....[0]....
.L_669:
        /*0088*/ 	.word	0x00000060


	//   ....[1]....
        /*008c*/ 	.word	0x000001a0


	//   ....[2]....
        /*0090*/ 	.word	0x00000220


	//   ....[3]....
        /*0094*/ 	.word	0x00000400


	//   ....[4]....
        /*0098*/ 	.word	0x00001220


	//   ....[5]....
        /*009c*/ 	.word	0x000099b0


	//----- nvinfo : EIATTR_REG_RECONFIG
	.align		4
.L_670:
        /*00a0*/ 	.byte	0x01, 0x54
	.zero		2


	//----- nvinfo : EIATTR_MBARRIER_INSTR_OFFSETS
	.align		4
        /*00a4*/ 	.byte	0x04, 0x39
        /*00a6*/ 	.short	(.L_672 - .L_671)


	//   ....[0]....
.L_671:
        /*00a8*/ 	.word	0x00000290
        /*00ac*/ 	.word	0x000000ff
        /*00b0*/ 	.word	0x00031800
        /*00b4*/ 	.short	0x0100
        /*00b6*/ 	.byte	0x06
	.zero		1


	//   ....[1]....
        /*00b8*/ 	.word	0x000003b0
        /*00bc*/ 	.word	0x000000ff
        /*00c0*/ 	.word	0x00031810
        /*00c4*/ 	.short	0x0100
        /*00c6*/ 	.byte	0x08
	.zero		1


	//   ....[2]....
        /*00c8*/ 	.word	0x000003c0
        /*00cc*/ 	.word	0x000000ff
        /*00d0*/ 	.word	0x00031820
        /*00d4*/ 	.short	0x0100
        /*00d6*/ 	.byte	0x08
	.zero		1


	//   ....[3]....
        /*00d8*/ 	.word	0x000003d0
        /*00dc*/ 	.word	0x000000ff
        /*00e0*/ 	.word	0x00031818
        /*00e4*/ 	.short	0x0100
        /*00e6*/ 	.byte	0x08
	.zero		1


	//   ....[4]....
        /*00e8*/ 	.word	0x000003e0
        /*00ec*/ 	.word	0x000000ff
        /*00f0*/ 	.word	0x00031828
        /*00f4*/ 	.short	0x0100
        /*00f6*/ 	.byte	0x08
	.zero		1


	//   ....[5]....
        /*00f8*/ 	.word	0x00000510
        /*00fc*/ 	.word	0x000000ff
        /*0100*/ 	.word	0x00031830
        /*0104*/ 	.short	0x0100
        /*0106*/ 	.byte	0x08
	.zero		1


	//   ....[6]....
        /*0108*/ 	.word	0x00000520
        /*010c*/ 	.word	0x000000ff
        /*0110*/ 	.word	0x00031838
        /*0114*/ 	.short	0x0100
        /*0116*/ 	.byte	0x08
	.zero		1


	//   ....[7]....
        /*0118*/ 	.word	0x00001200
        /*011c*/ 	.word	0x00000011
        /*0120*/ 	.word	0x00031800
        /*0124*/ 	.short	0x010a
        /*0126*/ 	.byte	0x3f
	.zero		1


	//   ....[8]....
        /*0128*/ 	.word	0x00001240
        /*012c*/ 	.word	0x00000011
        /*0130*/ 	.word	0x00031800
        /*0134*/ 	.short	0x010a
        /*0136*/ 	.byte	0x3f
	.zero		1


	//   ....[9]....
        /*0138*/ 	.word	0x00001c20
        /*013c*/ 	.word	0x00000010
        /*0140*/ 	.word	0x00031810
        /*0144*/ 	.short	0x010a
        /*0146*/ 	.byte	0x3f
	.zero		1


	//   ....[10]....
        /*0148*/ 	.word	0x00001ce0
        /*014c*/ 	.word	0x00000010
        /*0150*/ 	.word	0x00031810
        /*0154*/ 	.short	0x010a
        /*0156*/ 	.byte	0x3f
	.zero		1


	//   ....[11]....
        /*0158*/ 	.word	0x000038a0
        /*015c*/ 	.word	0x00000011
        /*0160*/ 	.word	0x00031830
        /*0164*/ 	.short	0x010a
        /*0166*/ 	.byte	0x3f
	.zero		1


	//   ....[12]....
        /*0168*/ 	.word	0x00003960
        /*016c*/ 	.word	0x00000011
        /*0170*/ 	.word	0x00031830
        /*0174*/ 	.short	0x010a
        /*0176*/ 	.byte	0x3f
	.zero		1


	//   ....[13]....
        /*0178*/ 	.word	0x000083b0
        /*017c*/ 	.word	0x00000018
        /*0180*/ 	.word	0x00000000
        /*0184*/ 	.short	0x0101
        /*0186*/ 	.byte	0x3f
	.zero		1


	//   ....[14]....
        /*0188*/ 	.word	0x00008ab0
        /*018c*/ 	.word	0x00000010
        /*0190*/ 	.word	0x00000000
        /*0194*/ 	.short	0x0101
        /*0196*/ 	.byte	0x3f
	.zero		1


	//   ....[15]....
        /*0198*/ 	.word	0x0000a460
        /*019c*/ 	.word	0x00000006
        /*01a0*/ 	.word	0x00031820
        /*01a4*/ 	.short	0x010a
        /*01a6*/ 	.byte	0x3f
	.zero		1


	//   ....[16]....
        /*01a8*/ 	.word	0x0000aea0
        /*01ac*/ 	.word	0x00000006
        /*01b0*/ 	.word	0x00031838
        /*01b4*/ 	.short	0x010a
        /*01b6*/ 	.byte	0x3f
	.zero		1


	//   ....[17]....
        /*01b8*/ 	.word	0x0000b1f0
        /*01bc*/ 	.word	0x00000014
        /*01c0*/ 	.word	0x00031820
        /*01c4*/ 	.short	0x010a
        /*01c6*/ 	.byte	0x3f
	.zero		1


	//   ....[18]....
        /*01c8*/ 	.word	0x0000b630
        /*01cc*/ 	.word	0x00000006
        /*01d0*/ 	.word	0x00031838
        /*01d4*/ 	.short	0x010a
        /*01d6*/ 	.byte	0x3f
	.zero		1


	//   ....[19]....
        /*01d8*/ 	.word	0x0000bba0
        /*01dc*/ 	.word	0x00000005
        /*01e0*/ 	.word	0x00000000
        /*01e4*/ 	.short	0x010a
        /*01e6*/ 	.byte	0x3f
	.zero		1


	//   ....[20]....
        /*01e8*/ 	.word	0x0000bc30
        /*01ec*/ 	.word	0x00000003
        /*01f0*/ 	.word	0x00000000
        /*01f4*/ 	.short	0x010a
        /*01f6*/ 	.byte	0x3f
	.zero		1


	//   ....[21]....
        /*01f8*/ 	.word	0x0000bc80
        /*01fc*/ 	.word	0x00000002
        /*0200*/ 	.word	0x00031838
        /*0204*/ 	.short	0x010a
        /*0206*/ 	.byte	0x3f
	.zero		1


	//   ....[22]....
        /*0208*/ 	.word	0x0000bce0
        /*020c*/ 	.word	0x00000011
        /*0210*/ 	.word	0x00031800
        /*0214*/ 	.short	0x010a
        /*0216*/ 	.byte	0x3f
	.zero		1


	//   ....[23]....
        /*0218*/ 	.word	0x0000bd30
        /*021c*/ 	.word	0x00000010
        /*0220*/ 	.word	0x00031810
        /*0224*/ 	.short	0x010a
        /*0226*/ 	.byte	0x3f
	.zero		1


	//   ....[24]....
        /*0228*/ 	.word	0x0000bd80
        /*022c*/ 	.word	0x00000011
        /*0230*/ 	.word	0x00031830
        /*0234*/ 	.short	0x010a
        /*0236*/ 	.byte	0x3f
	.zero		1


	//   ....[25]....
        /*0238*/ 	.word	0x0000bdd0
        /*023c*/ 	.word	0x00000006
        /*0240*/ 	.word	0x00031820
        /*0244*/ 	.short	0x010a
        /*0246*/ 	.byte	0x3f
	.zero		1


	//   ....[26]....
        /*0248*/ 	.word	0x0000be20
        /*024c*/ 	.word	0x00000006
        /*0250*/ 	.word	0x00031838
        /*0254*/ 	.short	0x010a
        /*0256*/ 	.byte	0x3f
	.zero		1


	//   ....[27]....
        /*0258*/ 	.word	0x0000be80
        /*025c*/ 	.word	0x00000014
        /*0260*/ 	.word	0x00031820
        /*0264*/ 	.short	0x010a
        /*0266*/ 	.byte	0x3f
	.zero		1


	//   ....[28]....
        /*0268*/ 	.word	0x0000bed0
        /*026c*/ 	.word	0x00000006
        /*0270*/ 	.word	0x00031838
        /*0274*/ 	.short	0x010a
        /*0276*/ 	.byte	0x3f
	.zero		1


	//   ....[29]....
        /*0278*/ 	.word	0x0000bf20
        /*027c*/ 	.word	0x00000005
        /*0280*/ 	.word	0x00000000
        /*0284*/ 	.short	0x010a
        /*0286*/ 	.byte	0x3f
	.zero		1


	//   ....[30]....
        /*0288*/ 	.word	0x0000bf70
        /*028c*/ 	.word	0x00000003
        /*0290*/ 	.word	0x00000000
        /*0294*/ 	.short	0x010a
        /*0296*/ 	.byte	0x3f
	.zero		1


	//----- nvinfo : EIATTR_NUM_MBARRIERS
	.align		4
.L_672:
        /*0298*/ 	.byte	0x03, 0x38
        /*029a*/ 	.short	0x0007


	//----- nvinfo : EIATTR_EXIT_INSTR_OFFSETS
	.align		4
        /*029c*/ 	.byte	0x04, 0x1c
        /*029e*/ 	.short	(.L_674 - .L_673)


	//   ....[0]....
.L_673:
        /*02a0*/ 	.word	0x0000bcd0


	//----- nvinfo : EIATTR_MAX_THREADS
	.align		4
.L_674:
        /*02a4*/ 	.byte	0x04, 0x05
        /*02a6*/ 	.short	(.L_676 - .L_675)
.L_675:
        /*02a8*/ 	.word	0x00000180
        /*02ac*/ 	.word	0x00000001
        /*02b0*/ 	.word	0x00000001


	//----- nvinfo : EIATTR_CRS_STACK_SIZE
	.align		4
.L_676:
        /*02b4*/ 	.byte	0x04, 0x1e
        /*02b6*/ 	.short	(.L_678 - .L_677)
.L_677:
        /*02b8*/ 	.word	0x00000000


	//----- nvinfo : EIATTR_CBANK_PARAM_SIZE
	.align		4
.L_678:
        /*02bc*/ 	.byte	0x03, 0x19
        /*02be*/ 	.short	0x06f0


	//----- nvinfo : EIATTR_PARAM_CBANK
	.align		4
        /*02c0*/ 	.byte	0x04, 0x0a
        /*02c2*/ 	.short	(.L_680 - .L_679)
	.align		4
.L_679:
        /*02c4*/ 	.word	index@(.nv.constant0._ZN7cutlass13device_kernelIN5flash11enable_sm90INS1_16FlashAttnBwdSm90INS1_25CollectiveMainloopBwdSm90ILi2ELi1ELi1EN4cute5tupleIJNS5_1CILi1EEES8_S8_EEENS6_IJNS7_ILi64EEENS7_ILi80EEENS7_ILi256EEEEEENS_6half_tEfNS_4arch4Sm90ELb0ELb1ELb0ELb1ELb0ELb0ELb1ELb1ELi2ELi1ELi1ELi1ELb0EEENS1_24CollectiveEpilogueBwdGQAISD_fSG_Li256ELb1ELb0EEENS1_19SingleTileSchedulerILb1ELb0ELb0ELi80EEEEEEEEEvNT_6ParamsE)
        /*02c8*/ 	.short	0x0210
        /*02ca*/ 	.short	0x06f0


	//----- nvinfo : EIATTR_SW_WAR
	.align		4
.L_680:
        /*02cc*/ 	.byte	0x04, 0x36
        /*02ce*/ 	.short	(.L_682 - .L_681)
.L_681:
        /*02d0*/ 	.word	0x00000008
.L_682:


//--------------------- .nv.info._ZN7cutlass13device_kernelIN5flash11enable_sm90INS1_16FlashAttnBwdSm90INS1_25CollectiveMainloopBwdSm90ILi2ELi1ELi1EN4cute5tupleIJNS5_1CILi1EEES8_S8_EEENS6_IJNS7_ILi64EEENS7_ILi80EEENS7_ILi256EEEEEENS_6half_tEfNS_4arch4Sm90ELb1ELb0ELb0ELb0ELb0ELb0ELb1ELb1ELi2ELi1ELi1ELi1ELb0EEENS1_21CollectiveEpilogueBwdISD_SE_SG_Li256ELb0ELb1ELi2EEENS1_25SingleTileBwdLPTSchedulerILb0ELi80ELb0EEEEEEEEEvNT_6ParamsE --------------------------
	.section	.nv.info._ZN7cutlass13device_kernelIN5flash11enable_sm90INS1_16FlashAttnBwdSm90INS1_25CollectiveMainloopBwdSm90ILi2ELi1ELi1EN4cute5tupleIJNS5_1CILi1EEES8_S8_EEENS6_IJNS7_ILi64EEENS7_ILi80EEENS7_ILi256EEEEEENS_6half_tEfNS_4arch4Sm90ELb1ELb0ELb0ELb0ELb0ELb0ELb1ELb1ELi2ELi1ELi1ELi1ELb0EEENS1_21CollectiveEpilogueBwdISD_SE_SG_Li256ELb0ELb1ELi2EEENS1_25SingleTileBwdLPTSchedulerILb0ELi80ELb0EEEEEEEEEvNT_6ParamsE,"",@"SHT_CUDA_INFO"
	.sectionflags	@""
	.align	4


	//----- nvinfo : EIATTR_CUDA_API_VERSION
	.align		4
        /*0000*/ 	.byte	0x04, 0x37
        /*0002*/ 	.short	(.L_684 - .L_683)
.L_683:
        /*0004*/ 	.word	0x00000082


	//----- nvinfo : EIATTR_KPARAM_INFO
	.align		4
.L_684:
        /*0008*/ 	.byte	0x04, 0x17
        /*000a*/ 	.short	(.L_686 - .L_685)
.L_685:
        /*000c*/ 	.word	0x00000000
        /*0010*/ 	.short	0x0000
        /*0012*/ 	.short	0x0070
        /*0014*/ 	.byte	0x00, 0xf0, 0x01, 0x24


	//----- nvinfo : EIATTR_SPARSE_MMA_MASK
	.align		4
.L_686:
        /*0018*/ 	.byte	0x03, 0x50
        /*001a*/ 	.short	0x0000


	//----- nvinfo : EIATTR_MAXREG_COUNT
	.align		4
        /*001c*/ 	.byte	0x03, 0x1b
        /*001e*/ 	.short	0x00a8


	//----- nvinfo : EIATTR_NUM_BARRIERS
	.align		4
        /*0020*/ 	.byte	0x02, 0x4c
        /*0022*/ 	.byte	0x0a
	.zero		1


	//----- nvinfo : EIATTR_EXTERNS
	.align		4
        /*0024*/ 	.byte	0x04, 0x0f
        /*0026*/ 	.short	(.L_688 - .L_687)


	//   ....[0]....
	.align		4
.L_687:
        /*0028*/ 	.word	index@(__assertfail)


	//----- nvinfo : EIATTR_ANNOTATIONS
	.align		4
.L_688:
        /*002c*/ 	.byte	0x04, 0x55
        /*002e*/ 	.short	(.L_690 - .L_689)


	//   ....[0]....
.L_689:
        /*0030*/ 	.word	0x00000001
        /*0034*/ 	.byte	0x80, 0x13, 0x00, 0x00, 0x01, 0x00, 0x00, 0x00, 0xc0, 0x13, 0x00, 0x00, 0x01, 0x00, 0x00, 0x00
        /*0044*/ 	.byte	0x10, 0x3f, 0x00, 0x00, 0x01, 0x00, 0x00, 0x00, 0xc0, 0x3f, 0x00, 0x00, 0x01, 0x00, 0x00, 0x00
        /*0054*/ 	.byte	0x60, 0x46, 0x00, 0x00, 0x01, 0x00, 0x00, 0x00, 0xc0, 0xe0, 0x00, 0x00, 0x01, 0x00, 0x00, 0x00
        /*0064*/ 	.byte	0x40, 0xe1, 0x00, 0x00


	//----- nvinfo : EIATTR_MERCURY_ISA_VERSION
	.align		4
.L_690:
        /*0068*/ 	.byte	0x03, 0x5f
        /*006a*/ 	.short	0x0101


	//----- nvinfo : EIATTR_INT_WARP_WIDE_INSTR_OFFSETS
	.align		4
        /*006c*/ 	.byte	0x04, 0x31
        /*006e*/ 	.short	(.L_692 - .L_691)


	//   ....[0]....
.L_691:
        /*0070*/ 	.word	0x000001e0


	//   ....[1]....
        /*0074*/ 	.word	0x00000290


	//----- nvinfo : EIATTR_COOP_GROUP_MASK_REGIDS
	.align		4
.L_692:
        /*0078*/ 	.byte	0x04, 0x29
        /*007a*/ 	.short	(.L_694 - .L_693)


	//   ....[0]....
.L_693:
        /*007c*/ 	.word	0xffffffff


	//   ....[1]....
        /*0080*/ 	.word	0xffffffff


	//   ....[2]....
        /*0084*/ 	.word	0xffffffff


	//   ....[3]....
        /*0088*/ 	.word	0xffffffff


	//   ....[4]....
        /*008c*/ 	.word	0xffffffff


	//   ....[5]....
        /*0090*/ 	.word	0xffffffff


	//   ....[6]....
        /*0094*/ 	.word	0xffffffff


	//----- nvinfo : EIATTR_COOP_GROUP_INSTR_OFFSETS
	.align		4
.L_694:
        /*0098*/ 	.byte	0x04, 0x28
        /*009a*/ 	.short	(.L_696 - .L_695)


	//   ....[0]....
.L_695:
        /*009c*/ 	.word	0x00000060


	//   ....[1]....
        /*00a0*/ 	.word	0x000001f0


	//   ....[2]....
        /*00a4*/ 	.word	0x000002a0


	//   ....[3]....
        /*00a8*/ 	.word	0x00000400


	//   ....[4]....
        /*00ac*/ 	.word	0x00000f80


	//   ....[5]....
        /*00b0*/ 	.word	0x0000aee0


	//   ....[6]....
        /*00b4*/ 	.word	0x0000d120


	//----- nvinfo : EIATTR_REG_RECONFIG
	.align		4
.L_696:
        /*00b8*/ 	.byte	0x01, 0x54
	.zero		2


	//----- nvinfo : EIATTR_SYSCALL_OFFSETS
	.align		4
        /*00bc*/ 	.byte	0x04, 0x46
        /*00be*/ 	.short	(.L_698 - .L_697)


	//   ....[0]....
.L_697:
        /*00c0*/ 	.word	0x0000a900


	//   ....[1]....
        /*00c4*/ 	.word	0x0000aa40


	//   ....[2]....
        /*00c8*/ 	.word	0x0000ab60


	//   ....[3]....
        /*00cc*/ 	.word	0x0000ac80


	//----- nvinfo : EIATTR_MBARRIER_INSTR_OFFSETS
	.align		4
.L_698:
        /*00d0*/ 	.byte	0x04, 0x39
        /*00d2*/ 	.short	(.L_700 - .L_699)


	//   ....[0]....
.L_699:
        /*00d4*/ 	.word	0x000002c0
        /*00d8*/ 	.word	0x000000ff
        /*00dc*/ 	.word	0x00031800
        /*00e0*/ 	.short	0x0100
        /*00e2*/ 	.byte	0x06
	.zero		1


	//   ....[1]....
        /*00e4*/ 	.word	0x000003b0
        /*00e8*/ 	.word	0x000000ff
        /*00ec*/ 	.word	0x00031810
        /*00f0*/ 	.short	0x0100
        /*00f2*/ 	.byte	0x08
	.zero		1


	//   ....[2]....
        /*00f4*/ 	.word	0x000003c0
        /*00f8*/ 	.word	0x000000ff
        /*00fc*/ 	.word	0x00031820
        /*0100*/ 	.short	0x0100
        /*0102*/ 	.byte	0x08
	.zero		1


	//   ....[3]....
        /*0104*/ 	.word	0x000003d0
        /*0108*/ 	.word	0x000000ff
        /*010c*/ 	.word	0x00031818
        /*0110*/ 	.short	0x0100
        /*0112*/ 	.byte	0x08
	.zero		1


	//   ....[4]....
        /*0114*/ 	.word	0x000003e0
        /*0118*/ 	.word	0x000000ff
        /*011c*/ 	.word	0x00031828
        /*0120*/ 	.short	0x0100
        /*0122*/ 	.byte	0x08
	.zero		1


	//   ....[5]....
        /*0124*/ 	.word	0x00000510
        /*0128*/ 	.word	0x000000ff
        /*012c*/ 	.word	0x00031830
        /*0130*/ 	.short	0x0100
        /*0132*/ 	.byte	0x08
	.zero		1


	//   ....[6]....
        /*0134*/ 	.word	0x00000520
        /*0138*/ 	.word	0x000000ff
        /*013c*/ 	.word	0x00031838
        /*0140*/ 	.short	0x0100
        /*0142*/ 	.byte	0x08
	.zero		1


	//   ....[7]....
        /*0144*/ 	.word	0x00000f00
        /*0148*/ 	.word	0x00000011
        /*014c*/ 	.word	0x00031800
        /*0150*/ 	.short	0x010a
        /*0152*/ 	.byte	0x3f
	.zero		1


	//   ....[8]....
        /*0154*/ 	.word	0x00001000
        /*0158*/ 	.word	0x00000011
        /*015c*/ 	.word	0x00031800
        /*0160*/ 	.short	0x010a
        /*0162*/ 	.byte	0x3f
	.zero		1


	//   ....[9]....
        /*0164*/ 	.word	0x000018a0
        /*0168*/ 	.word	0x00000010
        /*016c*/ 	.word	0x00031810
        /*0170*/ 	.short	0x010a
        /*0172*/ 	.byte	0x3f
	.zero		1


	//   ....[10]....
        /*0174*/ 	.word	0x00001970
        /*0178*/ 	.word	0x00000010
        /*017c*/ 	.word	0x00031810
        /*0180*/ 	.short	0x010a
        /*0182*/ 	.byte	0x3f
	.zero		1


	//   ....[11]....
        /*0184*/ 	.word	0x00003ee0
        /*0188*/ 	.word	0x00000011
        /*018c*/ 	.word	0x00031830
        /*0190*/ 	.short	0x010a
        /*0192*/ 	.byte	0x3f
	.zero		1


	//   ....[12]....
        /*0194*/ 	.word	0x00003f90
        /*0198*/ 	.word	0x00000011
        /*019c*/ 	.word	0x00031830
        /*01a0*/ 	.short	0x010a
        /*01a2*/ 	.byte	0x3f
	.zero		1


	//   ....[13]....
        /*01a4*/ 	.word	0x00009870
        /*01a8*/ 	.word	0x00000018
        /*01ac*/ 	.word	0x00000000
        /*01b0*/ 	.short	0x0101
        /*01b2*/ 	.byte	0x3f
	.zero		1


	//   ....[14]....
        /*01b4*/ 	.word	0x0000a240
        /*01b8*/ 	.word	0x00000010
        /*01bc*/ 	.word	0x00000000
        /*01c0*/ 	.short	0x0101
        /*01c2*/ 	.byte	0x3f
	.zero		1


	//   ....[15]....
        /*01c4*/ 	.word	0x0000d7a0
        /*01c8*/ 	.word	0x00000007
        /*01cc*/ 	.word	0x00031820
        /*01d0*/ 	.short	0x010a
        /*01d2*/ 	.byte	0x3f
	.zero		1


	//   ....[16]....
        /*01d4*/ 	.word	0x0000e040
        /*01d8*/ 	.word	0x00000007
        /*01dc*/ 	.word	0x00031838
        /*01e0*/ 	.short	0x010a
        /*01e2*/ 	.byte	0x3f
	.zero		1


	//   ....[17]....
        /*01e4*/ 	.word	0x0000e3d0
        /*01e8*/ 	.word	0x00000013
        /*01ec*/ 	.word	0x00031820
        /*01f0*/ 	.short	0x010a
        /*01f2*/ 	.byte	0x3f
	.zero		1


	//   ....[18]....
        /*01f4*/ 	.word	0x0000e7b0
        /*01f8*/ 	.word	0x00000007
        /*01fc*/ 	.word	0x00031838
        /*0200*/ 	.short	0x010a
        /*0202*/ 	.byte	0x3f
	.zero		1


	//   ....[19]....
        /*0204*/ 	.word	0x0000ec70
        /*0208*/ 	.word	0x00000003
        /*020c*/ 	.word	0x00000000
        /*0210*/ 	.short	0x010a
        /*0212*/ 	.byte	0x3f
	.zero		1


	//   ....[20]....
        /*0214*/ 	.word	0x0000ed00
        /*0218*/ 	.word	0x00000011
        /*021c*/ 	.word	0x00000000
        /*0220*/ 	.short	0x010a
        /*0222*/ 	.byte	0x3f
	.zero		1


	//   ....[21]....
        /*0224*/ 	.word	0x0000ed50
        /*0228*/ 	.word	0x00000005
        /*022c*/ 	.word	0x00031838
        /*0230*/ 	.short	0x010a
        /*0232*/ 	.byte	0x3f
	.zero		1


	//   ....[22]....
        /*0234*/ 	.word	0x0000edb0
        /*0238*/ 	.word	0x00000011
        /*023c*/ 	.word	0x00031800
        /*0240*/ 	.short	0x010a
        /*0242*/ 	.byte	0x3f
	.zero		1


	//   ....[23]....
        /*0244*/ 	.word	0x0000ee00
        /*0248*/ 	.word	0x00000010
        /*024c*/ 	.word	0x00031810
        /*0250*/ 	.short	0x010a
        /*0252*/ 	.byte	0x3f
	.zero		1


	//   ....[24]....
        /*0254*/ 	.word	0x0000ee50
        /*0258*/ 	.word	0x00000011
        /*025c*/ 	.word	0x00031830
        /*0260*/ 	.short	0x010a
        /*0262*/ 	.byte	0x3f
	.zero		1


	//   ....[25]....
        /*0264*/ 	.word	0x0000eea0
        /*0268*/ 	.word	0x00000007
        /*026c*/ 	.word	0x00031820
        /*0270*/ 	.short	0x010a
        /*0272*/ 	.byte	0x3f
	.zero		1


	//   ....[26]....
        /*0274*/ 	.word	0x0000eef0
        /*0278*/ 	.word	0x00000007
        /*027c*/ 	.word	0x00031838
        /*0280*/ 	.short	0x010a
        /*0282*/ 	.byte	0x3f
	.zero		1


	//   ....[27]....
        /*0284*/ 	.word	0x0000ef50
        /*0288*/ 	.word	0x00000013
        /*028c*/ 	.word	0x00031820
        /*0290*/ 	.short	0x010a
        /*0292*/ 	.byte	0x3f
	.zero		1


	//   ....[28]....
        /*0294*/ 	.word	0x0000efa0
        /*0298*/ 	.word	0x00000007
        /*029c*/ 	.word	0x00031838
        /*02a0*/ 	.short	0x010a
        /*02a2*/ 	.byte	0x3f
	.zero		1


	//   ....[29]....
        /*02a4*/ 	.word	0x0000f070
        /*02a8*/ 	.word	0x00000003
        /*02ac*/ 	.word	0x00000000
        /*02b0*/ 	.short	0x010a
        /*02b2*/ 	.byte	0x3f
	.zero		1


	//   ....[30]....
        /*02b4*/ 	.word	0x0000f0c0
        /*02b8*/ 	.word	0x00000011
        /*02bc*/ 	.word	0x00000000
        /*02c0*/ 	.short	0x010a
        /*02c2*/ 	.byte	0x3f
	.zero		1


	//----- nvinfo : EIATTR_NUM_MBARRIERS
	.align		4
.L_700:
        /*02c4*/ 	.byte	0x03, 0x38
        /*02c6*/ 	.short	0x0007


	//----- nvinfo : EIATTR_EXIT_INSTR_OFFSETS
	.align		4
        /*02c8*/ 	.byte	0x04, 0x1c
        /*02ca*/ 	.short	(.L_702 - .L_701)


	//   ....[0]....
.L_701:
        /*02cc*/ 	.word	0x00000880


	//   ....[1]....
        /*02d0*/ 	.word	0x0000b7d0


	//   ....[2]....
        /*02d4*/ 	.word	0x0000d0d0


	//   ....[3]....
        /*02d8*/ 	.word	0x0000eda0


	//----- nvinfo : EIATTR_MAX_THREADS
	.align		4
.L_702:
        /*02dc*/ 	.byte	0x04, 0x05
        /*02de*/ 	.short	(.L_704 - .L_703)
.L_703:
        /*02e0*/ 	.word	0x00000180
        /*02e4*/ 	.word	0x00000001
        /*02e8*/ 	.word	0x00000001


	//----- nvinfo : EIATTR_CRS_STACK_SIZE
	.align		4
.L_704:
        /*02ec*/ 	.byte	0x04, 0x1e
        /*02ee*/ 	.short	(.L_706 - .L_705)
.L_705:
        /*02f0*/ 	.word	0x00000000


	//----- nvinfo : EIATTR_CBANK_PARAM_SIZE
	.align		4
.L_706:
        /*02f4*/ 	.byte	0x03, 0x19
        /*02f6*/ 	.short	0x0970


	//----- nvinfo : EIATTR_PARAM_CBANK
	.align		4
        /*02f8*/ 	.byte	0x04, 0x0a
        /*02fa*/ 	.short	(.L_708 - .L_707)
	.align		4
.L_707:
        /*02fc*/ 	.word	index@(.nv.constant0._ZN7cutlass13device_kernelIN5flash11enable_sm90INS1_16FlashAttnBwdSm90INS1_25CollectiveMainloopBwdSm90ILi2ELi1ELi1EN4cute5tupleIJNS5_1CILi1EEES8_S8_EEENS6_IJNS7_ILi64EEENS7_ILi80EEENS7_ILi256EEEEEENS_6half_tEfNS_4arch4Sm90ELb1ELb0ELb0ELb0ELb0ELb0ELb1ELb1ELi2ELi1ELi1ELi1ELb0EEENS1_21CollectiveEpilogueBwdISD_SE_SG_Li256ELb0ELb1ELi2EEENS1_25SingleTileBwdLPTSchedulerILb0ELi80ELb0EEEEEEEEEvNT_6ParamsE)
        /*0300*/ 	.short	0x0210
        /*0302*/ 	.short	0x0970


	//----- nvinfo : EIATTR_SW_WAR
	.align		4
.L_708:
        /*0304*/ 	.byte	0x04, 0x36
        /*0306*/ 	.short	(.L_710 - .L_709)
.L_709:
        /*0308*/ 	.word	0x00000008
.L_710:


//--------------------- .nv.info._ZN7cutlass13device_kernelIN5flash11enable_sm90INS1_16FlashAttnBwdSm90INS1_25CollectiveMainloopBwdSm90ILi2ELi1ELi1EN4cute5tupleIJNS5_1CILi1EEES8_S8_EEENS6_IJNS7_ILi64EEENS7_ILi80EEENS7_ILi256EEEEEENS_6half_tEfNS_4arch4Sm90ELb1ELb0ELb0ELb0ELb0ELb0ELb1ELb1ELi2ELi1ELi1ELi1ELb0EEENS1_24CollectiveEpilogueBwdGQAISD_fSG_Li256ELb0ELb0EEENS1_25SingleTileBwdLPTSchedulerILb0ELi80ELb0EEEEEEEEEvNT_6ParamsE --------------------------
	.section	.nv.info._ZN7cutlass13device_kernelIN5flash11enable_sm90INS1_16FlashAttnBwdSm90INS1_25CollectiveMainloopBwdSm90ILi2ELi1ELi1EN4cute5tupleIJNS5_1CILi1EEES8_S8_EEENS6_IJNS7_ILi64EEENS7_ILi80EEENS7_ILi256EEEEEENS_6half_tEfNS_4arch4Sm90ELb1ELb0ELb0ELb0ELb0ELb0ELb1ELb1ELi2ELi1ELi1ELi1ELb0EEENS1_24CollectiveEpilogueBwdGQAISD_fSG_Li256ELb0ELb0EEENS1_25SingleTileBwdLPTSchedulerILb0ELi80ELb0EEEEEEEEEvNT_6ParamsE,"",@"SHT_CUDA_INFO"
	.sectionflags	@""
	.align	4


	//----- nvinfo : EIATTR_CUDA_API_VERSION
	.align		4
        /*0000*/ 	.byte	0x04, 0x37
        /*0002*/ 	.short	(.L_712 - .L_711)
.L_711:
        /*0004*/ 	.word	0x00000082


	//----- nvinfo : EIATTR_KPARAM_INFO
	.align		4
.L_712:
        /*0008*/ 	.byte	0x04, 0x17
        /*000a*/ 	.short	(.L_714 - .L_713)
.L_713:
        /*000c*/ 	.word	0x00000000
        /*0010*/ 	.short	0x0000
        /*0012*/ 	.short	0x0070
        /*0014*/ 	.byte	0x00, 0xf0, 0x01, 0x1c


	//----- nvinfo : EIATTR_SPARSE_MMA_MASK
	.align		4
.L_714:
        /*0018*/ 	.byte	0x03, 0x50
        /*001a*/ 	.short	0x0000


	//----- nvinfo : EIATTR_MAXREG_COUNT
	.align		4
        /*001c*/ 	.byte	0x03, 0x1b
        /*001e*/ 	.short	0x00a8


	//----- nvinfo : EIATTR_NUM_BARRIERS
	.align		4
        /*0020*/ 	.byte	0x02, 0x4c
        /*0022*/ 	.byte	0x0a
	.zero		1


	//----- nvinfo : EIATTR_ANNOTATIONS
	.align		4
        /*0024*/ 	.byte	0x04, 0x55
        /*0026*/ 	.short	(.L_716 - .L_715)


	//   ....[0]....
.L_715:
        /*0028*/ 	.word	0x00000001
        /*002c*/ 	.byte	0xf0, 0x06, 0x00, 0x00, 0x01, 0x00, 0x00, 0x00, 0x90, 0x07, 0x00, 0x00, 0x01, 0x00, 0x00, 0x00
        /*003c*/ 	.byte	0x80, 0x08, 0x00, 0x00, 0x01, 0x00, 0x00, 0x00, 0xa0, 0x08, 0x00, 0x00, 0x01, 0x00, 0x00, 0x00
        /*004c*/ 	.byte	0x60, 0x10, 0x00, 0x00, 0x01, 0x00, 0x00, 0x00, 0x90, 0x10, 0x00, 0x00, 0x01, 0x00, 0x00, 0x00
        /*005c*/ 	.byte	0xd0, 0x86, 0x00, 0x00, 0x01, 0x00, 0x00, 0x00, 0x20, 0x87, 0x00, 0x00, 0x01, 0x00, 0x00, 0x00
        /*006c*/ 	.byte	0x00, 0x9f, 0x00, 0x00, 0x01, 0x00, 0x00, 0x00, 0x80, 0x9f, 0x00, 0x00


	//----- nvinfo : EIATTR_MERCURY_ISA_VERSION
	.align		4
.L_716:
        /*0078*/ 	.byte	0x03, 0x5f
        /*007a*/ 	.short	0x0101


	//----- nvinfo : EIATTR_INT_WARP_WIDE_INSTR_OFFSETS
	.align		4
        /*007c*/ 	.byte	0x04, 0x31
        /*007e*/ 	.short	(.L_718 - .L_717)


	//   ....[0]....
.L_717:
        /*0080*/ 	.word	0x00000180


	//   ....[1]....
        /*0084*/ 	.word	0x00000230


	//----- nvinfo : EIATTR_COOP_GROUP_MASK_REGIDS
	.align		4
.L_718:
        /*0088*/ 	.byte	0x04, 0x29
        /*008a*/ 	.short	(.L_720 - .L_719)


	//   ....[0]....
.L_719:
        /*008c*/ 	.word	0xffffffff


	//   ....[1]....
        /*0090*/ 	.word	0xffffffff


	//   ....[2]....
        /*0094*/ 	.word	0xffffffff


	//   ....[3]....
        /*0098*/ 	.word	0xffffffff


	//   ....[4]....
        /*009c*/ 	.word	0xffffffff


	//   ....[5]....
        /*00a0*/ 	.word	0xffffffff


	//----- nvinfo : EIATTR_COOP_GROUP_INSTR_OFFSETS
	.align		4
.L_720:
        /*00a4*/ 	.byte	0x04, 0x28
        /*00a6*/ 	.short	(.L_722 - .L_721)


	//   ....[0]....
.L_721:
        /*00a8*/ 	.word	0x00000060


	//   ....[1]....
        /*00ac*/ 	.word	0x00000190


	//   ....[2]....
        /*00b0*/ 	.word	0x00000240


	//   ....[3]....
        /*00b4*/ 	.word	0x000003a0


	//   ....[4]....
        /*00b8*/ 	.word	0x00000fc0


	//   ....[5]....
        /*00bc*/ 	.word	0x00008f70


	//----- nvinfo : EIATTR_REG_RECONFIG
	.align		4
.L_722:
        /*00c0*/ 	.byte	0x01, 0x54
	.zero		2


	//----- nvinfo : EIATTR_MBARRIER_INSTR_OFFSETS
	.align		4
        /*00c4*/ 	.byte	0x04, 0x39
        /*00c6*/ 	.short	(.L_724 - .L_723)


	//   ....[0]....
.L_723:
        /*00c8*/ 	.word	0x00000260
        /*00cc*/ 	.word	0x000000ff
        /*00d0*/ 	.word	0x00031800
        /*00d4*/ 	.short	0x0100
        /*00d6*/ 	.byte	0x06
	.zero		1


	//   ....[1]....
        /*00d8*/ 	.word	0x00000350
        /*00dc*/ 	.word	0x000000ff
        /*00e0*/ 	.word	0x00031810
        /*00e4*/ 	.short	0x0100
        /*00e6*/ 	.byte	0x08
	.zero		1


	//   ....[2]....
        /*00e8*/ 	.word	0x00000360
        /*00ec*/ 	.word	0x000000ff
        /*00f0*/ 	.word	0x00031820
        /*00f4*/ 	.short	0x0100
        /*00f6*/ 	.byte	0x08
	.zero		1


	//   ....[3]....
        /*00f8*/ 	.word	0x00000370
        /*00fc*/ 	.word	0x000000ff
        /*0100*/ 	.word	0x00031818
        /*0104*/ 	.short	0x0100
        /*0106*/ 	.byte	0x08
	.zero		1


	//   ....[4]....
        /*0108*/ 	.word	0x00000380
        /*010c*/ 	.word	0x000000ff
        /*0110*/ 	.word	0x00031828
        /*0114*/ 	.short	0x0100
        /*0116*/ 	.byte	0x08
	.zero		1


	//   ....[5]....
        /*0118*/ 	.word	0x000004b0
        /*011c*/ 	.word	0x000000ff
        /*0120*/ 	.word	0x00031830
        /*0124*/ 	.short	0x0100
        /*0126*/ 	.byte	0x08
	.zero		1


	//   ....[6]....
        /*0128*/ 	.word	0x000004c0
        /*012c*/ 	.word	0x000000ff
        /*0130*/ 	.word	0x00031838
        /*0134*/ 	.short	0x0100
        /*0136*/ 	.byte	0x08
	.zero		1


	//   ....[7]....
        /*0138*/ 	.word	0x00000f40
        /*013c*/ 	.word	0x00000011
        /*0140*/ 	.word	0x00031800
        /*0144*/ 	.short	0x010a
        /*0146*/ 	.byte	0x3f
	.zero		1


	//   ....[8]....
        /*0148*/ 	.word	0x00001040
        /*014c*/ 	.word	0x00000011
        /*0150*/ 	.word	0x00031800
        /*0154*/ 	.short	0x010a
        /*0156*/ 	.byte	0x3f
	.zero		1


	//   ....[9]....
        /*0158*/ 	.word	0x00001920
        /*015c*/ 	.word	0x00000010
        /*0160*/ 	.word	0x00031810
        /*0164*/ 	.short	0x010a
        /*0166*/ 	.byte	0x3f
	.zero		1


	//   ....[10]....
        /*0168*/ 	.word	0x000019e0
        /*016c*/ 	.word	0x00000010
        /*0170*/ 	.word	0x00031810
        /*0174*/ 	.short	0x010a
        /*0176*/ 	.byte	0x3f
	.zero		1


	//   ....[11]....
        /*0178*/ 	.word	0x00003570
        /*017c*/ 	.word	0x00000011
        /*0180*/ 	.word	0x00031830
        /*0184*/ 	.short	0x010a
        /*0186*/ 	.byte	0x3f
	.zero		1


	//   ....[12]....
        /*0188*/ 	.word	0x00003630
        /*018c*/ 	.word	0x00000011
        /*0190*/ 	.word	0x00031830
        /*0194*/ 	.short	0x010a
        /*0196*/ 	.byte	0x3f
	.zero		1


	//   ....[13]....
        /*0198*/ 	.word	0x00007a60
        /*019c*/ 	.word	0x00000018
        /*01a0*/ 	.word	0x00000000
        /*01a4*/ 	.short	0x0101
        /*01a6*/ 	.byte	0x3f
	.zero		1


	//   ....[14]....
        /*01a8*/ 	.word	0x00008160
        /*01ac*/ 	.word	0x00000010
        /*01b0*/ 	.word	0x00000000
        /*01b4*/ 	.short	0x0101
        /*01b6*/ 	.byte	0x3f
	.zero		1


	//   ....[15]....
        /*01b8*/ 	.word	0x000095e0
        /*01bc*/ 	.word	0x00000007
        /*01c0*/ 	.word	0x00031820
        /*01c4*/ 	.short	0x010a
        /*01c6*/ 	.byte	0x3f
	.zero		1


	//   ....[16]....
        /*01c8*/ 	.word	0x00009e80
        /*01cc*/ 	.word	0x00000007
        /*01d0*/ 	.word	0x00031838
        /*01d4*/ 	.short	0x010a
        /*01d6*/ 	.byte	0x3f
	.zero		1


	//   ....[17]....
        /*01d8*/ 	.word	0x0000a210
        /*01dc*/ 	.word	0x00000013
        /*01e0*/ 	.word	0x00031820
        /*01e4*/ 	.short	0x010a
        /*01e6*/ 	.byte	0x3f
	.zero		1


	//   ....[18]....
        /*01e8*/ 	.word	0x0000a5f0
        /*01ec*/ 	.word	0x00000007
        /*01f0*/ 	.word	0x00031838
        /*01f4*/ 	.short	0x010a
        /*01f6*/ 	.byte	0x3f
	.zero		1


	//   ....[19]....
        /*01f8*/ 	.word	0x0000aa90
        /*01fc*/ 	.word	0x00000003
        /*0200*/ 	.word	0x00000000
        /*0204*/ 	.short	0x010a
        /*0206*/ 	.byte	0x3f
	.zero		1


	//   ....[20]....
        /*0208*/ 	.word	0x0000ab20
        /*020c*/ 	.word	0x00000011
        /*0210*/ 	.word	0x00000000
        /*0214*/ 	.short	0x010a
        /*0216*/ 	.byte	0x3f
	.zero		1


	//   ....[21]....
        /*0218*/ 	.word	0x0000ab70
        /*021c*/ 	.word	0x00000004
        /*0220*/ 	.word	0x00031838
        /*0224*/ 	.short	0x010a
        /*0226*/ 	.byte	0x3f
	.zero		1


	//   ....[22]....
        /*0228*/ 	.word	0x0000abd0
        /*022c*/ 	.word	0x00000011
        /*0230*/ 	.word	0x00031800
        /*0234*/ 	.short	0x010a
        /*0236*/ 	.byte	0x3f
	.zero		1


	//   ....[23]....
        /*0238*/ 	.word	0x0000ac20
        /*023c*/ 	.word	0x00000010
        /*0240*/ 	.word	0x00031810
        /*0244*/ 	.short	0x010a
        /*0246*/ 	.byte	0x3f
	.zero		1


	//   ....[24]....
        /*0248*/ 	.word	0x0000ac70
        /*024c*/ 	.word	0x00000011
        /*0250*/ 	.word	0x00031830
        /*0254*/ 	.short	0x010a
        /*0256*/ 	.byte	0x3f
	.zero		1


	//   ....[25]....
        /*0258*/ 	.word	0x0000acc0
        /*025c*/ 	.word	0x00000007
        /*0260*/ 	.word	0x00031820
        /*0264*/ 	.short	0x010a
        /*0266*/ 	.byte	0x3f
	.zero		1


	//   ....[26]....
        /*0268*/ 	.word	0x0000ad10
        /*026c*/ 	.word	0x00000007
        /*0270*/ 	.word	0x00031838
        /*0274*/ 	.short	0x010a
        /*0276*/ 	.byte	0x3f
	.zero		1


	//   ....[27]....
        /*0278*/ 	.word	0x0000ad70
        /*027c*/ 	.word	0x00000013
        /*0280*/ 	.word	0x00031820
        /*0284*/ 	.short	0x010a
        /*0286*/ 	.byte	0x3f
	.zero		1


	//   ....[28]....
        /*0288*/ 	.word	0x0000adc0
        /*028c*/ 	.word	0x00000007
        /*0290*/ 	.word	0x00031838
        /*0294*/ 	.short	0x010a
        /*0296*/ 	.byte	0x3f
	.zero		1


	//   ....[29]....
        /*0298*/ 	.word	0x0000ae10
        /*029c*/ 	.word	0x00000003
        /*02a0*/ 	.word	0x00000000
        /*02a4*/ 	.short	0x010a
        /*02a6*/ 	.byte	0x3f
	.zero		1


	//   ....[30]....
        /*02a8*/ 	.word	0x0000ae60
        /*02ac*/ 	.word	0x00000011
        /*02b0*/ 	.word	0x00000000
        /*02b4*/ 	.short	0x010a
        /*02b6*/ 	.byte	0x3f
	.zero		1


	//----- nvinfo : EIATTR_NUM_MBARRIERS
	.align		4
.L_724:
        /*02b8*/ 	.byte	0x03, 0x38
        /*02ba*/ 	.short	0x0007


	//----- nvinfo : EIATTR_EXIT_INSTR_OFFSETS
	.align		4
        /*02bc*/ 	.byte	0x04, 0x1c
        /*02be*/ 	.short	(.L_726 - .L_725)


	//   ....[0]....
.L_725:
        /*02c0*/ 	.word	0x0000abc0


	//----- nvinfo : EIATTR_MAX_THREADS
	.align		4
.L_726:
        /*02c4*/ 	.byte	0x04, 0x05
        /*02c6*/ 	.short	(.L_728 - .L_727)
.L_727:
        /*02c8*/ 	.word	0x00000180
        /*02cc*/ 	.word	0x00000001
        /*02d0*/ 	.word	0x00000001


	//----- nvinfo : EIATTR_CRS_STACK_SIZE
	.align		4
.L_728:
        /*02d4*/ 	.byte	0x04, 0x1e
        /*02d6*/ 	.short	(.L_730 - .L_729)
.L_729:
        /*02d8*/ 	.word	0x00000000


	//----- nvinfo : EIATTR_CBANK_PARAM_SIZE
	.align		4
.L_730:
        /*02dc*/ 	.byte	0x03, 0x19
        /*02de*/ 	.short	0x0770


	//----- nvinfo : EIATTR_PARAM_CBANK
	.align		4
        /*02e0*/ 	.byte	0x04, 0x0a
        /*02e2*/ 	.short	(.L_732 - .L_731)
	.align		4
.L_731:
        /*02e4*/ 	.word	index@(.nv.constant0._ZN7cutlass13device_kernelIN5flash11enable_sm90INS1_16FlashAttnBwdSm90INS1_25CollectiveMainloopBwdSm90ILi2ELi1ELi1EN4cute5tupleIJNS5_1CILi1EEES8_S8_EEENS6_IJNS7_ILi64EEENS7_ILi80EEENS7_ILi256EEEEEENS_6half_tEfNS_4arch4Sm90ELb1ELb0ELb0ELb0ELb0ELb0ELb1ELb1ELi2ELi1ELi1ELi1ELb0EEENS1_24CollectiveEpilogueBwdGQAISD_fSG_Li256ELb0ELb0EEENS1_25SingleTileBwdLPTSchedulerILb0ELi80ELb0EEEEEEEEEvNT_6ParamsE)
        /*02e8*/ 	.short	0x0210
        /*02ea*/ 	.short	0x0770


	//----- nvinfo : EIATTR_SW_WAR
	.align		4
.L_732:
        /*02ec*/ 	.byte	0x04, 0x36
        /*02ee*/ 	.short	(.L_734 - .L_733)
.L_733:
        /*02f0*/ 	.word	0x00000008
.L_734:


//--------------------- .nv.info._ZN7cutlass13device_kernelIN5flash22FlashAttnBwdPreprocessIN4cute5tupleIJNS3_1CILi64EEENS5_ILi256EEEEEENS_6half_tEfNS_4arch4Sm90ELb1ELb0EEEEEvNT_6ParamsE --------------------------
	.section	.nv.info._ZN7cutlass13device_kernelIN5flash22FlashAttnBwdPreprocessIN4cute5tupleIJNS3_1CILi64EEENS5_ILi256EEEEEENS_6half_tEfNS_4arch4Sm90ELb1ELb0EEEEEvNT_6ParamsE,"",@"SHT_CUDA_INFO"
	.sectionflags	@""
	.align	4


	//----- nvinfo : EIATTR_CUDA_API_VERSION
	.align		4
        /*0000*/ 	.byte	0x04, 0x37
        /*0002*/ 	.short	(.L_736 - .L_735)
.L_735:
        /*0004*/ 	.word	0x00000082


	//----- nvinfo : EIATTR_KPARAM_INFO
	.align		4
.L_736:
        /*0008*/ 	.byte	0x04, 0x17
        /*000a*/ 	.short	(.L_738 - .L_737)
.L_737:
        /*000c*/ 	.word	0x00000000
        /*0010*/ 	.short	0x0000
        /*0012*/ 	.short	0x0000
        /*0014*/ 	.byte	0x00, 0xf0, 0xc1, 0x03


	//----- nvinfo : EIATTR_SPARSE_MMA_MASK
	.align		4
.L_738:
        /*0018*/ 	.byte	0x03, 0x50
        /*001a*/ 	.short	0x0000


	//----- nvinfo : EIATTR_MAXREG_COUNT
	.align		4
        /*001c*/ 	.byte	0x03, 0x1b
        /*001e*/ 	.short	0x0080


	//----- nvinfo : EIATTR_MERCURY_ISA_VERSION
	.align		4
        /*0020*/ 	.byte	0x03, 0x5f
        /*0022*/ 	.short	0x0101


	//----- nvinfo : EIATTR_COOP_GROUP_MASK_REGIDS
	.align		4
        /*0024*/ 	.byte	0x04, 0x29
        /*0026*/ 	.short	(.L_740 - .L_739)


	//   ....[0]....
.L_739:
        /*0028*/ 	.word	0xffffffff


	//   ....[1]....
        /*002c*/ 	.word	0xffffffff


	//   ....[2]....
        /*0030*/ 	.word	0xffffffff


	//   ....[3]....
        /*0034*/ 	.word	0xffffffff


	//   ....[4]....
        /*0038*/ 	.word	0xffffffff


	//   ....[5]....
        /*003c*/ 	.word	0xffffffff


	//   ....[6]....
        /*0040*/ 	.word	0xffffffff


	//   ....[7]....
        /*0044*/ 	.word	0xffffffff


	//   ....[8]....
        /*0048*/ 	.word	0xffffffff


	//   ....[9]....
        /*004c*/ 	.word	0xffffffff


	//   ....[10]....
        /*0050*/ 	.word	0xffffffff


	//   ....[11]....
        /*0054*/ 	.word	0xffffffff


	//   ....[12]....
        /*0058*/ 	.word	0xffffffff


	//   ....[13]....
        /*005c*/ 	.word	0xffffffff


	//   ....[14]....
        /*0060*/ 	.word	0xffffffff


	//   ....[15]....
        /*0064*/ 	.word	0xffffffff


	//----- nvinfo : EIATTR_COOP_GROUP_INSTR_OFFSETS
	.align		4
.L_740:
        /*0068*/ 	.byte	0x04, 0x28
        /*006a*/ 	.short	(.L_742 - .L_741)


	//   ....[0]....
.L_741:
        /*006c*/ 	.word	0x00002010


	//   ....[1]....
        /*0070*/ 	.word	0x00002020


	//   ....[2]....
        /*0074*/ 	.word	0x00002030


	//   ....[3]....
        /*0078*/ 	.word	0x00002040


	//   ....[4]....
        /*007c*/ 	.word	0x00002070


	//   ....[5]....
        /*0080*/ 	.word	0x000020a0


	//   ....[6]....
        /*0084*/ 	.word	0x000020d0


	//   ....[7]....
        /*0088*/ 	.word	0x000020f0


	//   ....[8]....
        /*008c*/ 	.word	0x00002140


	//   ....[9]....
        /*0090*/ 	.word	0x00002160


	//   ....[10]....
        /*0094*/ 	.word	0x00002190


	//   ....[11]....
        /*0098*/ 	.word	0x000021b0


	//   ....[12]....
        /*009c*/ 	.word	0x00002260


	//   ....[13]....
        /*00a0*/ 	.word	0x000022a0


	//   ....[14]....
        /*00a4*/ 	.word	0x000022d0


	//   ....[15]....
        /*00a8*/ 	.word	0x000022f0


	//----- nvinfo : EIATTR_EXIT_INSTR_OFFSETS
	.align		4
.L_742:
        /*00ac*/ 	.byte	0x04, 0x1c
        /*00ae*/ 	.short	(.L_744 - .L_743)


	//   ....[0]....
.L_743:
        /*00b0*/ 	.word	0x000028e0


	//   ....[1]....
        /*00b4*/ 	.word	0x00002960


	//----- nvinfo : EIATTR_MAX_THREADS
	.align		4
.L_744:
        /*00b8*/ 	.byte	0x04, 0x05
        /*00ba*/ 	.short	(.L_746 - .L_745)
.L_745:
        /*00bc*/ 	.word	0x00000100
        /*00c0*/ 	.word	0x00000001
        /*00c4*/ 	.word	0x00000001


	//----- nvinfo : EIATTR_CRS_STACK_SIZE
	.align		4
.L_746:
        /*00c8*/ 	.byte	0x04, 0x1e
        /*00ca*/ 	.short	(.L_748 - .L_747)
.L_747:
        /*00cc*/ 	.word	0x00000000


	//----- nvinfo : EIATTR_CBANK_PARAM_SIZE
	.align		4
.L_748:
        /*00d0*/ 	.byte	0x03, 0x19
        /*00d2*/ 	.short	0x00f0


	//----- nvinfo : EIATTR_PARAM_CBANK
	.align		4
        /*00d4*/ 	.byte	0x04, 0x0a
        /*00d6*/ 	.short	(.L_750 - .L_749)
	.align		4
.L_749:
        /*00d8*/ 	.word	index@(.nv.constant0._ZN7cutlass13device_kernelIN5flash22FlashAttnBwdPreprocessIN4cute5tupleIJNS3_1CILi64EEENS5_ILi256EEEEEENS_6half_tEfNS_4arch4Sm90ELb1ELb0EEEEEvNT_6ParamsE)
        /*00dc*/ 	.short	0x0210
        /*00de*/ 	.short	0x00f0


	//----- nvinfo : EIATTR_SW_WAR
	.align		4
.L_750:
        /*00e0*/ 	.byte	0x04, 0x36
        /*00e2*/ 	.short	(.L_752 - .L_751)
.L_751:
        /*00e4*/ 	.word	0x00000008
.L_752:


//--------------------- .nv.info._ZN7cutlass13device_kernelIN5flash11enable_sm90INS1_16FlashAttnBwdSm90INS1_25CollectiveMainloopBwdSm90ILi2ELi1ELi1EN4cute5tupleIJNS5_1CILi1EEES8_S8_EEENS6_IJNS7_ILi64EEENS7_ILi80EEENS7_ILi256EEEEEENS_6half_tEfNS_4arch4Sm90ELb1ELb0ELb0ELb1ELb0ELb0ELb1ELb1ELi2ELi1ELi1ELi1ELb0EEENS1_21CollectiveEpilogueBwdISD_SE_SG_Li256ELb1ELb1ELi2EEENS1_25SingleTileBwdLPTSchedulerILb1ELi80ELb0EEEEEEEEEvNT_6ParamsE --------------------------
	.section	.nv.info._ZN7cutlass13device_kernelIN5flash11enable_sm90INS1_16FlashAttnBwdSm90INS1_25CollectiveMainloopBwdSm90ILi2ELi1ELi1EN4cute5tupleIJNS5_1CILi1EEES8_S8_EEENS6_IJNS7_ILi64EEENS7_ILi80EEENS7_ILi256EEEEEENS_6half_tEfNS_4arch4Sm90ELb1ELb0ELb0ELb1ELb0ELb0ELb1ELb1ELi2ELi1ELi1ELi1ELb0EEENS1_21CollectiveEpilogueBwdISD_SE_SG_Li256ELb1ELb1ELi2EEENS1_25SingleTileBwdLPTSchedulerILb1ELi80ELb0EEEEEEEEEvNT_6ParamsE,"",@"SHT_CUDA_INFO"
	.sectionflags	@""
	.align	4


	//----- nvinfo : EIATTR_CUDA_API_VERSION
	.align		4
        /*0000*/ 	.byte	0x04, 0x37
        /*0002*/ 	.short	(.L_754 - .L_753)
.L_753:
        /*0004*/ 	.word	0x00000082


	//----- nvinfo : EIATTR_KPARAM_INFO
	.align		4
.L_754:
        /*0008*/ 	.byte	0x04, 0x17
        /*000a*/ 	.short	(.L_756 - .L_755)
.L_755:
        /*000c*/ 	.word	0x00000000
        /*0010*/ 	.short	0x0000
        /*0012*/ 	.short	0x0070
        /*0014*/ 	.byte	0x00, 0xf0, 0x01, 0x1a


	//----- nvinfo : EIATTR_SPARSE_MMA_MASK
	.align		4
.L_756:
        /*0018*/ 	.byte	0x03, 0x50
        /*001a*/ 	.short	0x0000


	//----- nvinfo : EIATTR_MAXREG_COUNT
	.align		4
        /*001c*/ 	.byte	0x03, 0x1b
        /*001e*/ 	.short	0x00a8


	//----- nvinfo : EIATTR_NUM_BARRIERS
	.align		4
        /*0020*/ 	.byte	0x02, 0x4c
        /*0022*/ 	.byte	0x0a
	.zero		1


	//----- nvinfo : EIATTR_ANNOTATIONS
	.align		4
        /*0024*/ 	.byte	0x04, 0x55
        /*0026*/ 	.short	(.L_758 - .L_757)


	//   ....[0]....
.L_757:
        /*0028*/ 	.word	0x00000001
        /*002c*/ 	.byte	0xc0, 0x02, 0x00, 0x00, 0x01, 0x00, 0x00, 0x00, 0x40, 0x07, 0x00, 0x00, 0x01, 0x00, 0x00, 0x00
        /*003c*/ 	.byte	0xf0, 0x07, 0x00, 0x00, 0x01, 0x00, 0x00, 0x00, 0x10, 0x0a, 0x00, 0x00, 0x01, 0x00, 0x00, 0x00
        /*004c*/ 	.byte	0xd0, 0x0c, 0x00, 0x00, 0x01, 0x00, 0x00, 0x00, 0x50, 0x16, 0x00, 0x00, 0x01, 0x00, 0x00, 0x00
        /*005c*/ 	.byte	0x60, 0x16, 0x00, 0x00, 0x01, 0x00, 0x00, 0x00, 0x70, 0x16, 0x00, 0x00, 0x01, 0x00, 0x00, 0x00
        /*006c*/ 	.byte	0x30, 0x97, 0x00, 0x00, 0x01, 0x00, 0x00, 0x00, 0x70, 0x97, 0x00, 0x00, 0x01, 0x00, 0x00, 0x00
        /*007c*/ 	.byte	0x90, 0xb5, 0x00, 0x00, 0x01, 0x00, 0x00, 0x00, 0xc0, 0xb5, 0x00, 0x00, 0x01, 0x00, 0x00, 0x00
        /*008c*/ 	.byte	0x40, 0xf3, 0x00, 0x00


	//----- nvinfo : EIATTR_MERCURY_ISA_VERSION
	.align		4
.L_758:
        /*0090*/ 	.byte	0x03, 0x5f
        /*0092*/ 	.short	0x0101


	//----- nvinfo : EIATTR_INT_WARP_WIDE_INSTR_OFFSETS
	.align		4
        /*0094*/ 	.byte	0x04, 0x31
        /*0096*/ 	.short	(.L_760 - .L_759)


	//   ....[0]....
.L_759:
        /*0098*/ 	.word	0x00000190


	//   ....[1]....
        /*009c*/ 	.word	0x000001c0


	//----- nvinfo : EIATTR_COOP_GROUP_MASK_REGIDS
	.align		4
.L_760:
        /*00a0*/ 	.byte	0x04, 0x29
        /*00a2*/ 	.short	(.L_762 - .L_761)


	//   ....[0]....
.L_761:
        /*00a4*/ 	.word	0xffffffff


	//   ....[1]....
        /*00a8*/ 	.word	0xffffffff


	//   ....[2]....
        /*00ac*/ 	.word	0xffffffff


	//   ....[3]....
        /*00b0*/ 	.word	0xffffffff


	//   ....[4]....
        /*00b4*/ 	.word	0xffffffff


	//   ....[5]....
        /*00b8*/ 	.word	0xffffffff


	//----- nvinfo : EIATTR_COOP_GROUP_INSTR_OFFSETS
	.align		4
.L_762:
        /*00bc*/ 	.byte	0x04, 0x28
        /*00be*/ 	.short	(.L_764 - .L_763)


	//   ....[0]....
.L_763:
        /*00c0*/ 	.word	0x00000060


	//   ....[1]....
        /*00c4*/ 	.word	0x000001a0


	//   ....[2]....
        /*00c8*/ 	.word	0x00000220


	//   ....[3]....
        /*00cc*/ 	.word	0x00000400


	//   ....[4]....
        /*00d0*/ 	.word	0x00001530


	//   ....[5]....
        /*00d4*/ 	.word	0x0000d040


	//----- nvinfo : EIATTR_REG_RECONFIG
	.align		4
.L_764:
        /*00d8*/ 	.byte	0x01, 0x54
	.zero		2


	//----- nvinfo : EIATTR_MBARRIER_INSTR_OFFSETS
	.align		4
        /*00dc*/ 	.byte	0x04, 0x39
        /*00de*/ 	.short	(.L_766 - .L_765)


	//   ....[0]....
.L_765:
        /*00e0*/ 	.word	0x00000290
        /*00e4*/ 	.word	0x000000ff
        /*00e8*/ 	.word	0x00031600
        /*00ec*/ 	.short	0x0100
        /*00ee*/ 	.byte	0x06
	.zero		1


	//   ....[1]....
        /*00f0*/ 	.word	0x000003b0
        /*00f4*/ 	.word	0x000000ff
        /*00f8*/ 	.word	0x00031610
        /*00fc*/ 	.short	0x0100
        /*00fe*/ 	.byte	0x08
	.zero		1


	//   ....[2]....
        /*0100*/ 	.word	0x000003c0
        /*0104*/ 	.word	0x000000ff
        /*0108*/ 	.word	0x00031620
        /*010c*/ 	.short	0x0100
        /*010e*/ 	.byte	0x08
	.zero		1


	//   ....[3]....
        /*0110*/ 	.word	0x000003d0
        /*0114*/ 	.word	0x000000ff
        /*0118*/ 	.word	0x00031618
        /*011c*/ 	.short	0x0100
        /*011e*/ 	.byte	0x08
	.zero		1


	//   ....[4]....
        /*0120*/ 	.word	0x000003e0
        /*0124*/ 	.word	0x000000ff
        /*0128*/ 	.word	0x00031628
        /*012c*/ 	.short	0x0100
        /*012e*/ 	.byte	0x08
	.zero		1


	//   ....[5]....
        /*0130*/ 	.word	0x00000510
        /*0134*/ 	.word	0x000000ff
        /*0138*/ 	.word	0x00031630
        /*013c*/ 	.short	0x0100
        /*013e*/ 	.byte	0x08
	.zero		1


	//   ....[6]....
        /*0140*/ 	.word	0x00000520
        /*0144*/ 	.word	0x000000ff
        /*0148*/ 	.word	0x00031638
        /*014c*/ 	.short	0x0100
        /*014e*/ 	.byte	0x08
	.zero		1


	//   ....[7]....
        /*0150*/ 	.word	0x00001510
        /*0154*/ 	.word	0x000000e1
        /*0158*/ 	.word	0x00031600
        /*015c*/ 	.short	0x010a
        /*015e*/ 	.byte	0x3f
	.zero		1


	//   ....[8]....
        /*0160*/ 	.word	0x00001630
        /*0164*/ 	.word	0x000000e1
        /*0168*/ 	.word	0x00031600
        /*016c*/ 	.short	0x010a
        /*016e*/ 	.byte	0x3f
	.zero		1


	//   ....[9]....
        /*0170*/ 	.word	0x00001ea0
        /*0174*/ 	.word	0x000000e0
        /*0178*/ 	.word	0x00031610
        /*017c*/ 	.short	0x010a
        /*017e*/ 	.byte	0x3f
	.zero		1


	//   ....[10]....
        /*0180*/ 	.word	0x00001f60
        /*0184*/ 	.word	0x000000e0
        /*0188*/ 	.word	0x00031610
        /*018c*/ 	.short	0x010a
        /*018e*/ 	.byte	0x3f
	.zero		1


	//   ....[11]....
        /*0190*/ 	.word	0x00003af0
        /*0194*/ 	.word	0x000000e1
        /*0198*/ 	.word	0x00031630
        /*019c*/ 	.short	0x010a
        /*019e*/ 	.byte	0x3f
	.zero		1


	//   ....[12]....
        /*01a0*/ 	.word	0x00003bb0
        /*01a4*/ 	.word	0x000000e1
        /*01a8*/ 	.word	0x00031630
        /*01ac*/ 	.short	0x010a
        /*01ae*/ 	.byte	0x3f
	.zero		1


	//   ....[13]....
        /*01b0*/ 	.word	0x00008070
        /*01b4*/ 	.word	0x00000018
        /*01b8*/ 	.word	0x00000000
        /*01bc*/ 	.short	0x0101
        /*01be*/ 	.byte	0x3f
	.zero		1


	//   ....[14]....
        /*01c0*/ 	.word	0x00008770
        /*01c4*/ 	.word	0x000000e0
        /*01c8*/ 	.word	0x00000000
        /*01cc*/ 	.short	0x0101
        /*01ce*/ 	.byte	0x3f
	.zero		1


	//   ....[15]....
        /*01d0*/ 	.word	0x0000dca0
        /*01d4*/ 	.word	0x00000006
        /*01d8*/ 	.word	0x00031620
        /*01dc*/ 	.short	0x010a
        /*01de*/ 	.byte	0x3f
	.zero		1


	//   ....[16]....
        /*01e0*/ 	.word	0x0000e710
        /*01e4*/ 	.word	0x00000006
        /*01e8*/ 	.word	0x00031638
        /*01ec*/ 	.short	0x010a
        /*01ee*/ 	.byte	0x3f
	.zero		1


	//   ....[17]....
        /*01f0*/ 	.word	0x0000ea60
        /*01f4*/ 	.word	0x00000014
        /*01f8*/ 	.word	0x00031620
        /*01fc*/ 	.short	0x010a
        /*01fe*/ 	.byte	0x3f
	.zero		1


	//   ....[18]....
        /*0200*/ 	.word	0x0000eea0
        /*0204*/ 	.word	0x00000006
        /*0208*/ 	.word	0x00031638
        /*020c*/ 	.short	0x010a
        /*020e*/ 	.byte	0x3f
	.zero		1


	//   ....[19]....
        /*0210*/ 	.word	0x0000f410
        /*0214*/ 	.word	0x00000005
        /*0218*/ 	.word	0x00000000
        /*021c*/ 	.short	0x010a
        /*021e*/ 	.byte	0x3f
	.zero		1


	//   ....[20]....
        /*0220*/ 	.word	0x0000f4a0
        /*0224*/ 	.word	0x00000003
        /*0228*/ 	.word	0x00000000
        /*022c*/ 	.short	0x010a
        /*022e*/ 	.byte	0x3f
	.zero		1


	//   ....[21]....
        /*0230*/ 	.word	0x0000f4f0
        /*0234*/ 	.word	0x00000002
        /*0238*/ 	.word	0x00031638
        /*023c*/ 	.short	0x010a
        /*023e*/ 	.byte	0x3f
	.zero		1


	//   ....[22]....
        /*0240*/ 	.word	0x0000f550
        /*0244*/ 	.word	0x000000e1
        /*0248*/ 	.word	0x00031600
        /*024c*/ 	.short	0x010a
        /*024e*/ 	.byte	0x3f
	.zero		1


	//   ....[23]....
        /*0250*/ 	.word	0x0000f5a0
        /*0254*/ 	.word	0x000000e0
        /*0258*/ 	.word	0x00031610
        /*025c*/ 	.short	0x010a
        /*025e*/ 	.byte	0x3f
	.zero		1


	//   ....[24]....
        /*0260*/ 	.word	0x0000f5f0
        /*0264*/ 	.word	0x000000e1
        /*0268*/ 	.word	0x00031630
        /*026c*/ 	.short	0x010a
        /*026e*/ 	.byte	0x3f
	.zero		1


	//   ....[25]....
        /*0270*/ 	.word	0x0000f640
        /*0274*/ 	.word	0x00000006
        /*0278*/ 	.word	0x00031620
        /*027c*/ 	.short	0x010a
        /*027e*/ 	.byte	0x3f
	.zero		1


	//   ....[26]....
        /*0280*/ 	.word	0x0000f690
        /*0284*/ 	.word	0x00000006
        /*0288*/ 	.word	0x00031638
        /*028c*/ 	.short	0x010a
        /*028e*/ 	.byte	0x3f
	.zero		1


	//   ....[27]....
        /*0290*/ 	.word	0x0000f6f0
        /*0294*/ 	.word	0x00000014
        /*0298*/ 	.word	0x00031620
        /*029c*/ 	.short	0x010a
        /*029e*/ 	.byte	0x3f
	.zero		1


	//   ....[28]....
        /*02a0*/ 	.word	0x0000f740
        /*02a4*/ 	.word	0x00000006
        /*02a8*/ 	.word	0x00031638
        /*02ac*/ 	.short	0x010a
        /*02ae*/ 	.byte	0x3f
	.zero		1


	//   ....[29]....
        /*02b0*/ 	.word	0x0000f790
        /*02b4*/ 	.word	0x00000005
        /*02b8*/ 	.word	0x00000000
        /*02bc*/ 	.short	0x010a
        /*02be*/ 	.byte	0x3f
	.zero		1


	//   ....[30]....
        /*02c0*/ 	.word	0x0000f7e0
        /*02c4*/ 	.word	0x00000003
        /*02c8*/ 	.word	0x00000000
        /*02cc*/ 	.short	0x010a
        /*02ce*/ 	.byte	0x3f
	.zero		1


	//----- nvinfo : EIATTR_NUM_MBARRIERS
	.align		4
.L_766:
        /*02d0*/ 	.byte	0x03, 0x38
        /*02d2*/ 	.short	0x0007


	//----- nvinfo : EIATTR_EXIT_INSTR_OFFSETS
	.align		4
        /*02d4*/ 	.byte	0x04, 0x1c
        /*02d6*/ 	.short	(.L_768 - .L_767)


	//   ....[0]....
.L_767:
        /*02d8*/ 	.word	0x0000f540


	//----- nvinfo : EIATTR_MAX_THREADS
	.align		4
.L_768:
        /*02dc*/ 	.byte	0x04, 0x05
        /*02de*/ 	.short	(.L_770 - .L_769)
.L_769:
        /*02e0*/ 	.word	0x00000180
        /*02e4*/ 	.word	0x00000001
        /*02e8*/ 	.word	0x00000001


	//----- nvinfo : EIATTR_CRS_STACK_SIZE
	.align		4
.L_770:
        /*02ec*/ 	.byte	0x04, 0x1e
        /*02ee*/ 	.short	(.L_772 - .L_771)
.L_771:
        /*02f0*/ 	.word	0x00000000


	//----- nvinfo : EIATTR_CBANK_PARAM_SIZE
	.align		4
.L_772:
        /*02f4*/ 	.byte	0x03, 0x19
        /*02f6*/ 	.short	0x06f0


	//----- nvinfo : EIATTR_PARAM_CBANK
	.align		4
        /*02f8*/ 	.byte	0x04, 0x0a
        /*02fa*/ 	.short	(.L_774 - .L_773)
	.align		4
.L_773:
        /*02fc*/ 	.word	index@(.nv.constant0._ZN7cutlass13device_kernelIN5flash11enable_sm90INS1_16FlashAttnBwdSm90INS1_25CollectiveMainloopBwdSm90ILi2ELi1ELi1EN4cute5tupleIJNS5_1CILi1EEES8_S8_EEENS6_IJNS7_ILi64EEENS7_ILi80EEENS7_ILi256EEEEEENS_6half_tEfNS_4arch4Sm90ELb1ELb0ELb0ELb1ELb0ELb0ELb1ELb1ELi2ELi1ELi1ELi1ELb0EEENS1_21CollectiveEpilogueBwdISD_SE_SG_Li256ELb1ELb1ELi2EEENS1_25SingleTileBwdLPTSchedulerILb1ELi80ELb0EEEEEEEEEvNT_6ParamsE)
        /*0300*/ 	.short	0x0210
        /*0302*/ 	.short	0x06f0


	//----- nvinfo : EIATTR_SW_WAR
	.align		4
.L_774:
        /*0304*/ 	.byte	0x04, 0x36
        /*0306*/ 	.short	(.L_776 - .L_775)
.L_775:
        /*0308*/ 	.word	0x00000008
.L_776:


//--------------------- .nv.info._ZN7cutlass13device_kernelIN5flash32FlashAttnBwdPostprocessConvertdQIN4cute5tupleIJNS3_1CILi80EEENS5_ILi256EEEEEENS_6half_tEfNS_4arch4Sm90ELi256ENS3_8TiledMMAINS3_8MMA_AtomIJNS3_4SM904GMMA25MMA_64x16x16_F32F16F16_SSILNSF_5MajorE1ELSH_1ELNSF_7ScaleInE1ELSI_1EEEEEENS3_6LayoutINS4_IJNS5_ILi2EEENS5_ILi1EEESN_EEENS4_IJSN_NS5_ILi0EEESP_EEEEENS4_IJNS3_10UnderscoreESS_SS_EEEEELb1EEEEEvNT_6ParamsE --------------------------
	.section	.nv.info._ZN7cutlass13device_kernelIN5flash32FlashAttnBwdPostprocessConvertdQIN4cute5tupleIJNS3_1CILi80EEENS5_ILi256EEEEEENS_6half_tEfNS_4arch4Sm90ELi256ENS3_8TiledMMAINS3_8MMA_AtomIJNS3_4SM904GMMA25MMA_64x16x16_F32F16F16_SSILNSF_5MajorE1ELSH_1ELNSF_7ScaleInE1ELSI_1EEEEEENS3_6LayoutINS4_IJNS5_ILi2EEENS5_ILi1EEESN_EEENS4_IJSN_NS5_ILi0EEESP_EEEEENS4_IJNS3_10UnderscoreESS_SS_EEEEELb1EEEEEvNT_6ParamsE,"",@"SHT_CUDA_INFO"
	.sectionflags	@""
	.align	4


	//----- nvinfo : EIATTR_CUDA_API_VERSION
	.align		4
        /*0000*/ 	.byte	0x04, 0x37
        /*0002*/ 	.short	(.L_778 - .L_777)
.L_777:
        /*0004*/ 	.word	0x00000082


	//----- nvinfo : EIATTR_KPARAM_INFO
	.align		4
.L_778:
        /*0008*/ 	.byte	0x04, 0x17
        /*000a*/ 	.short	(.L_780 - .L_779)
.L_779:
        /*000c*/ 	.word	0x00000000
        /*0010*/ 	.short	0x0000
        /*0012*/ 	.short	0x0000
        /*0014*/ 	.byte	0x00, 0xf0, 0xc1, 0x01


	//----- nvinfo : EIATTR_SPARSE_MMA_MASK
	.align		4
.L_780:
        /*0018*/ 	.byte	0x03, 0x50
        /*001a*/ 	.short	0x0000


	//----- nvinfo : EIATTR_MAXREG_COUNT
	.align		4
        /*001c*/ 	.byte	0x03, 0x1b
        /*001e*/ 	.short	0x0080


	//----- nvinfo : EIATTR_NUM_BARRIERS
	.align		4
        /*0020*/ 	.byte	0x02, 0x4c
        /*0022*/ 	.byte	0x01
	.zero		1


	//----- nvinfo : EIATTR_MERCURY_ISA_VERSION
	.align		4
        /*0024*/ 	.byte	0x03, 0x5f
        /*0026*/ 	.short	0x0101


	//----- nvinfo : EIATTR_MBARRIER_INSTR_OFFSETS
	.align		4
        /*0028*/ 	.byte	0x04, 0x39
        /*002a*/ 	.short	(.L_782 - .L_781)


	//   ....[0]....
.L_781:
        /*002c*/ 	.word	0x00000490
        /*0030*/ 	.word	0x000000ff
        /*0034*/ 	.word	0x0001e000
        /*0038*/ 	.short	0x0100
        /*003a*/ 	.byte	0x06
	.zero		1


	//   ....[1]....
        /*003c*/ 	.word	0x000005a0
        /*0040*/ 	.word	0x00000002
        /*0044*/ 	.word	0x0001e000
        /*0048*/ 	.short	0x010a
        /*004a*/ 	.byte	0x3f
	.zero		1


	//----- nvinfo : EIATTR_NUM_MBARRIERS
	.align		4
.L_782:
        /*004c*/ 	.byte	0x03, 0x38
        /*004e*/ 	.short	0x0001


	//----- nvinfo : EIATTR_EXIT_INSTR_OFFSETS
	.align		4
        /*0050*/ 	.byte	0x04, 0x1c
        /*0052*/ 	.short	(.L_784 - .L_783)


	//   ....[0]....
.L_783:
        /*0054*/ 	.word	0x000001a0


	//   ....[1]....
        /*0058*/ 	.word	0x00001e40


	//   ....[2]....
        /*005c*/ 	.word	0x00001f10


	//----- nvinfo : EIATTR_MAX_THREADS
	.align		4
.L_784:
        /*0060*/ 	.byte	0x04, 0x05
        /*0062*/ 	.short	(.L_786 - .L_785)
.L_785:
        /*0064*/ 	.word	0x00000100
        /*0068*/ 	.word	0x00000001
        /*006c*/ 	.word	0x00000001


	//----- nvinfo : EIATTR_CRS_STACK_SIZE
	.align		4
.L_786:
        /*0070*/ 	.byte	0x04, 0x1e
        /*0072*/ 	.short	(.L_788 - .L_787)
.L_787:
        /*0074*/ 	.word	0x00000000


	//----- nvinfo : EIATTR_CBANK_PARAM_SIZE
	.align		4
.L_788:
        /*0078*/ 	.byte	0x03, 0x19
        /*007a*/ 	.short	0x0070


	//----- nvinfo : EIATTR_PARAM_CBANK
	.align		4
        /*007c*/ 	.byte	0x04, 0x0a
        /*007e*/ 	.short	(.L_790 - .L_789)
	.align		4
.L_789:
        /*0080*/ 	.word	index@(.nv.constant0._ZN7cutlass13device_kernelIN5flash32FlashAttnBwdPostprocessConvertdQIN4cute5tupleIJNS3_1CILi80EEENS5_ILi256EEEEEENS_6half_tEfNS_4arch4Sm90ELi256ENS3_8TiledMMAINS3_8MMA_AtomIJNS3_4SM904GMMA25MMA_64x16x16_F32F16F16_SSILNSF_5MajorE1ELSH_1ELNSF_7ScaleInE1ELSI_1EEEEEENS3_6LayoutINS4_IJNS5_ILi2EEENS5_ILi1EEESN_EEENS4_IJSN_NS5_ILi0EEESP_EEEEENS4_IJNS3_10UnderscoreESS_SS_EEEEELb1EEEEEvNT_6ParamsE)
        /*0084*/ 	.short	0x0210
        /*0086*/ 	.short	0x0070


	//----- nvinfo : EIATTR_SW_WAR
	.align		4
.L_790:
        /*0088*/ 	.byte	0x04, 0x36
        /*008a*/ 	.short	(.L_792 - .L_791)
.L_791:
        /*008c*/ 	.word	0x00000008
.L_792:


//--------------------- .nv.info._ZN7cutlass13device_kernelIN5flash32FlashAttnBwdPostprocessConvertdQIN4cute5tupleIJNS3_1CILi64EEENS5_ILi256EEEEEENS_6half_tEfNS_4arch4Sm90ELi256ENS3_8TiledMMAINS3_8MMA_AtomIJNS3_4SM904GMMA25MMA_64x64x16_F32F16F16_SSILNSF_5MajorE1ELSH_0ELNSF_7ScaleInE1ELSI_1EEEEEENS3_6LayoutINS4_IJNS5_ILi2EEENS5_ILi1EEESN_EEENS4_IJSN_NS5_ILi0EEESP_EEEEENS4_IJNS3_10UnderscoreESS_SS_EEEEELb1EEEEEvNT_6ParamsE --------------------------
	.section	.nv.info._ZN7cutlass13device_kernelIN5flash32FlashAttnBwdPostprocessConvertdQIN4cute5tupleIJNS3_1CILi64EEENS5_ILi256EEEEEENS_6half_tEfNS_4arch4Sm90ELi256ENS3_8TiledMMAINS3_8MMA_AtomIJNS3_4SM904GMMA25MMA_64x64x16_F32F16F16_SSILNSF_5MajorE1ELSH_0ELNSF_7ScaleInE1ELSI_1EEEEEENS3_6LayoutINS4_IJNS5_ILi2EEENS5_ILi1EEESN_EEENS4_IJSN_NS5_ILi0EEESP_EEEEENS4_IJNS3_10UnderscoreESS_SS_EEEEELb1EEEEEvNT_6ParamsE,"",@"SHT_CUDA_INFO"
	.sectionflags	@""
	.align	4


	//----- nvinfo : EIATTR_CUDA_API_VERSION
	.align		4
        /*0000*/ 	.byte	0x04, 0x37
        /*0002*/ 	.short	(.L_794 - .L_793)
.L_793:
        /*0004*/ 	.word	0x00000082


	//----- nvinfo : EIATTR_KPARAM_INFO
	.align		4
.L_794:
        /*0008*/ 	.byte	0x04, 0x17
        /*000a*/ 	.short	(.L_796 - .L_795)
.L_795:
        /*000c*/ 	.word	0x00000000
        /*0010*/ 	.short	0x0000
        /*0012*/ 	.short	0x0000
        /*0014*/ 	.byte	0x00, 0xf0, 0xc1, 0x01


	//----- nvinfo : EIATTR_SPARSE_MMA_MASK
	.align		4
.L_796:
        /*0018*/ 	.byte	0x03, 0x50
        /*001a*/ 	.short	0x0000


	//----- nvinfo : EIATTR_MAXREG_COUNT
	.align		4
        /*001c*/ 	.byte	0x03, 0x1b
        /*001e*/ 	.short	0x0080


	//----- nvinfo : EIATTR_NUM_BARRIERS
	.align		4
        /*0020*/ 	.byte	0x02, 0x4c
        /*0022*/ 	.byte	0x01
	.zero		1


	//----- nvinfo : EIATTR_MERCURY_ISA_VERSION
	.align		4
        /*0024*/ 	.byte	0x03, 0x5f
        /*0026*/ 	.short	0x0101


	//----- nvinfo : EIATTR_MBARRIER_INSTR_OFFSETS
	.align		4
        /*0028*/ 	.byte	0x04, 0x39
        /*002a*/ 	.short	(.L_798 - .L_797)


	//   ....[0]....
.L_797:
        /*002c*/ 	.word	0x000004a0
        /*0030*/ 	.word	0x000000ff
        /*0034*/ 	.word	0x00018000
        /*0038*/ 	.short	0x0100
        /*003a*/ 	.byte	0x06
	.zero		1


	//   ....[1]....
        /*003c*/ 	.word	0x000005b0
        /*0040*/ 	.word	0x00000002
        /*0044*/ 	.word	0x00018000
        /*0048*/ 	.short	0x010a
        /*004a*/ 	.byte	0x3f
	.zero		1


	//----- nvinfo : EIATTR_NUM_MBARRIERS
	.align		4
.L_798:
        /*004c*/ 	.byte	0x03, 0x38
        /*004e*/ 	.short	0x0001


	//----- nvinfo : EIATTR_EXIT_INSTR_OFFSETS
	.align		4
        /*0050*/ 	.byte	0x04, 0x1c
        /*0052*/ 	.short	(.L_800 - .L_799)


	//   ....[0]....
.L_799:
        /*0054*/ 	.word	0x000001b0


	//   ....[1]....
        /*0058*/ 	.word	0x00001970


	//   ....[2]....
        /*005c*/ 	.word	0x00001a40


	//----- nvinfo : EIATTR_MAX_THREADS
	.align		4
.L_800:
        /*0060*/ 	.byte	0x04, 0x05
        /*0062*/ 	.short	(.L_802 - .L_801)
.L_801:
        /*0064*/ 	.word	0x00000100
        /*0068*/ 	.word	0x00000001
        /*006c*/ 	.word	0x00000001


	//----- nvinfo : EIATTR_CRS_STACK_SIZE
	.align		4
.L_802:
        /*0070*/ 	.byte	0x04, 0x1e
        /*0072*/ 	.short	(.L_804 - .L_803)
.L_803:
        /*0074*/ 	.word	0x00000000


	//----- nvinfo : EIATTR_CBANK_PARAM_SIZE
	.align		4
.L_804:
        /*0078*/ 	.byte	0x03, 0x19
        /*007a*/ 	.short	0x0070


	//----- nvinfo : EIATTR_PARAM_CBANK
	.align		4
        /*007c*/ 	.byte	0x04, 0x0a
        /*007e*/ 	.short	(.L_806 - .L_805)
	.align		4
.L_805:
        /*0080*/ 	.word	index@(.nv.constant0._ZN7cutlass13device_kernelIN5flash32FlashAttnBwdPostprocessConvertdQIN4cute5tupleIJNS3_1CILi64EEENS5_ILi256EEEEEENS_6half_tEfNS_4arch4Sm90ELi256ENS3_8TiledMMAINS3_8MMA_AtomIJNS3_4SM904GMMA25MMA_64x64x16_F32F16F16_SSILNSF_5MajorE1ELSH_0ELNSF_7ScaleInE1ELSI_1EEEEEENS3_6LayoutINS4_IJNS5_ILi2EEENS5_ILi1EEESN_EEENS4_IJSN_NS5_ILi0EEESP_EEEEENS4_IJNS3_10UnderscoreESS_SS_EEEEELb1EEEEEvNT_6ParamsE)
        /*0084*/ 	.short	0x0210
        /*0086*/ 	.short	0x0070


	//----- nvinfo : EIATTR_SW_WAR
	.align		4
.L_806:
        /*0088*/ 	.byte	0x04, 0x36
        /*008a*/ 	.short	(.L_808 - .L_807)
.L_807:
        /*008c*/ 	.word	0x00000008
.L_808:


//--------------------- .nv.info._ZN7cutlass13device_kernelIN5flash11enable_sm90INS1_16FlashAttnBwdSm90INS1_25CollectiveMainloopBwdSm90ILi2ELi1ELi1EN4cute5tupleIJNS5_1CILi1EEES8_S8_EEENS6_IJNS7_ILi64EEENS7_ILi80EEENS7_ILi256EEEEEENS_6half_tEfNS_4arch4Sm90ELb1ELb0ELb0ELb1ELb0ELb0ELb1ELb1ELi2ELi1ELi1ELi1ELb0EEENS1_24CollectiveEpilogueBwdGQAISD_fSG_Li256ELb1ELb0EEENS1_25SingleTileBwdLPTSchedulerILb1ELi80ELb0EEEEEEEEEvNT_6ParamsE --------------------------
	.section	.nv.info._ZN7cutlass13device_kernelIN5flash11enable_sm90INS1_16FlashAttnBwdSm90INS1_25CollectiveMainloopBwdSm90ILi2ELi1ELi1EN4cute5tupleIJNS5_1CILi1EEES8_S8_EEENS6_IJNS7_ILi64EEENS7_ILi80EEENS7_ILi256EEEEEENS_6half_tEfNS_4arch4Sm90ELb1ELb0ELb0ELb1ELb0ELb0ELb1ELb1ELi2ELi1ELi1ELi1ELb0EEENS1_24CollectiveEpilogueBwdGQAISD_fSG_Li256ELb1ELb0EEENS1_25SingleTileBwdLPTSchedulerILb1ELi80ELb0EEEEEEEEEvNT_6ParamsE,"",@"SHT_CUDA_INFO"
	.sectionflags	@""
	.align	4


	//----- nvinfo : EIATTR_CUDA_API_VERSION
	.align		4
        /*0000*/ 	.byte	0x04, 0x37
        /*0002*/ 	.short	(.L_810 - .L_809)
.L_809:
        /*0004*/ 	.word	0x00000082


	//----- nvinfo : EIATTR_KPARAM_INFO
	.align		4
.L_810:
        /*0008*/ 	.byte	0x04, 0x17
        /*000a*/ 	.short	(.L_812 - .L_811)
.L_811:
        /*000c*/ 	.word	0x00000000
        /*0010*/ 	.short	0x0000
        /*0012*/ 	.short	0x0070
        /*0014*/ 	.byte	0x00, 0xf0, 0x01, 0x1c


	//----- nvinfo : EIATTR_SPARSE_MMA_MASK
	.align		4
.L_812:
        /*0018*/ 	.byte	0x03, 0x50
        /*001a*/ 	.short	0x0000


	//----- nvinfo : EIATTR_MAXREG_COUNT
	.align		4
        /*001c*/ 	.byte	0x03, 0x1b
        /*001e*/ 	.short	0x00a8


	//----- nvinfo : EIATTR_NUM_BARRIERS
	.align		4
        /*0020*/ 	.byte	0x02, 0x4c
        /*0022*/ 	.byte	0x0a
	.zero		1


	//----- nvinfo : EIATTR_ANNOTATIONS
	.align		4
        /*0024*/ 	.byte	0x04, 0x55
        /*0026*/ 	.short	(.L_814 - .L_813)


	//   ....[0]....
.L_813:
        /*0028*/ 	.word	0x00000001
        /*002c*/ 	.byte	0xc0, 0x02, 0x00, 0x00, 0x01, 0x00, 0x00, 0x00, 0x10, 0x07, 0x00, 0x00, 0x01, 0x00, 0x00, 0x00
        /*003c*/ 	.byte	0xa0, 0x07, 0x00, 0x00, 0x01, 0x00, 0x00, 0x00, 0xd0, 0x09, 0x00, 0x00, 0x01, 0x00, 0x00, 0x00
        /*004c*/ 	.byte	0xa0, 0x15, 0x00, 0x00, 0x01, 0x00, 0x00, 0x00, 0xb0, 0x15, 0x00, 0x00, 0x01, 0x00, 0x00, 0x00
        /*005c*/ 	.byte	0xe0, 0x8b, 0x00, 0x00, 0x01, 0x00, 0x00, 0x00, 0x30, 0xb8, 0x00, 0x00


	//----- nvinfo : EIATTR_MERCURY_ISA_VERSION
	.align		4
.L_814:
        /*0068*/ 	.byte	0x03, 0x5f
        /*006a*/ 	.short	0x0101


	//----- nvinfo : EIATTR_INT_WARP_WIDE_INSTR_OFFSETS
	.align		4
        /*006c*/ 	.byte	0x04, 0x31
        /*006e*/ 	.short	(.L_816 - .L_815)


	//   ....[0]....
.L_815:
        /*0070*/ 	.word	0x00000190


	//   ....[1]....
        /*0074*/ 	.word	0x000001c0


	//----- nvinfo : EIATTR_COOP_GROUP_MASK_REGIDS
	.align		4
.L_816:
        /*0078*/ 	.byte	0x04, 0x29
        /*007a*/ 	.short	(.L_818 - .L_817)


	//   ....[0]....
.L_817:
        /*007c*/ 	.word	0xffffffff


	//   ....[1]....
        /*0080*/ 	.word	0xffffffff


	//   ....[2]....
        /*0084*/ 	.word	0xffffffff


	//   ....[3]....
        /*0088*/ 	.word	0xffffffff


	//   ....[4]....
        /*008c*/ 	.word	0xffffffff


	//   ....[5]....
        /*0090*/ 	.word	0xffffffff


	//----- nvinfo : EIATTR_COOP_GROUP_INSTR_OFFSETS
	.align		4
.L_818:
        /*0094*/ 	.byte	0x04, 0x28
        /*0096*/ 	.short	(.L_820 - .L_819)


	//   ....[0]....
.L_819:
        /*0098*/ 	.word	0x00000060


	//   ....[1]....
        /*009c*/ 	.word	0x000001a0


	//   ....[2]....
        /*00a0*/ 	.word	0x00000220


	//   ....[3]....
        /*00a4*/ 	.word	0x00000400


	//   ....[4]....
        /*00a8*/ 	.word	0x000014a0


	//   ....[5]....
        /*00ac*/ 	.word	0x00009530


	//----- nvinfo : EIATTR_REG_RECONFIG
	.align		4
.L_820:
        /*00b0*/ 	.byte	0x01, 0x54
	.zero		2


	//----- nvinfo : EIATTR_MBARRIER_INSTR_OFFSETS
	.align		4
        /*00b4*/ 	.byte	0x04, 0x39
        /*00b6*/ 	.short	(.L_822 - .L_821)


	//   ....[0]....
.L_821:
        /*00b8*/ 	.word	0x00000290
        /*00bc*/ 	.word	0x000000ff
        /*00c0*/ 	.word	0x00031800
        /*00c4*/ 	.short	0x0100
        /*00c6*/ 	.byte	0x06
	.zero		1


	//   ....[1]....
        /*00c8*/ 	.word	0x000003b0
        /*00cc*/ 	.word	0x000000ff
        /*00d0*/ 	.word	0x00031810
        /*00d4*/ 	.short	0x0100
        /*00d6*/ 	.byte	0x08
	.zero		1


	//   ....[2]....
        /*00d8*/ 	.word	0x000003c0
        /*00dc*/ 	.word	0x000000ff
        /*00e0*/ 	.word	0x00031820
        /*00e4*/ 	.short	0x0100
        /*00e6*/ 	.byte	0x08
	.zero		1


	//   ....[3]....
        /*00e8*/ 	.word	0x000003d0
        /*00ec*/ 	.word	0x000000ff
        /*00f0*/ 	.word	0x00031818
        /*00f4*/ 	.short	0x0100
        /*00f6*/ 	.byte	0x08
	.zero		1


	//   ....[4]....
        /*00f8*/ 	.word	0x000003e0
        /*00fc*/ 	.word	0x000000ff
        /*0100*/ 	.word	0x00031828
        /*0104*/ 	.short	0x0100
        /*0106*/ 	.byte	0x08
	.zero		1


	//   ....[5]....
        /*0108*/ 	.word	0x00000510
        /*010c*/ 	.word	0x000000ff
        /*0110*/ 	.word	0x00031830
        /*0114*/ 	.short	0x0100
        /*0116*/ 	.byte	0x08
	.zero		1


	//   ....[6]....
        /*0118*/ 	.word	0x00000520
        /*011c*/ 	.word	0x000000ff
        /*0120*/ 	.word	0x00031838
        /*0124*/ 	.short	0x0100
        /*0126*/ 	.byte	0x08
	.zero		1


	//   ....[7]....
        /*0128*/ 	.word	0x000014c0
        /*012c*/ 	.word	0x00000011
        /*0130*/ 	.word	0x00031800
        /*0134*/ 	.short	0x010a
        /*0136*/ 	.byte	0x3f
	.zero		1


	//   ....[8]....
        /*0138*/ 	.word	0x00001580
        /*013c*/ 	.word	0x00000011
        /*0140*/ 	.word	0x00031800
        /*0144*/ 	.short	0x010a
        /*0146*/ 	.byte	0x3f
	.zero		1


	//   ....[9]....
        /*0148*/ 	.word	0x00001dd0
        /*014c*/ 	.word	0x00000010
        /*0150*/ 	.word	0x00031810
        /*0154*/ 	.short	0x010a
        /*0156*/ 	.byte	0x3f
	.zero		1


	//   ....[10]....
        /*0158*/ 	.word	0x00001e90
        /*015c*/ 	.word	0x00000010
        /*0160*/ 	.word	0x00031810
        /*0164*/ 	.short	0x010a
        /*0166*/ 	.byte	0x3f
	.zero		1


	//   ....[11]....
        /*0168*/ 	.word	0x00003a30
        /*016c*/ 	.word	0x00000011
        /*0170*/ 	.word	0x00031830
        /*0174*/ 	.short	0x010a
        /*0176*/ 	.byte	0x3f
	.zero		1


	//   ....[12]....
        /*0178*/ 	.word	0x00003af0
        /*017c*/ 	.word	0x00000011
        /*0180*/ 	.word	0x00031830
        /*0184*/ 	.short	0x010a
        /*0186*/ 	.byte	0x3f
	.zero		1


	//   ....[13]....
        /*0188*/ 	.word	0x00007f60
        /*018c*/ 	.word	0x00000018
        /*0190*/ 	.word	0x00000000
        /*0194*/ 	.short	0x0101
        /*0196*/ 	.byte	0x3f
	.zero		1


	//   ....[14]....
        /*0198*/ 	.word	0x00008650
        /*019c*/ 	.word	0x00000010
        /*01a0*/ 	.word	0x00000000
        /*01a4*/ 	.short	0x0101
        /*01a6*/ 	.byte	0x3f
	.zero		1


	//   ....[15]....
        /*01a8*/ 	.word	0x0000a190
        /*01ac*/ 	.word	0x00000006
        /*01b0*/ 	.word	0x00031820
        /*01b4*/ 	.short	0x010a
        /*01b6*/ 	.byte	0x3f
	.zero		1


	//   ....[16]....
        /*01b8*/ 	.word	0x0000ac00
        /*01bc*/ 	.word	0x00000006
        /*01c0*/ 	.word	0x00031838
        /*01c4*/ 	.short	0x010a
        /*01c6*/ 	.byte	0x3f
	.zero		1


	//   ....[17]....
        /*01c8*/ 	.word	0x0000af50
        /*01cc*/ 	.word	0x00000014
        /*01d0*/ 	.word	0x00031820
        /*01d4*/ 	.short	0x010a
        /*01d6*/ 	.byte	0x3f
	.zero		1


	//   ....[18]....
        /*01d8*/ 	.word	0x0000b390
        /*01dc*/ 	.word	0x00000006
        /*01e0*/ 	.word	0x00031838
        /*01e4*/ 	.short	0x010a
        /*01e6*/ 	.byte	0x3f
	.zero		1


	//   ....[19]....
        /*01e8*/ 	.word	0x0000b900
        /*01ec*/ 	.word	0x00000005
        /*01f0*/ 	.word	0x00000000
        /*01f4*/ 	.short	0x010a
        /*01f6*/ 	.byte	0x3f
	.zero		1


	//   ....[20]....
        /*01f8*/ 	.word	0x0000b990
        /*01fc*/ 	.word	0x00000003
        /*0200*/ 	.word	0x00000000
        /*0204*/ 	.short	0x010a
        /*0206*/ 	.byte	0x3f
	.zero		1


	//   ....[21]....
        /*0208*/ 	.word	0x0000b9e0
        /*020c*/ 	.word	0x00000002
        /*0210*/ 	.word	0x00031838
        /*0214*/ 	.short	0x010a
        /*0216*/ 	.byte	0x3f
	.zero		1


	//   ....[22]....
        /*0218*/ 	.word	0x0000ba40
        /*021c*/ 	.word	0x00000011
        /*0220*/ 	.word	0x00031800
        /*0224*/ 	.short	0x010a
        /*0226*/ 	.byte	0x3f
	.zero		1


	//   ....[23]....
        /*0228*/ 	.word	0x0000ba90
        /*022c*/ 	.word	0x00000010
        /*0230*/ 	.word	0x00031810
        /*0234*/ 	.short	0x010a
        /*0236*/ 	.byte	0x3f
	.zero		1


	//   ....[24]....
        /*0238*/ 	.word	0x0000bae0
        /*023c*/ 	.word	0x00000011
        /*0240*/ 	.word	0x00031830
        /*0244*/ 	.short	0x010a
        /*0246*/ 	.byte	0x3f
	.zero		1


	//   ....[25]....
        /*0248*/ 	.word	0x0000bb30
        /*024c*/ 	.word	0x00000006
        /*0250*/ 	.word	0x00031820
        /*0254*/ 	.short	0x010a
        /*0256*/ 	.byte	0x3f
	.zero		1


	//   ....[26]....
        /*0258*/ 	.word	0x0000bb80
        /*025c*/ 	.word	0x00000006
        /*0260*/ 	.word	0x00031838
        /*0264*/ 	.short	0x010a
        /*0266*/ 	.byte	0x3f
	.zero		1


	//   ....[27]....
        /*0268*/ 	.word	0x0000bbe0
        /*026c*/ 	.word	0x00000014
        /*0270*/ 	.word	0x00031820
        /*0274*/ 	.short	0x010a
        /*0276*/ 	.byte	0x3f
	.zero		1


	//   ....[28]....
        /*0278*/ 	.word	0x0000bc30
        /*027c*/ 	.word	0x00000006
        /*0280*/ 	.word	0x00031838
        /*0284*/ 	.short	0x010a
        /*0286*/ 	.byte	0x3f
	.zero		1


	//   ....[29]....
        /*0288*/ 	.word	0x0000bc80
        /*028c*/ 	.word	0x00000005
        /*0290*/ 	.word	0x00000000
        /*0294*/ 	.short	0x010a
        /*0296*/ 	.byte	0x3f
	.zero		1


	//   ....[30]....
        /*0298*/ 	.word	0x0000bcd0
        /*029c*/ 	.word	0x00000003
        /*02a0*/ 	.word	0x00000000
        /*02a4*/ 	.short	0x010a
        /*02a6*/ 	.byte	0x3f
	.zero		1


	//----- nvinfo : EIATTR_NUM_MBARRIERS
	.align		4
.L_822:
        /*02a8*/ 	.byte	0x03, 0x38
        /*02aa*/ 	.short	0x0007


	//----- nvinfo : EIATTR_EXIT_INSTR_OFFSETS
	.align		4
        /*02ac*/ 	.byte	0x04, 0x1c
        /*02ae*/ 	.short	(.L_824 - .L_823)


	//   ....[0]....
.L_823:
        /*02b0*/ 	.word	0x0000ba30


	//----- nvinfo : EIATTR_MAX_THREADS
	.align		4
.L_824:
        /*02b4*/ 	.byte	0x04, 0x05
        /*02b6*/ 	.short	(.L_826 - .L_825)
.L_825:
        /*02b8*/ 	.word	0x00000180
        /*02bc*/ 	.word	0x00000001
        /*02c0*/ 	.word	0x00000001


	//----- nvinfo : EIATTR_CRS_STACK_SIZE
	.align		4
.L_826:
        /*02c4*/ 	.byte	0x04, 0x1e
        /*02c6*/ 	.short	(.L_828 - .L_827)
.L_827:
        /*02c8*/ 	.word	0x00000000


	//----- nvinfo : EIATTR_CBANK_PARAM_SIZE
	.align		4
.L_828:
        /*02cc*/ 	.byte	0x03, 0x19
        /*02ce*/ 	.short	0x0770


	//----- nvinfo : EIATTR_PARAM_CBANK
	.align		4
        /*02d0*/ 	.byte	0x04, 0x0a
        /*02d2*/ 	.short	(.L_830 - .L_829)
	.align		4
.L_829:
        /*02d4*/ 	.word	index@(.nv.constant0._ZN7cutlass13device_kernelIN5flash11enable_sm90INS1_16FlashAttnBwdSm90INS1_25CollectiveMainloopBwdSm90ILi2ELi1ELi1EN4cute5tupleIJNS5_1CILi1EEES8_S8_EEENS6_IJNS7_ILi64EEENS7_ILi80EEENS7_ILi256EEEEEENS_6half_tEfNS_4arch4Sm90ELb1ELb0ELb0ELb1ELb0ELb0ELb1ELb1ELi2ELi1ELi1ELi1ELb0EEENS1_24CollectiveEpilogueBwdGQAISD_fSG_Li256ELb1ELb0EEENS1_25SingleTileBwdLPTSchedulerILb1ELi80ELb0EEEEEEEEEvNT_6ParamsE)
        /*02d8*/ 	.short	0x0210
        /*02da*/ 	.short	0x0770


	//----- nvinfo : EIATTR_SW_WAR
	.align		4
.L_830:
        /*02dc*/ 	.byte	0x04, 0x36
        /*02de*/ 	.short	(.L_832 - .L_831)
.L_831:
        /*02e0*/ 	.word	0x00000008
.L_832:


//--------------------- .nv.info._ZN7cutlass13device_kernelIN5flash22FlashAttnBwdPreprocessIN4cute5tupleIJNS3_1CILi64EEENS5_ILi256EEEEEENS_6half_tEfNS_4arch4Sm90ELb1ELb1EEEEEvNT_6ParamsE --------------------------
	.section	.nv.info._ZN7cutlass13device_kernelIN5flash22FlashAttnBwdPreprocessIN4cute5tupleIJNS3_1CILi64EEENS5_ILi256EEEEEENS_6half_tEfNS_4arch4Sm90ELb1ELb1EEEEEvNT_6ParamsE,"",@"SHT_CUDA_INFO"
	.sectionflags	@""
	.align	4


	//----- nvinfo : EIATTR_CUDA_API_VERSION
	.align		4
        /*0000*/ 	.byte	0x04, 0x37
        /*0002*/ 	.short	(.L_834 - .L_833)
.L_833:
        /*0004*/ 	.word	0x00000082


	//----- nvinfo : EIATTR_KPARAM_INFO
	.align		4
.L_834:
        /*0008*/ 	.byte	0x04, 0x17
        /*000a*/ 	.short	(.L_836 - .L_835)
.L_835:
        /*000c*/ 	.word	0x00000000
        /*0010*/ 	.short	0x0000
        /*0012*/ 	.short	0x0000
        /*0014*/ 	.byte	0x00, 0xf0, 0xc1, 0x03


	//----- nvinfo : EIATTR_SPARSE_MMA_MASK
	.align		4
.L_836:
        /*0018*/ 	.byte	0x03, 0x50
        /*001a*/ 	.short	0x0000


	//----- nvinfo : EIATTR_MAXREG_COUNT
	.align		4
        /*001c*/ 	.byte	0x03, 0x1b
        /*001e*/ 	.short	0x0080


	//----- nvinfo : EIATTR_MERCURY_ISA_VERSION
	.align		4
        /*0020*/ 	.byte	0x03, 0x5f
        /*0022*/ 	.short	0x0101


	//----- nvinfo : EIATTR_COOP_GROUP_MASK_REGIDS
	.align		4
        /*0024*/ 	.byte	0x04, 0x29
        /*0026*/ 	.short	(.L_838 - .L_837)


	//   ....[0]....
.L_837:
        /*0028*/ 	.word	0xffffffff


	//   ....[1]....
        /*002c*/ 	.word	0xffffffff


	//   ....[2]....
        /*0030*/ 	.word	0xffffffff


	//   ....[3]....
        /*0034*/ 	.word	0xffffffff


	//   ....[4]....
        /*0038*/ 	.word	0xffffffff


	//   ....[5]....
        /*003c*/ 	.word	0xffffffff


	//   ....[6]....
        /*0040*/ 	.word	0xffffffff


	//   ....[7]....
        /*0044*/ 	.word	0xffffffff


	//   ....[8]....
        /*0048*/ 	.word	0xffffffff


	//   ....[9]....
        /*004c*/ 	.word	0xffffffff


	//   ....[10]....
        /*0050*/ 	.word	0xffffffff


	//   ....[11]....
        /*0054*/ 	.word	0xffffffff


	//   ....[12]....
        /*0058*/ 	.word	0xffffffff


	//   ....[13]....
        /*005c*/ 	.word	0xffffffff


	//   ....[14]....
        /*0060*/ 	.word	0xffffffff


	//   ....[15]....
        /*0064*/ 	.word	0xffffffff


	//----- nvinfo : EIATTR_COOP_GROUP_INSTR_OFFSETS
	.align		4
.L_838:
        /*0068*/ 	.byte	0x04, 0x28
        /*006a*/ 	.short	(.L_840 - .L_839)


	//   ....[0]....
.L_839:
        /*006c*/ 	.word	0x000028c0


	//   ....[1]....
        /*0070*/ 	.word	0x000028d0


	//   ....[2]....
        /*0074*/ 	.word	0x000028e0


	//   ....[3]....
        /*0078*/ 	.word	0x000028f0


	//   ....[4]....
        /*007c*/ 	.word	0x00002920


	//   ....[5]....
        /*0080*/ 	.word	0x00002940


	//   ....[6]....
        /*0084*/ 	.word	0x00002960


	//   ....[7]....
        /*0088*/ 	.word	0x00002970


	//   ....[8]....
        /*008c*/ 	.word	0x000029b0


	//   ....[9]....
        /*0090*/ 	.word	0x000029d0


	//   ....[10]....
        /*0094*/ 	.word	0x000029e0


	//   ....[11]....
        /*0098*/ 	.word	0x000029f0


	//   ....[12]....
        /*009c*/ 	.word	0x00002a50


	//   ....[13]....
        /*00a0*/ 	.word	0x00002a80


	//   ....[14]....
        /*00a4*/ 	.word	0x00002aa0


	//   ....[15]....
        /*00a8*/ 	.word	0x00002ac0


	//----- nvinfo : EIATTR_EXIT_INSTR_OFFSETS
	.align		4
.L_840:
        /*00ac*/ 	.byte	0x04, 0x1c
        /*00ae*/ 	.short	(.L_842 - .L_841)


	//   ....[0]....
.L_841:
        /*00b0*/ 	.word	0x00000320


	//   ....[1]....
        /*00b4*/ 	.word	0x00003270


	//   ....[2]....
        /*00b8*/ 	.word	0x00003310


	//----- nvinfo : EIATTR_MAX_THREADS
	.align		4
.L_842:
        /*00bc*/ 	.byte	0x04, 0x05
        /*00be*/ 	.short	(.L_844 - .L_843)
.L_843:
        /*00c0*/ 	.word	0x00000100
        /*00c4*/ 	.word	0x00000001
        /*00c8*/ 	.word	0x00000001


	//----- nvinfo : EIATTR_CRS_STACK_SIZE
	.align		4
.L_844:
        /*00cc*/ 	.byte	0x04, 0x1e
        /*00ce*/ 	.short	(.L_846 - .L_845)
.L_845:
        /*00d0*/ 	.word	0x00000000


	//----- nvinfo : EIATTR_CBANK_PARAM_SIZE
	.align		4
.L_846:
        /*00d4*/ 	.byte	0x03, 0x19
        /*00d6*/ 	.short	0x00f0


	//----- nvinfo : EIATTR_PARAM_CBANK
	.align		4
        /*00d8*/ 	.byte	0x04, 0x0a
        /*00da*/ 	.short	(.L_848 - .L_847)
	.align		4
.L_847:
        /*00dc*/ 	.word	index@(.nv.constant0._ZN7cutlass13device_kernelIN5flash22FlashAttnBwdPreprocessIN4cute5tupleIJNS3_1CILi64EEENS5_ILi256EEEEEENS_6half_tEfNS_4arch4Sm90ELb1ELb1EEEEEvNT_6ParamsE)
        /*00e0*/ 	.short	0x0210
        /*00e2*/ 	.short	0x00f0


	//----- nvinfo : EIATTR_SW_WAR
	.align		4
.L_848:
        /*00e4*/ 	.byte	0x04, 0x36
        /*00e6*/ 	.short	(.L_850 - .L_849)
.L_849:
        /*00e8*/ 	.word	0x00000008
.L_850:


//--------------------- .nv.callgraph             --------------------------
	.section	.nv.callgraph,"",@"SHT_CUDA_CALLGRAPH"
	.align	4
	.sectionentsize	8
	.align		4
        /*0000*/ 	.word	0x00000000
	.align		4
        /*0004*/ 	.word	0xffffffff
	.align		4
        /*0008*/ 	.word	index@(_ZN7cutlass13device_kernelIN5flash11enable_sm90INS1_16FlashAttnBwdSm90INS1_25CollectiveMainloopBwdSm90ILi2ELi1ELi1EN4cute5tupleIJNS5_1CILi1EEES8_S8_EEENS6_IJNS7_ILi64EEENS7_ILi80EEENS7_ILi256EEEEEENS_6half_tEfNS_4arch4Sm90ELb0ELb0ELb1ELb0ELb0ELb0ELb1ELb1ELi2ELi1ELi1ELi1ELb0EEENS1_21CollectiveEpilogueBwdISD_SE_SG_Li256ELb0ELb1ELi2EEENS1_19SingleTileSchedulerILb0ELb0ELb0ELi80EEEEEEEEEvNT_6ParamsE)
	.align		4
        /*000c*/ 	.word	index@(__assertfail)
	.align		4
        /*0010*/ 	.word	index@(_ZN7cutlass13device_kernelIN5flash11enable_sm90INS1_16FlashAttnBwdSm90INS1_25CollectiveMainloopBwdSm90ILi2ELi1ELi1EN4cute5tupleIJNS5_1CILi1EEES8_S8_EEENS6_IJNS7_ILi64EEENS7_ILi80EEENS7_ILi256EEEEEENS_6half_tEfNS_4arch4Sm90ELb0ELb1ELb1ELb0ELb0ELb0ELb1ELb1ELi2ELi1ELi1ELi1ELb0EEENS1_21CollectiveEpilogueBwdISD_SE_SG_Li256ELb0ELb1ELi2EEENS1_19SingleTileSchedulerILb0ELb0ELb0ELi80EEEEEEEEEvNT_6ParamsE)
	.align		4
        /*0014*/ 	.word	index@(__assertfail)
	.align		4
        /*0018*/ 	.word	index@(_ZN7cutlass13device_kernelIN5flash11enable_sm90INS1_16FlashAttnBwdSm90INS1_25CollectiveMainloopBwdSm90ILi2ELi1ELi1EN4cute5tupleIJNS5_1CILi1EEES8_S8_EEENS6_IJNS7_ILi64EEENS7_ILi80EEENS7_ILi256EEEEEENS_6half_tEfNS_4arch4Sm90ELb1ELb0ELb1ELb0ELb0ELb0ELb1ELb1ELi2ELi1ELi1ELi1ELb0EEENS1_21CollectiveEpilogueBwdISD_SE_SG_Li256ELb0ELb1ELi2EEENS1_25SingleTileBwdLPTSchedulerILb0ELi80ELb0EEEEEEEEEvNT_6ParamsE)
	.align		4
        /*001c*/ 	.word	index@(__assertfail)
	.align		4
        /*0020*/ 	.word	index@(_ZN7cutlass13device_kernelIN5flash11enable_sm90INS1_16FlashAttnBwdSm90INS1_25CollectiveMainloopBwdSm90ILi2ELi1ELi1EN4cute5tupleIJNS5_1CILi1EEES8_S8_EEENS6_IJNS7_ILi64EEENS7_ILi80EEENS7_ILi256EEEEEENS_6half_tEfNS_4arch4Sm90ELb0ELb0ELb0ELb0ELb0ELb0ELb1ELb1ELi2ELi1ELi1ELi1ELb0EEENS1_21CollectiveEpilogueBwdISD_SE_SG_Li256ELb0ELb1ELi2EEENS1_19SingleTileSchedulerILb0ELb0ELb0ELi80EEEEEEEEEvNT_6ParamsE)
	.align		4
        /*0024*/ 	.word	index@(__assertfail)
	.align		4
        /*0028*/ 	.word	index@(_ZN7cutlass13device_kernelIN5flash11enable_sm90INS1_16FlashAttnBwdSm90INS1_25CollectiveMainloopBwdSm90ILi2ELi1ELi1EN4cute5tupleIJNS5_1CILi1EEES8_S8_EEENS6_IJNS7_ILi64EEENS7_ILi80EEENS7_ILi256EEEEEENS_6half_tEfNS_4arch4Sm90ELb0ELb1ELb0ELb0ELb0ELb0ELb1ELb1ELi2ELi1ELi1ELi1ELb0EEENS1_21CollectiveEpilogueBwdISD_SE_SG_Li256ELb0ELb1ELi2EEENS1_19SingleTileSchedulerILb0ELb0ELb0ELi80EEEEEEEEEvNT_6ParamsE)
	.align		4
        /*002c*/ 	.word	index@(__assertfail)
	.align		4
        /*0030*/ 	.word	index@(_ZN7cutlass13device_kernelIN5flash11enable_sm90INS1_16FlashAttnBwdSm90INS1_25CollectiveMainloopBwdSm90ILi2ELi1ELi1EN4cute5tupleIJNS5_1CILi1EEES8_S8_EEENS6_IJNS7_ILi64EEENS7_ILi80EEENS7_ILi256EEEEEENS_6half_tEfNS_4arch4Sm90ELb1ELb0ELb0ELb0ELb0ELb0ELb1ELb1ELi2ELi1ELi1ELi1ELb0EEENS1_21CollectiveEpilogueBwdISD_SE_SG_Li256ELb0ELb1ELi2EEENS1_25SingleTileBwdLPTSchedulerILb0ELi80ELb0EEEEEEEEEvNT_6ParamsE)
	.align		4
        /*0034*/ 	.word	index@(__assertfail)
	.align		4
        /*0038*/ 	.word	0x00000000
	.align		4
        /*003c*/ 	.word	0xfffffffe
	.align		4
        /*0040*/ 	.word	0x00000000
	.align		4
        /*0044*/ 	.word	0xfffffffd
	.align		4
        /*0048*/ 	.word	0x00000000
	.align		4
        /*004c*/ 	.word	0xfffffffc


//--------------------- .nv.constant4             --------------------------
	.section	.nv.constant4,"a",@progbits
	.align	8
	.align		8
.nv.constant4:
        /*0000*/ 	.dword	__assertfail
	.align		8
        /*0008*/ 	.dword	__unnamed_1
	.align		8
        /*0010*/ 	.dword	__unnamed_2
	.align		8
        /*0018*/ 	.dword	_ZN77_INTERNAL_002f1f51_41_flash_bwd_hdim256_fp16_softcapall_sm90_cu_3fbc093a_28534cuda3std3__45__cpo5beginE
	.align		8
        /*0020*/ 	.dword	_ZN77_INTERNAL_002f1f51_41_flash_bwd_hdim256_fp16_softcapall_sm90_cu_3fbc093a_28534cuda3std3__45__cpo3endE
	.align		8
        /*0028*/ 	.dword	_ZN77_INTERNAL_002f1f51_41_flash_bwd_hdim256_fp16_softcapall_sm90_cu_3fbc093a_28534cuda3std3__45__cpo6cbeginE
	.align		8
        /*0030*/ 	.dword	_ZN77_INTERNAL_002f1f51_41_flash_bwd_hdim256_fp16_softcapall_sm90_cu_3fbc093a_28534cuda3std3__45__cpo4cendE
	.align		8
        /*0038*/ 	.dword	_ZN77_INTERNAL_002f1f51_41_flash_bwd_hdim256_fp16_softcapall_sm90_cu_3fbc093a_28534cuda3std3__479_GLOBAL__N__002f1f51_41_flash_bwd_hdim256_fp16_softcapall_sm90_cu_3fbc093a_28536ignoreE
	.align		8
        /*0040*/ 	.dword	_ZN77_INTERNAL_002f1f51_41_flash_bwd_hdim256_fp16_softcapall_sm90_cu_3fbc093a_28534cuda3std3__419piecewise_constructE
	.align		8
        /*0048*/ 	.dword	_ZN77_INTERNAL_002f1f51_41_flash_bwd_hdim256_fp16_softcapall_sm90_cu_3fbc093a_28534cuda3std3__48in_placeE
	.align		8
        /*0050*/ 	.dword	_ZN77_INTERNAL_002f1f51_41_flash_bwd_hdim256_fp16_softcapall_sm90_cu_3fbc093a_28534cuda3std6ranges3__45__cpo4swapE
	.align		8
        /*0058*/ 	.dword	_ZN77_INTERNAL_002f1f51_41_flash_bwd_hdim256_fp16_softcapall_sm90_cu_3fbc093a_28534cuda3std6ranges3__45__cpo9iter_moveE
	.align		8
        /*0060*/ 	.dword	_ZN77_INTERNAL_002f1f51_41_flash_bwd_hdim256_fp16_softcapall_sm90_cu_3fbc093a_28534cute7productE
	.align		8
        /*0068*/ 	.dword	_ZN77_INTERNAL_002f1f51_41_flash_bwd_hdim256_fp16_softcapall_sm90_cu_3fbc093a_28534cute1_E
	.align		8
        /*0070*/ 	.dword	$str$23
	.align		8
        /*0078*/ 	.dword	$str$24


//--------------------- .text._ZN7cutlass13device_kernelIN5flash11enable_sm90INS1_16FlashAttnBwdSm90INS1_25CollectiveMainloopBwdSm90ILi2ELi1ELi1EN4cute5tupleIJNS5_1CILi1EEES8_S8_EEENS6_IJNS7_ILi64EEENS7_ILi80EEENS7_ILi256EEEEEENS_6half_tEfNS_4arch4Sm90ELb0ELb0ELb1ELb0ELb0ELb0ELb1ELb1ELi2ELi1ELi1ELi1ELb0EEENS1_21CollectiveEpilogueBwdISD_SE_SG_Li256ELb0ELb1ELi2EEENS1_19SingleTileSchedulerILb0ELb0ELb0ELi80EEEEEEEEEvNT_6ParamsE --------------------------
	.section	.text._ZN7cutlass13device_kernelIN5flash11enable_sm90INS1_16FlashAttnBwdSm90INS1_25CollectiveMainloopBwdSm90ILi2ELi1ELi1EN4cute5tupleIJNS5_1CILi1EEES8_S8_EEENS6_IJNS7_ILi64EEENS7_ILi80EEENS7_ILi256EEEEEENS_6half_tEfNS_4arch4Sm90ELb0ELb0ELb1ELb0ELb0ELb0ELb1ELb1ELi2ELi1ELi1ELi1ELb0EEENS1_21CollectiveEpilogueBwdISD_SE_SG_Li256ELb0ELb1ELi2EEENS1_19SingleTileSchedulerILb0ELb0ELb0ELi80EEEEEEEEEvNT_6ParamsE,"ax",@progbits
	.align	128
.text._ZN7cutlass13device_kernelIN5flash11enable_sm90INS1_16FlashAttnBwdSm90INS1_25CollectiveMainloopBwdSm90ILi2ELi1ELi1EN4cute5tupleIJNS5_1CILi1EEES8_S8_EEENS6_IJNS7_ILi64EEENS7_ILi80EEENS7_ILi256EEEEEENS_6half_tEfNS_4arch4Sm90ELb0ELb0ELb1ELb0ELb0ELb0ELb1ELb1ELi2ELi1ELi1ELi1ELb0EEENS1_21CollectiveEpilogueBwdISD_SE_SG_Li256ELb0ELb1ELi2EEENS1_19SingleTileSchedulerILb0ELb0ELb0ELi80EEEEEEEEEvNT_6ParamsE:
        .type           _ZN7cutlass13device_kernelIN5flash11enable_sm90INS1_16FlashAttnBwdSm90INS1_25CollectiveMainloopBwdSm90ILi2ELi1ELi1EN4cute5tupleIJNS5_1CILi1EEES8_S8_EEENS6_IJNS7_ILi64EEENS7_ILi80EEENS7_ILi256EEEEEENS_6half_tEfNS_4arch4Sm90ELb0ELb0ELb1ELb0ELb0ELb0ELb1ELb1ELi2ELi1ELi1ELi1ELb0EEENS1_21CollectiveEpilogueBwdISD_SE_SG_Li256ELb0ELb1ELi2EEENS1_19SingleTileSchedulerILb0ELb0ELb0ELi80EEEEEEEEEvNT_6ParamsE,@function
        .size           _ZN7cutlass13device_kernelIN5flash11enable_sm90INS1_16FlashAttnBwdSm90INS1_25CollectiveMainloopBwdSm90ILi2ELi1ELi1EN4cute5tupleIJNS5_1CILi1EEES8_S8_EEENS6_IJNS7_ILi64EEENS7_ILi80EEENS7_ILi256EEEEEENS_6half_tEfNS_4arch4Sm90ELb0ELb0ELb1ELb0ELb0ELb0ELb1ELb1ELi2ELi1ELi1ELi1ELb0EEENS1_21CollectiveEpilogueBwdISD_SE_SG_Li256ELb0ELb1ELi2EEENS1_19SingleTileSchedulerILb0ELb0ELb0ELi80EEEEEEEEEvNT_6ParamsE,(.L_x_2197 - _ZN7cutlass13device_kernelIN5flash11enable_sm90INS1_16FlashAttnBwdSm90INS1_25CollectiveMainloopBwdSm90ILi2ELi1ELi1EN4cute5tupleIJNS5_1CILi1EEES8_S8_EEENS6_IJNS7_ILi64EEENS7_ILi80EEENS7_ILi256EEEEEENS_6half_tEfNS_4arch4Sm90ELb0ELb0ELb1ELb0ELb0ELb0ELb1ELb1ELi2ELi1ELi1ELi1ELb0EEENS1_21CollectiveEpilogueBwdISD_SE_SG_Li256ELb0ELb1ELi2EEENS1_19SingleTileSchedulerILb0ELb0ELb0ELi80EEEEEEEEEvNT_6ParamsE)
        .other          _ZN7cutlass13device_kernelIN5flash11enable_sm90INS1_16FlashAttnBwdSm90INS1_25CollectiveMainloopBwdSm90ILi2ELi1ELi1EN4cute5tupleIJNS5_1CILi1EEES8_S8_EEENS6_IJNS7_ILi64EEENS7_ILi80EEENS7_ILi256EEEEEENS_6half_tEfNS_4arch4Sm90ELb0ELb0ELb1ELb0ELb0ELb0ELb1ELb1ELi2ELi1ELi1ELi1ELb0EEENS1_21CollectiveEpilogueBwdISD_SE_SG_Li256ELb0ELb1ELi2EEENS1_19SingleTileSchedulerILb0ELb0ELb0ELi80EEEEEEEEEvNT_6ParamsE,@"STO_CUDA_ENTRY STV_DEFAULT"
_ZN7cutlass13device_kernelIN5flash11enable_sm90INS1_16FlashAttnBwdSm90INS1_25CollectiveMainloopBwdSm90ILi2ELi1ELi1EN4cute5tupleIJNS5_1CILi1EEES8_S8_EEENS6_IJNS7_ILi64EEENS7_ILi80EEENS7_ILi256EEEEEENS_6half_tEfNS_4arch4Sm90ELb0ELb0ELb1ELb0ELb0ELb0ELb1ELb1ELi2ELi1ELi1ELi1ELb0EEENS1_21CollectiveEpilogueBwdISD_SE_SG_Li256ELb0ELb1ELi2EEENS1_19SingleTileSchedulerILb0ELb0ELb0ELi80EEEEEEEEEvNT_6ParamsE:
[----:B------:R-:W1:Y:S02]  /*0000*/  LDC R1, c[0x0][0x28] ;  /* 0x00000a00ff017b82 */ /* 0x000e640000000800 */
[----:B-1----:R-:W-:Y:S01]  /*0010*/  VIADD R1, R1, 0xfffffff0 ;  /* 0xfffffff001017836 */ /* 0x002fe20000000000 */
[----:B------:R-:W1:Y:S01]  /*0020*/  S2R R4, SR_TID.X ;  /* 0x0000000000047919 */ /* 0x000e620000002100 */
[----:B------:R-:W-:Y:S01]  /*0030*/  ELECT P0, URZ, PT ;  /* 0x00000000003f782f */ /* 0x000fe20003800000 */
[----:B------:R-:W-:Y:S01]  /*0040*/  BSSY B0, `(.L_x_0) ;  /* 0x0000019000007945 */ /* 0x000fe20003800000 */
[----:B-1----:R-:W-:-:S05]  /*0050*/  SHF.R.U32.HI R2, RZ, 0x5, R4 ;  /* 0x00000005ff027819 */ /* 0x002fca0000011604 */
[----:B------:R-:W1:Y:S02]  /*0060*/  SHFL.IDX PT, R0, R2, RZ, 0x1f ;  /* 0x00001fff02007589 */ /* 0x000e6400000e0000 */
[----:B-1----:R-:W-:-:S13]  /*0070*/  ISETP.EQ.AND P0, PT, R0, RZ, P0 ;  /* 0x000000ff0000720c */ /* 0x002fda0000702270 */
[----:B------:R-:W-:Y:S05]  /*0080*/  @!P0 BRA `(.L_x_1) ;  /* 0x0000000000508947 */ /* 0x000fea0003800000 */
[----:B------:R-:W-:Y:S02]  /*0090*/  ULDC.64 UR4, c[0x0][0x198] ;  /* 0x0000660000047ab9 */ /* 0x000fe40000000a00 */
[----:B------:R-:W-:Y:S02]  /*00a0*/  UIADD3 UR6, UP0, UR4, 0xf0, URZ ;  /* 0x000000f004067890 */ /* 0x000fe4000ff1e03f */
[----:B------:R-:W-:Y:S02]  /*00b0*/  UIADD3 UR8, UP1, UR4, 0x1f0, URZ ;  /* 0x000001f004087890 */ /* 0x000fe4000ff3e03f */
[----:B------:R-:W-:Y:S02]  /*00c0*/  UIADD3 UR10, UP2, UR4, 0x2f0, URZ ;  /* 0x000002f0040a7890 */ /* 0x000fe4000ff5e03f */
[----:B------:R-:W-:Y:S02]  /*00d0*/  UIADD3 UR12, UP3, UR4, 0x3f0, URZ ;  /* 0x000003f0040c7890 */ /* 0x000fe4000ff7e03f */
[----:B------:R-:W-:-:S02]  /*00e0*/  UIADD3 UR14, UP4, UR4, 0x670, URZ ;  /* 0x00000670040e7890 */ /* 0x000fc4000ff9e03f */
[----:B------:R-:W-:Y:S02]  /*00f0*/  UIADD3.X UR7, URZ, UR5, URZ, UP0, !UPT ;  /* 0x000000053f077290 */ /* 0x000fe400087fe43f */
[----:B------:R-:W-:Y:S02]  /*0100*/  UIADD3 UR4, UP5, UR4, 0x770, URZ ;  /* 0x0000077004047890 */ /* 0x000fe4000ffbe03f */
[----:B------:R-:W-:Y:S02]  /*0110*/  UIADD3.X UR9, URZ, UR5, URZ, UP1, !UPT ;  /* 0x000000053f097290 */ /* 0x000fe40008ffe43f */
[----:B------:R-:W-:Y:S02]  /*0120*/  UIADD3.X UR11, URZ, UR5, URZ, UP2, !UPT ;  /* 0x000000053f0b7290 */ /* 0x000fe400097fe43f */
[----:B------:R-:W-:Y:S01]  /*0130*/  UIADD3.X UR13, URZ, UR5, URZ, UP3, !UPT ;  /* 0x000000053f0d7290 */ /* 0x000fe20009ffe43f */
[----:B------:R1:W-:Y:S01]  /*0140*/  UTMACCTL.PF [UR6] ;  /* 0x00000000060079b9 */ /* 0x0003e20008040000 */
[----:B------:R-:W-:-:S03]  /*0150*/  UIADD3.X UR15, URZ, UR5, URZ, UP4, !UPT ;  /* 0x000000053f0f7290 */ /* 0x000fc6000a7fe43f */
[----:B------:R1:W-:Y:S01]  /*0160*/  UTMACCTL.PF [UR8] ;  /* 0x00000000080079b9 */ /* 0x0003e20008040000 */
[----:B------:R-:W-:Y:S01]  /*0170*/  UIADD3.X UR5, URZ, UR5, URZ, UP5, !UPT ;  /* 0x000000053f057290 */ /* 0x000fe2000affe43f */
[----:B------:R1:W-:Y:S02]  /*0180*/  UTMACCTL.PF [UR10] ;  /* 0x000000000a0079b9 */ /* 0x0003e40008040000 */
[----:B------:R1:W-:Y:S02]  /*0190*/  UTMACCTL.PF [UR12] ;  /* 0x000000000c0079b9 */ /* 0x0003e40008040000 */
[----:B------:R1:W-:Y:S04]  /*01a0*/  UTMACCTL.PF [UR14] ;  /* 0x000000000e0079b9 */ /* 0x0003e80008040000 */
[----:B------:R1:W-:Y:S02]  /*01b0*/  UTMACCTL.PF [UR4] ;  /* 0x00000000040079b9 */ /* 0x0003e40008040000 */
[----:B-1----:R-:W-:Y:S01]  /*01c0*/  NOP ;  /* 0x0000000000007918 */ /* 0x002fe20000000000 */
.L_x_1:
[----:B------:R-:W-:Y:S05]  /*01d0*/  BSYNC B0 ;  /* 0x0000000000007941 */ /* 0x000fea0003800000 */
.L_x_0:
[----:B------:R-:W-:Y:S01]  /*01e0*/  VOTEU.ANY UP0, P0 ;  /* 0x00000000003f7886 */ /* 0x000fe20000000100 */
[----:B------:R-:W1:Y:S01]  /*01f0*/  SHFL.IDX PT, R0, R2, RZ, 0x1f ;  /* 0x00001fff02007589 */ /* 0x000e6200000e0000 */
[----:B------:R-:W-:-:S03]  /*0200*/  UMOV UR4, 0x1 ;  /* 0x0000000100047882 */ /* 0x000fc60000000000 */
[----:B------:R-:W2:Y:S01]  /*0210*/  @UP0 S2UR UR7, SR_CgaCtaId ;  /* 0x00000000000709c3 */ /* 0x000ea20000008800 */
[----:B------:R-:W-:Y:S01]  /*0220*/  @UP0 UMOV UR6, 0x400 ;  /* 0x0000040000060882 */ /* 0x000fe20000000000 */
[----:B------:R-:W-:-:S04]  /*0230*/  @UP0 UIADD3 UR4, -UR4, 0x100000, URZ ;  /* 0x0010000004040890 */ /* 0x000fc8000fffe13f */
[----:B------:R-:W-:Y:S02]  /*0240*/  @UP0 USHF.L.U32 UR5, UR4, 0xb, URZ ;  /* 0x0000000b04050899 */ /* 0x000fe4000800063f */
[----:B------:R-:W-:Y:S01]  /*0250*/  @UP0 USHF.L.U32 UR4, UR4, 0x1, URZ ;  /* 0x0000000104040899 */ /* 0x000fe2000800063f */
[----:B-1----:R-:W-:Y:S02]  /*0260*/  ISETP.NE.AND P1, PT, R0, RZ, PT ;  /* 0x000000ff0000720c */ /* 0x002fe40003f25270 */
[----:B------:R-:W-:Y:S01]  /*0270*/  SHF.R.U32.HI R0, RZ, 0x7, R4 ;  /* 0x00000007ff007819 */ /* 0x000fe20000011604 */
[----:B--2---:R-:W-:Y:S01]  /*0280*/  @UP0 ULEA UR6, UR7, UR6, 0x18 ;  /* 0x0000000607060291 */ /* 0x004fe2000f8ec03f */
[----:B------:R-:W-:-:S04]  /*0290*/  VOTEU.ANY UP0, P0 ;  /* 0x00000000003f7886 */ /* 0x000fc80000000100 */
[----:B------:R-:W1:Y:S04]  /*02a0*/  SHFL.IDX PT, R0, R0, RZ, 0x1f ;  /* 0x00001fff00007589 */ /* 0x000e6800000e0000 */
[----:B------:R-:W2:Y:S03]  /*02b0*/  FENCE.VIEW.ASYNC.S ;  /* 0x00000000000073c6 */ /* 0x000ea60000000000 */
[----:B--2---:R2:W3:Y:S01]  /*02c0*/  @UP0 SYNCS.EXCH.64 URZ, [UR6+0x31800], UR4 ;  /* 0x03180004063f05b2 */ /* 0x0044e20008000100 */
[----:B------:R-:W-:Y:S05]  /*02d0*/  @P1 BRA `(.L_x_2) ;  /* 0x0000000000481947 */ /* 0x000fea0003800000 */
[----:B--2---:R-:W2:Y:S01]  /*02e0*/  S2UR UR5, SR_CgaCtaId ;  /* 0x00000000000579c3 */ /* 0x004ea20000008800 */
[----:B------:R-:W-:Y:S01]  /*02f0*/  UMOV UR4, 0x400 ;  /* 0x0000040000047882 */ /* 0x000fe20000000000 */
[----:B------:R-:W-:Y:S01]  /*0300*/  UMOV UR6, 0x1 ;  /* 0x0000000100067882 */ /* 0x000fe20000000000 */
[----:B------:R-:W-:Y:S01]  /*0310*/  UMOV UR9, 0x100 ;  /* 0x0000010000097882 */ /* 0x000fe20000000000 */
[----:B------:R-:W-:-:S04]  /*0320*/  UIADD3 UR6, -UR6, 0x100000, URZ ;  /* 0x0010000006067890 */ /* 0x000fc8000fffe13f */
[----:B------:R-:W-:Y:S02]  /*0330*/  USHF.L.U32 UR7, UR6, 0xb, URZ ;  /* 0x0000000b06077899 */ /* 0x000fe4000800063f */
[----:B------:R-:W-:Y:S01]  /*0340*/  USHF.L.U32 UR6, UR6, 0x1, URZ ;  /* 0x0000000106067899 */ /* 0x000fe2000800063f */
[----:B------:R-:W-:Y:S01]  /*0350*/  ELECT P0, URZ, PT ;  /* 0x00000000003f782f */ /* 0x000fe20003800000 */
[----:B--2---:R-:W-:Y:S02]  /*0360*/  ULEA UR8, UR5, UR4, 0x18 ;  /* 0x0000000405087291 */ /* 0x004fe4000f8ec03f */
[----:B------:R-:W-:-:S04]  /*0370*/  UIADD3 UR4, -UR9, 0x100000, URZ ;  /* 0x0010000009047890 */ /* 0x000fc8000fffe13f */
[----:B------:R-:W-:Y:S02]  /*0380*/  USHF.L.U32 UR5, UR4, 0xb, URZ ;  /* 0x0000000b04057899 */ /* 0x000fe4000800063f */
[----:B------:R-:W-:Y:S01]  /*0390*/  USHF.L.U32 UR4, UR4, 0x1, URZ ;  /* 0x0000000104047899 */ /* 0x000fe2000800063f */
[----:B------:R-:W2:Y:S03]  /*03a0*/  FENCE.VIEW.ASYNC.S ;  /* 0x00000000000073c6 */ /* 0x000ea60000000000 */
[----:B--2---:R4:W2:Y:S08]  /*03b0*/  SYNCS.EXCH.64 URZ, [UR8+0x31810], UR6 ;  /* 0x03181006083f75b2 */ /* 0x0048b00008000100 */
[----:B------:R4:W1:Y:S01]  /*03c0*/  SYNCS.EXCH.64 URZ, [UR8+0x31820], UR4 ;  /* 0x03182004083f75b2 */ /* 0x0008620008000100 */
[----:B------:R4:W1:Y:S01]  /*03d0*/  SYNCS.EXCH.64 URZ, [UR8+0x31818], UR6 ;  /* 0x03181806083f75b2 */ /* 0x0008620008000100 */
[----:B------:R4:W1:Y:S02]  /*03e0*/  SYNCS.EXCH.64 URZ, [UR8+0x31828], UR4 ;  /* 0x03182804083f75b2 */ /* 0x0008640008000100 */
[----:B----4-:R-:W-:Y:S01]  /*03f0*/  NOP ;  /* 0x0000000000007918 */ /* 0x010fe20000000000 */
.L_x_2:
[----:B------:R-:W4:Y:S01]  /*0400*/  SHFL.IDX PT, R3, R2, RZ, 0x1f ;  /* 0x00001fff02037589 */ /* 0x000f2200000e0000 */
[----:B------:R-:W-:Y:S01]  /*0410*/  NOP ;  /* 0x0000000000007918 */ /* 0x000fe20000000000 */
[----:B----4-:R-:W-:-:S13]  /*0420*/  ISETP.NE.AND P0, PT, R3, RZ, PT ;  /* 0x000000ff0300720c */ /* 0x010fda0003f05270 */
[----:B------:R-:W-:Y:S05]  /*0430*/  @P0 BRA `(.L_x_3) ;  /* 0x0000000000400947 */ /* 0x000fea0003800000 */
[----:B--2---:R-:W2:Y:S01]  /*0440*/  S2UR UR5, SR_CgaCtaId ;  /* 0x00000000000579c3 */ /* 0x004ea20000008800 */
[----:B------:R-:W-:Y:S01]  /*0450*/  UMOV UR4, 0x400 ;  /* 0x0000040000047882 */ /* 0x000fe20000000000 */
[----:B------:R-:W-:Y:S01]  /*0460*/  UMOV UR6, 0x1 ;  /* 0x0000000100067882 */ /* 0x000fe20000000000 */
[----:B------:R-:W-:Y:S01]  /*0470*/  UMOV UR7, 0x100 ;  /* 0x0000010000077882 */ /* 0x000fe20000000000 */
[----:B------:R-:W-:Y:S01]  /*0480*/  ELECT P0, URZ, PT ;  /* 0x00000000003f782f */ /* 0x000fe20003800000 */
[----:B--2---:R-:W-:Y:S02]  /*0490*/  ULEA UR8, UR5, UR4, 0x18 ;  /* 0x0000000405087291 */ /* 0x004fe4000f8ec03f */
[----:B------:R-:W-:-:S04]  /*04a0*/  UIADD3 UR4, -UR6, 0x100000, URZ ;  /* 0x0010000006047890 */ /* 0x000fc8000fffe13f */
[----:B------:R-:W-:Y:S02]  /*04b0*/  USHF.L.U32 UR5, UR4, 0xb, URZ ;  /* 0x0000000b04057899 */ /* 0x000fe4000800063f */
[----:B------:R-:W-:Y:S02]  /*04c0*/  USHF.L.U32 UR4, UR4, 0x1, URZ ;  /* 0x0000000104047899 */ /* 0x000fe4000800063f */
[----:B------:R-:W-:-:S04]  /*04d0*/  UIADD3 UR6, -UR7, 0x100000, URZ ;  /* 0x0010000007067890 */ /* 0x000fc8000fffe13f */
[----:B------:R-:W-:Y:S02]  /*04e0*/  USHF.L.U32 UR7, UR6, 0xb, URZ ;  /* 0x0000000b06077899 */ /* 0x000fe4000800063f */
[----:B------:R-:W-:Y:S01]  /*04f0*/  USHF.L.U32 UR6, UR6, 0x1, URZ ;  /* 0x0000000106067899 */ /* 0x000fe2000800063f */
[----:B------:R-:W2:Y:S03]  /*0500*/  FENCE.VIEW.ASYNC.S ;  /* 0x00000000000073c6 */ /* 0x000ea60000000000 */
[----:B--2---:R4:W2:Y:S08]  /*0510*/  SYNCS.EXCH.64 URZ, [UR8+0x31830], UR4 ;  /* 0x03183004083f75b2 */ /* 0x0048b00008000100 */
[----:B------:R4:W1:Y:S02]  /*0520*/  SYNCS.EXCH.64 URZ, [UR8+0x31838], UR6 ;  /* 0x03183806083f75b2 */ /* 0x0008640008000100 */
[----:B----4-:R-:W-:Y:S01]  /*0530*/  NOP ;  /* 0x0000000000007918 */ /* 0x010fe20000000000 */
.L_x_3:
[----:B-1----:R-:W-:Y:S01]  /*0540*/  ISETP.NE.AND P0, PT, R0, RZ, PT ;  /* 0x000000ff0000720c */ /* 0x002fe20003f05270 */
[----:B------:R-:W-:Y:S01]  /*0550*/  IMAD.MOV.U32 R0, RZ, RZ, 0x1 ;  /* 0x00000001ff007424 */ /* 0x000fe200078e00ff */
[----:B------:R-:W-:Y:S01]  /*0560*/  NOP ;  /* 0x0000000000007918 */ /* 0x000fe20000000000 */
[----:B------:R-:W-:-:S03]  /*0570*/  LOP3.LUT R21, R4, 0x7f, RZ, 0xc0, !PT ;  /* 0x0000007f04157812 */ /* 0x000fc600078ec0ff */
[----:B------:R-:W-:Y:S01]  /*0580*/  SEL R0, R0, 0x2, !P0 ;  /* 0x0000000200007807 */ /* 0x000fe20004000000 */
[----:B--23--:R-:W-:Y:S06]  /*0590*/  BAR.SYNC.DEFER_BLOCKING 0x0 ;  /* 0x0000000000007b1d */ /* 0x00cfec0000010000 */
[----:B------:R-:W-:Y:S05]  /*05a0*/  @!P0 BRA `(.L_x_4) ;  /* 0x000000a800548947 */ /* 0x000fea0003800000 */
.L_x_5:
[----:B------:R-:W-:-:S08]  /*05b0*/  NOP ;  /* 0x0000000000007918 */ /* 0x000fd00000000000 */
[----:B------:R-:W1:Y:S02]  /*05c0*/  USETMAXREG.TRY_ALLOC.CTAPOOL UP0, 0xf0 ;  /* 0x000000f0000079c8 */ /* 0x000e640008000600 */
[----:B-1----:R-:W-:-:S13]  /*05d0*/  PLOP3.LUT P0, PT, PT, PT, UP0, 0x80, 0x0 ;  /* 0x000000000000781c */ /* 0x002fda0003f0f008 */
[----:B------:R-:W-:Y:S05]  /*05e0*/  @!P0 BRA `(.L_x_5) ;  /* 0xfffffffc00f08947 */ /* 0x000fea000383ffff */
[----:B------:R-:W1:Y:S02]  /*05f0*/  S2UR UR5, SR_CTAID.Z ;  /* 0x00000000000579c3 */ /* 0x000e640000002700 */
[----:B-1----:R-:W-:-:S13]  /*0600*/  ISETP.LE.AND P0, PT, RZ, UR5, PT ;  /* 0x00000005ff007c0c */ /* 0x002fda000bf03270 */
[----:B------:R-:W-:Y:S05]  /*0610*/  @!P0 EXIT ;  /* 0x000000000000894d */ /* 0x000fea0003800000 */
[----:B------:R-:W1:Y:S01]  /*0620*/  S2UR UR4, SR_CgaCtaId ;  /* 0x00000000000479c3 */ /* 0x000e620000008800 */
[----:B------:R-:W-:Y:S01]  /*0630*/  UMOV UR60, 0x400 ;  /* 0x00000400003c7882 */ /* 0x000fe20000000000 */
[----:B------:R-:W2:Y:S01]  /*0640*/  S2R R2, SR_TID.X ;  /* 0x0000000000027919 */ /* 0x000ea20000002100 */
[----:B------:R-:W-:Y:S01]  /*0650*/  SHF.L.U32 R3, RZ, 0x1f, RZ ;  /* 0x0000001fff037819 */ /* 0x000fe200000006ff */
[----:B-1----:R-:W-:-:S09]  /*0660*/  ULEA UR60, UR4, UR60, 0x18 ;  /* 0x0000003c043c7291 */ /* 0x002fd2000f8ec03f */
[----:B------:R-:W1:Y:S01]  /*0670*/  SYNCS.PHASECHK.TRANS64.TRYWAIT P0, [UR60+0x31800], R3 ;  /* 0x03180003ff0075a7 */ /* 0x000e62000800017c */
[----:B--2---:R-:W-:-:S05]  /*0680*/  VIADD R5, R2, 0xffffff80 ;  /* 0xffffff8002057836 */ /* 0x004fca0000000000 */
[----:B------:R-:W-:-:S04]  /*0690*/  SHF.R.S32.HI R6, RZ, 0x1f, R5 ;  /* 0x0000001fff067819 */ /* 0x000fc80000011405 */
[----:B------:R-:W-:-:S04]  /*06a0*/  LEA.HI R2, R6, R5, RZ, 0x7 ;  /* 0x0000000506027211 */ /* 0x000fc800078f38ff */
[----:B------:R-:W-:Y:S02]  /*06b0*/  SHF.R.S32.HI R7, RZ, 0x7, R2 ;  /* 0x00000007ff077819 */ /* 0x000fe40000011402 */
[----:B------:R-:W-:-:S03]  /*06c0*/  LOP3.LUT R2, R2, 0xffffff80, RZ, 0xc0, !PT ;  /* 0xffffff8002027812 */ /* 0x000fc600078ec0ff */
[----:B------:R2:W3:Y:S02]  /*06d0*/  SHFL.IDX PT, R4, R7, RZ, 0x1f ;  /* 0x00001fff07047589 */ /* 0x0004e400000e0000 */
[----:B-12---:R-:W-:Y:S05]  /*06e0*/  @P0 BRA `(.L_x_6) ;  /* 0x0000000000080947 */ /* 0x006fea0003800000 */
[----:B------:R-:W1:Y:S02]  /*06f0*/  SYNCS.PHASECHK.TRANS64.TRYWAIT P0, [UR60+0x31800], R3 ;  /* 0x03180003ff0075a7 */ /* 0x000e64000800017c */
[----:B-1----:R-:W-:Y:S05]  /*0700*/  @!P0 BRA `(.L_x_7) ;  /* 0x000000c0001c8947 */ /* 0x002fea0003800000 */
.L_x_6:
[----:B------:R-:W-:Y:S01]  /*0710*/  IMAD.IADD R10, R5, 0x1, -R2 ;  /* 0x00000001050a7824 */ /* 0x000fe200078e0a02 */
[----:B------:R-:W2:Y:S01]  /*0720*/  S2UR UR4, SR_CTAID.Y ;  /* 0x00000000000479c3 */ /* 0x000ea20000002600 */
[----:B------:R-:W-:Y:S02]  /*0730*/  LEA.HI R13, R6, R5, RZ, 0x5 ;  /* 0x00000005060d7211 */ /* 0x000fe400078f28ff */
[----:B------:R-:W-:Y:S01]  /*0740*/  CS2R R214, SRZ ;  /* 0x0000000000d67805 */ /* 0x000fe2000001ff00 */
[--C-:B------:R-:W-:Y:S01]  /*0750*/  IMAD R2, R7, 0x800, R10.reuse ;  /* 0x0000080007027824 */ /* 0x100fe200078e020a */
[----:B------:R-:W-:Y:S02]  /*0760*/  SHF.R.S32.HI R9, RZ, 0x1f, R10 ;  /* 0x0000001fff097819 */ /* 0x000fe4000001140a */
[----:B------:R-:W-:Y:S02]  /*0770*/  CS2R R212, SRZ ;  /* 0x0000000000d47805 */ /* 0x000fe4000001ff00 */
[----:B------:R-:W-:Y:S01]  /*0780*/  SHF.R.S32.HI R15, RZ, 0x5, R13 ;  /* 0x00000005ff0f7819 */ /* 0x000fe2000001140d */
[----:B------:R-:W-:Y:S01]  /*0790*/  IMAD.SHL.U32 R2, R2, 0x4, RZ ;  /* 0x0000000402027824 */ /* 0x000fe200078e00ff */
[----:B------:R-:W-:Y:S01]  /*07a0*/  LEA.HI R12, R9, R10, RZ, 0x2 ;  /* 0x0000000a090c7211 */ /* 0x000fe200078f10ff */
[----:B------:R-:W4:Y:S01]  /*07b0*/  LDC.64 R18, c[0x0][0x2d8] ;  /* 0x0000b600ff127b82 */ /* 0x000f220000000a00 */
[----:B------:R-:W-:-:S02]  /*07c0*/  CS2R R210, SRZ ;  /* 0x0000000000d27805 */ /* 0x000fc4000001ff00 */
[----:B------:R-:W-:Y:S02]  /*07d0*/  CS2R R208, SRZ ;  /* 0x0000000000d07805 */ /* 0x000fe4000001ff00 */
[--C-:B-1----:R-:W-:Y:S02]  /*07e0*/  SHF.R.S32.HI R8, RZ, 0x2, R12.reuse ;  /* 0x00000002ff087819 */ /* 0x102fe4000001140c */
[----:B------:R-:W-:Y:S02]  /*07f0*/  CS2R R206, SRZ ;  /* 0x0000000000ce7805 */ /* 0x000fe4000001ff00 */
[----:B------:R-:W-:Y:S02]  /*0800*/  SHF.R.S32.HI R3, RZ, 0x1f, R12 ;  /* 0x0000001fff037819 */ /* 0x000fe4000001140c */
[----:B------:R-:W-:Y:S02]  /*0810*/  CS2R R204, SRZ ;  /* 0x0000000000cc7805 */ /* 0x000fe4000001ff00 */
[----:B------:R-:W-:Y:S01]  /*0820*/  CS2R R202, SRZ ;  /* 0x0000000000ca7805 */ /* 0x000fe2000001ff00 */
[----:B------:R-:W1:Y:S01]  /*0830*/  LDC.64 R230, c[0x0][0x2e0] ;  /* 0x0000b800ffe67b82 */ /* 0x000e620000000a00 */
[----:B------:R-:W-:-:S02]  /*0840*/  LEA.HI R3, R3, R8, RZ, 0x3 ;  /* 0x0000000803037211 */ /* 0x000fc400078f18ff */
[----:B------:R-:W-:Y:S02]  /*0850*/  CS2R R200, SRZ ;  /* 0x0000000000c87805 */ /* 0x000fe4000001ff00 */
[----:B------:R-:W-:Y:S02]  /*0860*/  CS2R R198, SRZ ;  /* 0x0000000000c67805 */ /* 0x000fe4000001ff00 */
[----:B------:R-:W-:Y:S02]  /*0870*/  CS2R R196, SRZ ;  /* 0x0000000000c47805 */ /* 0x000fe4000001ff00 */
[----:B------:R-:W-:Y:S02]  /*0880*/  LOP3.LUT R11, R3, 0xfffffff8, RZ, 0xc0, !PT ;  /* 0xfffffff8030b7812 */ /* 0x000fe400078ec0ff */
[----:B------:R-:W-:Y:S01]  /*0890*/  CS2R R194, SRZ ;  /* 0x0000000000c27805 */ /* 0x000fe2000001ff00 */
[----:B--2---:R-:W-:Y:S01]  /*08a0*/  USHF.R.S32.HI UR6, URZ, 0x1f, UR4 ;  /* 0x0000001f3f067899 */ /* 0x004fe20008011404 */
[----:B------:R-:W-:-:S02]  /*08b0*/  SHF.R.S32.HI R3, RZ, 0x1f, R2 ;  /* 0x0000001fff037819 */ /* 0x000fc40000011402 */
[----:B------:R-:W-:Y:S01]  /*08c0*/  CS2R R192, SRZ ;  /* 0x0000000000c07805 */ /* 0x000fe2000001ff00 */
[----:B------:R-:W-:Y:S01]  /*08d0*/  IMAD.IADD R14, R8, 0x1, -R11 ;  /* 0x00000001080e7824 */ /* 0x000fe200078e0a0b */
[----:B------:R-:W-:Y:S02]  /*08e0*/  LEA.HI R11, R9, R10, RZ, 0x5 ;  /* 0x0000000a090b7211 */ /* 0x000fe400078f28ff */
[----:B------:R-:W-:Y:S02]  /*08f0*/  CS2R R190, SRZ ;  /* 0x0000000000be7805 */ /* 0x000fe4000001ff00 */
[----:B------:R-:W-:Y:S02]  /*0900*/  SHF.R.S32.HI R8, RZ, 0x1f, R13 ;  /* 0x0000001fff087819 */ /* 0x000fe4000001140d */
[----:B------:R-:W-:Y:S02]  /*0910*/  CS2R R188, SRZ ;  /* 0x0000000000bc7805 */ /* 0x000fe4000001ff00 */
[----:B------:R-:W-:Y:S01]  /*0920*/  SHF.R.S32.HI R11, RZ, 0x5, R11 ;  /* 0x00000005ff0b7819 */ /* 0x000fe2000001140b */
[----:B----4-:R-:W-:Y:S01]  /*0930*/  IMAD R16, R18, UR6, RZ ;  /* 0x0000000612107c24 */ /* 0x010fe2000f8e02ff */
[----:B------:R-:W-:Y:S01]  /*0940*/  LEA.HI R13, R8, R15, RZ, 0x2 ;  /* 0x0000000f080d7211 */ /* 0x000fe200078f10ff */
[----:B------:R-:W-:Y:S01]  /*0950*/  IMAD.WIDE.U32 R2, R18, UR4, R2 ;  /* 0x0000000412027c25 */ /* 0x000fe2000f8e0002 */
[----:B---3--:R-:W-:-:S02]  /*0960*/  LEA.HI R8, R4, R4, RZ, 0x1 ;  /* 0x0000000404087211 */ /* 0x008fc400078f08ff */
[----:B------:R-:W-:Y:S02]  /*0970*/  CS2R R186, SRZ ;  /* 0x0000000000ba7805 */ /* 0x000fe4000001ff00 */
[----:B------:R-:W-:Y:S01]  /*0980*/  CS2R R184, SRZ ;  /* 0x0000000000b87805 */ /* 0x000fe2000001ff00 */
[----:B------:R-:W-:Y:S01]  /*0990*/  IMAD R229, R11, 0x10, R14 ;  /* 0x000000100be57824 */ /* 0x000fe200078e020e */
[----:B------:R-:W-:Y:S01]  /*09a0*/  LOP3.LUT R9, R8, 0xfffffffe, RZ, 0xc0, !PT ;  /* 0xfffffffe08097812 */ /* 0x000fe200078ec0ff */
[----:B------:R-:W2:Y:S01]  /*09b0*/  LDC R11, c[0x0][0x280] ;  /* 0x0000a000ff0b7b82 */ /* 0x000ea20000000800 */
[----:B------:R-:W-:Y:S01]  /*09c0*/  IMAD R17, R19, UR4, R16 ;  /* 0x0000000413117c24 */ /* 0x000fe2000f8e0210 */
[----:B------:R-:W-:Y:S01]  /*09d0*/  LOP3.LUT R16, R13, 0xfffffffc, RZ, 0xc0, !PT ;  /* 0xfffffffc0d107812 */ /* 0x000fe200078ec0ff */
[----:B------:R-:W-:Y:S01]  /*09e0*/  USHF.R.S32.HI UR4, URZ, 0x1f, UR5 ;  /* 0x0000001f3f047899 */ /* 0x000fe20008011405 */
[----:B------:R-:W-:Y:S01]  /*09f0*/  IMAD.IADD R4, R4, 0x1, -R9 ;  /* 0x0000000104047824 */ /* 0x000fe200078e0a09 */
[----:B------:R-:W-:Y:S01]  /*0a00*/  CS2R R182, SRZ ;  /* 0x0000000000b67805 */ /* 0x000fe2000001ff00 */
[----:B------:R-:W-:Y:S01]  /*0a10*/  IMAD.IADD R3, R3, 0x1, R17 ;  /* 0x0000000103037824 */ /* 0x000fe200078e0211 */
[----:B------:R-:W-:Y:S01]  /*0a20*/  CS2R R180, SRZ ;  /* 0x0000000000b47805 */ /* 0x000fe2000001ff00 */
[----:B------:R-:W-:Y:S01]  /*0a30*/  IMAD.IADD R20, R15, 0x1, -R16 ;  /* 0x000000010f147824 */ /* 0x000fe200078e0a10 */
[----:B------:R-:W-:Y:S01]  /*0a40*/  CS2R R178, SRZ ;  /* 0x0000000000b27805 */ /* 0x000fe2000001ff00 */
[----:B-1----:R-:W-:Y:S01]  /*0a50*/  IMAD R8, R230, UR4, RZ ;  /* 0x00000004e6087c24 */ /* 0x002fe2000f8e02ff */
[----:B------:R-:W-:-:S02]  /*0a60*/  CS2R R176, SRZ ;  /* 0x0000000000b07805 */ /* 0x000fc4000001ff00 */
[----:B------:R-:W-:Y:S01]  /*0a70*/  CS2R R174, SRZ ;  /* 0x0000000000ae7805 */ /* 0x000fe2000001ff00 */
[----:B------:R1:W-:Y:S01]  /*0a80*/  STL [R1+0x4], R20 ;  /* 0x0000041401007387 */ /* 0x0003e20000100800 */
[----:B------:R-:W-:Y:S01]  /*0a90*/  IMAD R13, R231, UR5, R8 ;  /* 0x00000005e70d7c24 */ /* 0x000fe2000f8e0208 */
[----:B------:R-:W-:Y:S01]  /*0aa0*/  CS2R R172, SRZ ;  /* 0x0000000000ac7805 */ /* 0x000fe2000001ff00 */
[----:B------:R-:W-:Y:S01]  /*0ab0*/  IMAD.WIDE.U32 R230, R230, UR5, R2 ;  /* 0x00000005e6e67c25 */ /* 0x000fe2000f8e0002 */
[----:B------:R-:W-:Y:S02]  /*0ac0*/  CS2R R170, SRZ ;  /* 0x0000000000aa7805 */ /* 0x000fe4000001ff00 */
[----:B------:R-:W-:Y:S02]  /*0ad0*/  CS2R R168, SRZ ;  /* 0x0000000000a87805 */ /* 0x000fe4000001ff00 */
[----:B------:R-:W-:Y:S02]  /*0ae0*/  CS2R R166, SRZ ;  /* 0x0000000000a67805 */ /* 0x000fe4000001ff00 */
[----:B------:R-:W-:-:S02]  /*0af0*/  CS2R R164, SRZ ;  /* 0x0000000000a47805 */ /* 0x000fc4000001ff00 */
[----:B------:R-:W-:Y:S02]  /*0b00*/  CS2R R162, SRZ ;  /* 0x0000000000a27805 */ /* 0x000fe4000001ff00 */
[----:B------:R-:W-:Y:S02]  /*0b10*/  CS2R R160, SRZ ;  /* 0x0000000000a07805 */ /* 0x000fe4000001ff00 */
[----:B------:R-:W-:Y:S02]  /*0b20*/  CS2R R158, SRZ ;  /* 0x00000000009e7805 */ /* 0x000fe4000001ff00 */
[----:B--2---:R-:W-:Y:S02]  /*0b30*/  ISETP.GE.AND P0, PT, R11, 0x1, PT ;  /* 0x000000010b00780c */ /* 0x004fe40003f06270 */
[----:B------:R-:W-:Y:S02]  /*0b40*/  CS2R R156, SRZ ;  /* 0x00000000009c7805 */ /* 0x000fe4000001ff00 */
[----:B------:R-:W-:-:S02]  /*0b50*/  CS2R R154, SRZ ;  /* 0x00000000009a7805 */ /* 0x000fc4000001ff00 */
[----:B------:R-:W-:Y:S02]  /*0b60*/  CS2R R152, SRZ ;  /* 0x0000000000987805 */ /* 0x000fe4000001ff00 */
[----:B------:R-:W-:Y:S02]  /*0b70*/  CS2R R150, SRZ ;  /* 0x0000000000967805 */ /* 0x000fe4000001ff00 */
[----:B------:R-:W-:Y:S02]  /*0b80*/  CS2R R148, SRZ ;  /* 0x0000000000947805 */ /* 0x000fe4000001ff00 */
[----:B------:R-:W-:Y:S02]  /*0b90*/  CS2R R146, SRZ ;  /* 0x0000000000927805 */ /* 0x000fe4000001ff00 */
        /* <DEDUP_REMOVED lines=44> */
[----:B------:R-:W-:Y:S01]  /*0e60*/  CS2R R56, SRZ ;  /* 0x0000000000387805 */ /* 0x000fe2000001ff00 */
[----:B-1----:R-:W-:Y:S06]  /*0e70*/  @!P0 BRA `(.L_x_8) ;  /* 0x0000008800c08947 */ /* 0x002fec0003800000 */
[----:B------:R-:W-:Y:S01]  /*0e80*/  LEA.HI R2, R7, R7, RZ, 0x1 ;  /* 0x0000000707027211 */ /* 0x000fe200078f08ff */
[----:B------:R-:W1:Y:S01]  /*0e90*/  S2R R9, SR_CTAID.X ;  /* 0x0000000000097919 */ /* 0x000e620000002500 */
[----:B------:R-:W-:Y:S01]  /*0ea0*/  LOP3.LUT R3, R12, 0xfffffffc, RZ, 0xc0, !PT ;  /* 0xfffffffc0c037812 */ /* 0x000fe200078ec0ff */
[----:B------:R-:W-:Y:S01]  /*0eb0*/  VIADD R11, R11, 0x3f ;  /* 0x0000003f0b0b7836 */ /* 0x000fe20000000000 */
[----:B------:R-:W-:Y:S01]  /*0ec0*/  LOP3.LUT R2, R2, 0xfffffffe, RZ, 0xc0, !PT ;  /* 0xfffffffe02027812 */ /* 0x000fe200078ec0ff */
[----:B------:R-:W1:Y:S01]  /*0ed0*/  LDC R14, c[0x0][0x290] ;  /* 0x0000a400ff0e7b82 */ /* 0x000e620000000800 */
[----:B------:R-:W-:Y:S01]  /*0ee0*/  LEA.HI R6, R6, R5, RZ, 0x4 ;  /* 0x0000000506067211 */ /* 0x000fe200078f20ff */
[----:B------:R-:W-:Y:S01]  /*0ef0*/  IMAD.IADD R232, R231, 0x1, R13 ;  /* 0x00000001e7e87824 */ /* 0x000fe200078e020d */
[----:B------:R-:W-:Y:S01]  /*0f00*/  LOP3.LUT R228, R0, 0x1, RZ, 0xfc, !PT ;  /* 0x0000000100e47812 */ /* 0x000fe200078efcff */
[----:B------:R-:W-:Y:S01]  /*0f10*/  IMAD.IADD R8, R7, 0x1, -R2 ;  /* 0x0000000107087824 */ /* 0x000fe200078e0a02 */
[----:B------:R-:W-:Y:S01]  /*0f20*/  LOP3.LUT R6, R6, 0xffffff0, RZ, 0xc0, !PT ;  /* 0x0ffffff006067812 */ /* 0x000fe200078ec0ff */
[----:B------:R-:W-:Y:S01]  /*0f30*/  IMAD.IADD R2, R10, 0x1, -R3 ;  /* 0x000000010a027824 */ /* 0x000fe200078e0a03 */
[----:B------:R-:W-:Y:S01]  /*0f40*/  SHF.R.S32.HI R10, RZ, 0x1f, R11 ;  /* 0x0000001fff0a7819 */ /* 0x000fe2000001140b */
[----:B------:R-:W-:Y:S01]  /*0f50*/  IMAD.MOV.U32 R16, RZ, RZ, RZ ;  /* 0x000000ffff107224 */ /* 0x000fe200078e00ff */
[----:B------:R-:W-:Y:S01]  /*0f60*/  CS2R R18, SRZ ;  /* 0x0000000000127805 */ /* 0x000fe2000001ff00 */
[----:B------:R-:W-:Y:S01]  /*0f70*/  IMAD.IADD R6, R5, 0x1, -R6 ;  /* 0x0000000105067824 */ /* 0x000fe200078e0a06 */
[----:B------:R-:W-:Y:S01]  /*0f80*/  LEA.HI R10, R10, R11, RZ, 0x6 ;  /* 0x0000000b0a0a7211 */ /* 0x000fe200078f30ff */
[----:B------:R-:W-:Y:S01]  /*0f90*/  IMAD.MOV.U32 R3, RZ, RZ, RZ ;  /* 0x000000ffff037224 */ /* 0x000fe200078e00ff */
[----:B------:R-:W-:Y:S01]  /*0fa0*/  ULDC UR61, c[0x0][0x75c] ;  /* 0x0001d700003d7ab9 */ /* 0x000fe20000000800 */
[----:B------:R-:W-:Y:S01]  /*0fb0*/  IMAD R6, R7, 0x40, R6 ;  /* 0x0000004007067824 */ /* 0x000fe200078e0206 */
[----:B------:R-:W-:Y:S01]  /*0fc0*/  SHF.R.S32.HI R5, RZ, 0x6, R10 ;  /* 0x00000006ff057819 */ /* 0x000fe2000001140a */
[----:B------:R-:W-:-:S02]  /*0fd0*/  IMAD.MOV.U32 R215, RZ, RZ, RZ ;  /* 0x000000ffffd77224 */ /* 0x000fc400078e00ff */
[----:B------:R-:W-:Y:S02]  /*0fe0*/  IMAD R0, R20, 0x10, R6 ;  /* 0x0000001014007824 */ /* 0x000fe400078e0206 */
[----:B------:R2:W-:Y:S02]  /*0ff0*/  STL [R1], R5 ;  /* 0x0000000501007387 */ /* 0x0005e40000100800 */
[----:B------:R-:W-:-:S05]  /*1000*/  IMAD.SHL.U32 R0, R0, 0x8, RZ ;  /* 0x0000000800007824 */ /* 0x000fca00078e00ff */
[----:B------:R-:W-:Y:S01]  /*1010*/  LEA R0, R0, UR60, 0x1 ;  /* 0x0000003c00007c11 */ /* 0x000fe2000f8e08ff */
[----:B-1----:R-:W-:-:S04]  /*1020*/  IMAD R9, R9, -0x50, R14 ;  /* 0xffffffb009097824 */ /* 0x002fc800078e020e */
[----:B------:R-:W-:-:S04]  /*1030*/  IMAD R9, R8, -0x8, R9 ;  /* 0xfffffff808097824 */ /* 0x000fc800078e0209 */
[----:B--2---:R-:W-:-:S07]  /*1040*/  IMAD R2, R2, -0x2, R9 ;  /* 0xfffffffe02027824 */ /* 0x004fce00078e0209 */
.L_x_19:
[----:B------:R-:W-:-:S13]  /*1050*/  ISETP.NE.AND P0, PT, R228, 0x3, PT ;  /* 0x00000003e400780c */ /* 0x000fda0003f05270 */
[----:B------:R-:W-:Y:S05]  /*1060*/  @!P0 BRA `(.L_x_9) ;  /* 0x0000000000048947 */ /* 0x000fea0003800000 */
[----:B------:R-:W-:Y:S01]  /*1070*/  BPT.TRAP 0x1 ;  /* 0x000000040000795c */ /* 0x000fe20000300000 */
.L_x_9:
[----:B------:R-:W-:Y:S02]  /*1080*/  LEA R17, R3, UR60, 0x3 ;  /* 0x0000003c03117c11 */ /* 0x000fe4000f8e18ff */
[----:B------:R-:W-:-:S04]  /*1090*/  SHF.L.U32 R10, R19, 0x1f, RZ ;  /* 0x0000001f130a7819 */ /* 0x000fc800000006ff */
[----:B------:R1:W2:Y:S01]  /*10a0*/  SYNCS.PHASECHK.TRANS64.TRYWAIT P1, [R17+URZ+0x31810], R10 ;  /* 0x0318100a110075a7 */ /* 0x0002a2000802017f */
[----:B------:R-:W-:Y:S05]  /*10b0*/  @!P0 BRA `(.L_x_10) ;  /* 0x0000000000048947 */ /* 0x000fea0003800000 */
[----:B------:R-:W-:Y:S01]  /*10c0*/  BPT.TRAP 0x1 ;  /* 0x000000040000795c */ /* 0x000fe20000300000 */
.L_x_10:
[----:B------:R-:W-:Y:S01]  /*10d0*/  IMAD.U32 R5, RZ, RZ, UR60 ;  /* 0x0000003cff057e24 */ /* 0x000fe2000f8e00ff */
[----:B------:R-:W-:-:S03]  /*10e0*/  LEA R6, R4, UR60, 0xa ;  /* 0x0000003c04067c11 */ /* 0x000fc6000f8e50ff */
[----:B------:R-:W-:Y:S01]  /*10f0*/  VIADD R7, R5, 0x14100 ;  /* 0x0001410005077836 */ /* 0x000fe20000000000 */
[----:B------:R-:W-:-:S04]  /*1100*/  SHF.R.U32.HI R8, RZ, 0x4, R6 ;  /* 0x00000004ff087819 */ /* 0x000fc80000011606 */
[----:B------:R-:W-:Y:S02]  /*1110*/  SHF.R.U32.HI R7, RZ, 0x4, R7 ;  /* 0x00000004ff077819 */ /* 0x000fe40000011607 */
[----:B------:R-:W-:Y:S02]  /*1120*/  LOP3.LUT R8, R8, 0x3fff, RZ, 0xc0, !PT ;  /* 0x00003fff08087812 */ /* 0x000fe400078ec0ff */
[----:B------:R-:W-:-:S04]  /*1130*/  LOP3.LUT R7, R7, 0x3fff, RZ, 0xc0, !PT ;  /* 0x00003fff07077812 */ /* 0x000fc800078ec0ff */
[----:B------:R-:W-:Y:S02]  /*1140*/  LOP3.LUT R12, R7, 0x10000, RZ, 0xfc, !PT ;  /* 0x00010000070c7812 */ /* 0x000fe400078efcff */
[----:B------:R-:W-:-:S03]  /*1150*/  LOP3.LUT R7, R8, 0x10000, RZ, 0xfc, !PT ;  /* 0x0001000008077812 */ /* 0x000fc600078efcff */
[----:B------:R-:W-:Y:S01]  /*1160*/  IMAD R8, R3, 0x800, R12 ;  /* 0x0000080003087824 */ /* 0x000fe200078e020c */
[----:B--2---:R-:W-:Y:S06]  /*1170*/  @P1 BRA `(.L_x_11) ;  /* 0x0000000000081947 */ /* 0x004fec0003800000 */
[----:B------:R-:W2:Y:S02]  /*1180*/  SYNCS.PHASECHK.TRANS64.TRYWAIT P1, [R17+URZ+0x31810], R10 ;  /* 0x0318100a110075a7 */ /* 0x000ea4000802017f */
[----:B--2---:R-:W-:Y:S05]  /*1190*/  @!P1 BRA `(.L_x_12) ;  /* 0x000000b400909947 */ /* 0x004fea0003800000 */
.L_x_11:
[C---:B------:R-:W-:Y:S01]  /*11a0*/  R2UR UR6, R7.reuse ;  /* 0x00000000070672ca */ /* 0x040fe200000e0000 */
[----:B------:R-:W-:Y:S01]  /*11b0*/  WARPGROUP.ARRIVE ;  /* 0x00000000000079c5 */ /* 0x000fe20000000000 */
[----:B------:R-:W-:Y:S01]  /*11c0*/  R2UR UR4, R8 ;  /* 0x00000000080472ca */ /* 0x000fe200000e0000 */
[----:B------:R-:W-:Y:S01]  /*11d0*/  UMOV UR7, 0x40000000 ;  /* 0x4000000000077882 */ /* 0x000fe20000000000 */
[----:B------:R-:W-:Y:S01]  /*11e0*/  UMOV UR5, 0x40000040 ;  /* 0x4000004000057882 */ /* 0x000fe20000000000 */
[C---:B------:R-:W-:Y:S02]  /*11f0*/  VIADD R9, R7.reuse, 0x80 ;  /* 0x0000008007097836 */ /* 0x040fe40000000000 */
[----:B-12---:R-:W-:-:S03]  /*1200*/  VIADD R10, R7, 0x100 ;  /* 0x00000100070a7836 */ /* 0x006fc60000000000 */
[----:B------:R-:W-:Y:S01]  /*1210*/  R2UR UR8, R9 ;  /* 0x00000000090872ca */ /* 0x000fe200000e0000 */
[C---:B------:R-:W-:Y:S01]  /*1220*/  VIADD R9, R7.reuse, 0x180 ;  /* 0x0000018007097836 */ /* 0x040fe20000000000 */
[----:B------:R-:W-:Y:S01]  /*1230*/  R2UR UR9, R10 ;  /* 0x000000000a0972ca */ /* 0x000fe200000e0000 */
[----:B------:R-:W-:Y:S02]  /*1240*/  VIADD R10, R7, 0x200 ;  /* 0x00000200070a7836 */ /* 0x000fe40000000000 */
[----:B------:R-:W-:Y:S01]  /*1250*/  HGMMA.64x8x16.F32 R24, gdesc[UR4], RZ, !UPT, gsb0 ;  /* 0x00000000041879f0 */ /* 0x000fe2000c0008ff */
[----:B------:R-:W-:Y:S01]  /*1260*/  UMOV UR7, 0x40000000 ;  /* 0x4000000000077882 */ /* 0x000fe20000000000 */
[----:B------:R-:W-:Y:S01]  /*1270*/  R2UR UR10, R9 ;  /* 0x00000000090a72ca */ /* 0x000fe200000e0000 */
[----:B------:R-:W-:Y:S01]  /*1280*/  VIADD R9, R8, 0x2 ;  /* 0x0000000208097836 */ /* 0x000fe20000000000 */
[----:B------:R-:W-:Y:S01]  /*1290*/  R2UR UR11, R10 ;  /* 0x000000000a0b72ca */ /* 0x000fe200000e0000 */
[----:B------:R-:W-:-:S03]  /*12a0*/  VIADD R10, R7, 0x2 ;  /* 0x00000002070a7836 */ /* 0x000fc60000000000 */
[----:B------:R-:W-:Y:S01]  /*12b0*/  UMOV UR6, UR8 ;  /* 0x0000000800067c82 */ /* 0x000fe20008000000 */
[----:B------:R-:W-:Y:S02]  /*12c0*/  WARPGROUP.DEPBAR.LE gsb0, 0x0 ;  /* 0x00008000000079c5 */ /* 0x000fe40000010000 */
[----:B------:R-:W-:-:S06]  /*12d0*/  WARPGROUP.ARRIVE ;  /* 0x00000000000079c5 */ /* 0x000fcc0000000000 */
[----:B------:R-:W-:Y:S01]  /*12e0*/  HGMMA.64x8x16.F32 R28, gdesc[UR4], RZ, !UPT, gsb0 ;  /* 0x00000000041c79f0 */ /* 0x000fe2000c0008ff */
[----:B------:R-:W-:Y:S01]  /*12f0*/  UMOV UR6, UR9 ;  /* 0x0000000900067c82 */ /* 0x000fe20008000000 */
[----:B------:R-:W-:Y:S01]  /*1300*/  UMOV UR7, 0x40000000 ;  /* 0x4000000000077882 */ /* 0x000fe20000000000 */
        /* <DEDUP_REMOVED lines=13> */
[----:B------:R-:W-:Y:S01]  /*13e0*/  R2UR UR6, R10 ;  /* 0x000000000a0672ca */ /* 0x000fe200000e0000 */
[----:B------:R-:W-:Y:S01]  /*13f0*/  UMOV UR7, 0x40000000 ;  /* 0x4000000000077882 */ /* 0x000fe20000000000 */
[----:B------:R-:W-:Y:S01]  /*1400*/  R2UR UR4, R9 ;  /* 0x00000000090472ca */ /* 0x000fe200000e0000 */
[----:B------:R-:W-:Y:S01]  /*1410*/  UMOV UR5, 0x40000040 ;  /* 0x4000004000057882 */ /* 0x000fe20000000000 */
[C---:B------:R-:W-:Y:S02]  /*1420*/  VIADD R10, R7.reuse, 0x82 ;  /* 0x00000082070a7836 */ /* 0x040fe40000000000 */
[----:B------:R-:W-:-:S03]  /*1430*/  VIADD R9, R7, 0x102 ;  /* 0x0000010207097836 */ /* 0x000fc60000000000 */
[----:B------:R-:W-:Y:S01]  /*1440*/  R2UR UR8, R10 ;  /* 0x000000000a0872ca */ /* 0x000fe200000e0000 */
[----:B------:R-:W-:Y:S01]  /*1450*/  VIADD R10, R7, 0x182 ;  /* 0x00000182070a7836 */ /* 0x000fe20000000000 */
[----:B------:R-:W-:Y:S01]  /*1460*/  R2UR UR9, R9 ;  /* 0x00000000090972ca */ /* 0x000fe200000e0000 */
[----:B------:R-:W-:-:S03]  /*1470*/  VIADD R9, R7, 0x202 ;  /* 0x0000020207097836 */ /* 0x000fc60000000000 */
[----:B------:R-:W-:Y:S01]  /*1480*/  R2UR UR10, R10 ;  /* 0x000000000a0a72ca */ /* 0x000fe200000e0000 */
[----:B------:R-:W-:Y:S01]  /*1490*/  VIADD R10, R7, 0x4 ;  /* 0x00000004070a7836 */ /* 0x000fe20000000000 */
[----:B------:R-:W-:Y:S01]  /*14a0*/  R2UR UR11, R9 ;  /* 0x00000000090b72ca */ /* 0x000fe200000e0000 */
[----:B------:R-:W-:Y:S01]  /*14b0*/  VIADD R9, R8, 0x4 ;  /* 0x0000000408097836 */ /* 0x000fe20000000000 */
[----:B------:R-:W-:Y:S02]  /*14c0*/  WARPGROUP.DEPBAR.LE gsb0, 0x0 ;  /* 0x00008000000079c5 */ /* 0x000fe40000010000 */
[----:B------:R-:W-:-:S06]  /*14d0*/  WARPGROUP.ARRIVE ;  /* 0x00000000000079c5 */ /* 0x000fcc0000000000 */
[----:B------:R-:W-:Y:S01]  /*14e0*/  HGMMA.64x8x16.F32 R24, gdesc[UR4], R24, gsb0 ;  /* 0x00000000041879f0 */ /* 0x000fe20008000818 */
[----:B------:R-:W-:Y:S01]  /*14f0*/  UMOV UR6, UR8 ;  /* 0x0000000800067c82 */ /* 0x000fe20008000000 */
[----:B------:R-:W-:Y:S01]  /*1500*/  UMOV UR7, 0x40000000 ;  /* 0x4000000000077882 */ /* 0x000fe20000000000 */
        /* <DEDUP_REMOVED lines=438> */
[C---:B------:R-:W-:Y:S02]  /*3070*/  VIADD R9, R8.reuse, 0x604 ;  /* 0x0000060408097836 */ /* 0x040fe40000000000 */
        /* <DEDUP_REMOVED lines=34> */
[----:B------:R-:W-:Y:S02]  /*32a0*/  R2UR UR10, R10 ;  /* 0x000000000a0a72ca */ /* 0x000fe400000e0000 */
        /* <DEDUP_REMOVED lines=32> */
[C---:B------:R-:W-:Y:S01]  /*34b0*/  VIADD R9, R7.reuse, 0x906 ;  /* 0x0000090607097836 */ /* 0x040fe20000000000 */
[----:B------:R-:W-:Y:S01]  /*34c0*/  R2UR UR9, R8 ;  /* 0x00000000080972ca */ /* 0x000fe200000e0000 */
[----:B------:R-:W-:-:S03]  /*34d0*/  VIADD R7, R7, 0x986 ;  /* 0x0000098607077836 */ /* 0x000fc60000000000 */
[----:B------:R-:W-:Y:S02]  /*34e0*/  R2UR UR10, R9 ;  /* 0x00000000090a72ca */ /* 0x000fe400000e0000 */
[----:B------:R-:W-:Y:S01]  /*34f0*/  R2UR UR11, R7 ;  /* 0x00000000070b72ca */ /* 0x000fe200000e0000 */
[----:B------:R-:W-:-:S05]  /*3500*/  IMAD R7, R3, 0x40, R229 ;  /* 0x0000004003077824 */ /* 0x000fca00078e02e5 */
[----:B------:R-:W-:Y:S01]  /*3510*/  LEA R9, R7, UR60, 0x2 ;  /* 0x0000003c07097c11 */ /* 0x000fe2000f8e10ff */
        /* <DEDUP_REMOVED lines=22> */
[----:B------:R-:W-:Y:S03]  /*3680*/  HGMMA.64x8x16.F32 R40, gdesc[UR4], R40, gsb0 ;  /* 0x00000000042879f0 */ /* 0x000fe60008000828 */
[----:B------:R-:W-:Y:S02]  /*3690*/  WARPGROUP.DEPBAR.LE gsb0, 0x0 ;  /* 0x00008000000079c5 */ /* 0x000fe40000010000 */
[----:B------:R1:W2:Y:S04]  /*36a0*/  LDS R7, [R9+0x2c100] ;  /* 0x02c1000009077984 */ /* 0x0002a80000000800 */
[----:B------:R1:W3:Y:S01]  /*36b0*/  LDS R8, [R9+0x2c120] ;  /* 0x02c1200009087984 */ /* 0x0002e20000000800 */
[----:B------:R-:W-:Y:S05]  /*36c0*/  @!P0 BRA `(.L_x_13) ;  /* 0x0000000000048947 */ /* 0x000fea0003800000 */
[----:B------:R-:W-:Y:S01]  /*36d0*/  BPT.TRAP 0x1 ;  /* 0x000000040000795c */ /* 0x000fe20000300000 */
.L_x_13:
[----:B------:R-:W-:-:S04]  /*36e0*/  SHF.L.U32 R12, R18, 0x1f, RZ ;  /* 0x0000001f120c7819 */ /* 0x000fc800000006ff */
[----:B------:R4:W1:Y:S01]  /*36f0*/  SYNCS.PHASECHK.TRANS64.TRYWAIT P1, [UR60+0x31830], R12 ;  /* 0x0318300cff0075a7 */ /* 0x000862000802017c */
[----:B------:R-:W-:Y:S05]  /*3700*/  @!P0 BRA `(.L_x_14) ;  /* 0x0000000000048947 */ /* 0x000fea0003800000 */
[----:B------:R-:W-:Y:S01]  /*3710*/  BPT.TRAP 0x1 ;  /* 0x000000040000795c */ /* 0x000fe20000300000 */
.L_x_14:
[----:B-1----:R-:W-:Y:S02]  /*3720*/  VIADD R9, R6, 0xa000 ;  /* 0x0000a00006097836 */ /* 0x002fe40000000000 */
[----:B------:R-:W-:-:S03]  /*3730*/  VIADD R6, R5, 0x24100 ;  /* 0x0002410005067836 */ /* 0x000fc60000000000 */
[----:B------:R-:W-:Y:S02]  /*3740*/  SHF.R.U32.HI R9, RZ, 0x4, R9 ;  /* 0x00000004ff097819 */ /* 0x000fe40000011609 */
[----:B------:R-:W-:Y:S02]  /*3750*/  SHF.R.U32.HI R10, RZ, 0x4, R6 ;  /* 0x00000004ff0a7819 */ /* 0x000fe40000011606 */
[----:B------:R-:W-:Y:S02]  /*3760*/  LOP3.LUT R9, R9, 0x3fff, RZ, 0xc0, !PT ;  /* 0x00003fff09097812 */ /* 0x000fe400078ec0ff */
[----:B------:R-:W-:Y:S02]  /*3770*/  LOP3.LUT R10, R10, 0x3fff, RZ, 0xc0, !PT ;  /* 0x00003fff0a0a7812 */ /* 0x000fe400078ec0ff */
[----:B------:R-:W-:Y:S02]  /*3780*/  LOP3.LUT R224, R9, 0x10000, RZ, 0xfc, !PT ;  /* 0x0001000009e07812 */ /* 0x000fe400078efcff */
[----:B------:R-:W-:Y:S01]  /*3790*/  LOP3.LUT R225, R10, 0x10000, RZ, 0xfc, !PT ;  /* 0x000100000ae17812 */ /* 0x000fe200078efcff */
[----:B------:R-:W-:Y:S06]  /*37a0*/  @P1 BRA `(.L_x_15) ;  /* 0x0000000000081947 */ /* 0x000fec0003800000 */
[----:B------:R-:W1:Y:S02]  /*37b0*/  SYNCS.PHASECHK.TRANS64.TRYWAIT P1, [UR60+0x31830], R12 ;  /* 0x0318300cff0075a7 */ /* 0x000e64000802017c */
[----:B-1----:R-:W-:Y:S05]  /*37c0*/  @!P1 BRA `(.L_x_16) ;  /* 0x0000009000189947 */ /* 0x002fea0003800000 */
.L_x_15:
[----:B------:R-:W-:Y:S01]  /*37d0*/  R2UR UR4, R225 ;  /* 0x00000000e10472ca */ /* 0x000fe200000e0000 */
[----:B------:R-:W-:Y:S01]  /*37e0*/  WARPGROUP.ARRIVE ;  /* 0x00000000000079c5 */ /* 0x000fe20000000000 */
[C---:B------:R-:W-:Y:S01]  /*37f0*/  R2UR UR6, R224.reuse ;  /* 0x00000000e00672ca */ /* 0x040fe200000e0000 */
[----:B------:R-:W-:Y:S01]  /*3800*/  UMOV UR5, 0x40000040 ;  /* 0x4000004000057882 */ /* 0x000fe20000000000 */
[----:B------:R-:W-:Y:S01]  /*3810*/  UMOV UR7, 0x40000000 ;  /* 0x4000000000077882 */ /* 0x000fe20000000000 */
[----:B------:R-:W-:Y:S02]  /*3820*/  VIADD R9, R224, 0x80 ;  /* 0x00000080e0097836 */ /* 0x000fe40000000000 */
[----:B------:R-:W-:Y:S01]  /*3830*/  FMUL.FTZ R26, R26, UR61 ;  /* 0x0000003d1a1a7c20 */ /* 0x000fe20008410000 */
[----:B------:R-:W-:Y:S02]  /*3840*/  VIADD R10, R224, 0x180 ;  /* 0x00000180e00a7836 */ /* 0x000fe40000000000 */
[----:B------:R-:W-:Y:S01]  /*3850*/  FMUL.FTZ R13, R27, UR61 ;  /* 0x0000003d1b0d7c20 */ /* 0x000fe20008410000 */
[----:B------:R-:W-:-:S02]  /*3860*/  VIADD R11, R225, 0x2 ;  /* 0x00000002e10b7836 */ /* 0x000fc40000000000 */
[----:B------:R-:W-:Y:S01]  /*3870*/  FMUL.FTZ R29, R29, UR61 ;  /* 0x0000003d1d1d7c20 */ /* 0x000fe20008410000 */
[----:B----4-:R-:W-:Y:S01]  /*3880*/  VIADD R12, R224, 0x980 ;  /* 0x00000980e00c7836 */ /* 0x010fe20000000000 */
[----:B------:R-:W-:Y:S01]  /*3890*/  R2UR UR8, R10 ;  /* 0x000000000a0872ca */ /* 0x000fe200000e0000 */
[C---:B------:R-:W-:Y:S01]  /*38a0*/  VIADD R10, R224.reuse, 0x2 ;  /* 0x00000002e00a7836 */ /* 0x040fe20000000000 */
[----:B------:R-:W-:Y:S01]  /*38b0*/  R2UR UR11, R11 ;  /* 0x000000000b0b72ca */ /* 0x000fe200000e0000 */
[----:B------:R-:W-:Y:S01]  /*38c0*/  HGMMA.64x8x16.F32 R44, gdesc[UR4], RZ, !UPT, gsb0 ;  /* 0x00000000042c79f0 */ /* 0x000fe2000c0008ff */
[----:B------:R-:W-:Y:S01]  /*38d0*/  R2UR UR6, R9 ;  /* 0x00000000090672ca */ /* 0x000fe200000e0000 */
[----:B------:R-:W-:Y:S01]  /*38e0*/  UMOV UR7, 0x40000000 ;  /* 0x4000000000077882 */ /* 0x000fe20000000000 */
[----:B------:R-:W-:Y:S01]  /*38f0*/  VIADD R9, R224, 0x100 ;  /* 0x00000100e0097836 */ /* 0x000fe20000000000 */
[----:B------:R-:W-:Y:S01]  /*3900*/  R2UR UR10, R10 ;  /* 0x000000000a0a72ca */ /* 0x000fe200000e0000 */
[----:B------:R-:W-:-:S02]  /*3910*/  VIADD R10, R224, 0x202 ;  /* 0x00000202e00a7836 */ /* 0x000fc40000000000 */
[----:B------:R-:W-:Y:S01]  /*3920*/  FMUL.FTZ R31, R31, UR61 ;  /* 0x0000003d1f1f7c20 */ /* 0x000fe20008410000 */
[----:B------:R-:W-:Y:S02]  /*3930*/  VIADD R11, R224, 0x880 ;  /* 0x00000880e00b7836 */ /* 0x000fe40000000000 */
[----:B------:R-:W-:Y:S01]  /*3940*/  FMUL.FTZ R28, R28, UR61 ;  /* 0x0000003d1c1c7c20 */ /* 0x000fe20008410000 */
[----:B------:R-:W-:Y:S02]  /*3950*/  VIADD R14, R224, 0x782 ;  /* 0x00000782e00e7836 */ /* 0x000fe40000000000 */
[----:B------:R-:W-:Y:S01]  /*3960*/  FMUL.FTZ R36, R36, UR61 ;  /* 0x0000003d24247c20 */ /* 0x000fe20008410000 */
[----:B------:R-:W-:Y:S01]  /*3970*/  VIADD R15, R225, 0x602 ;  /* 0x00000602e10f7836 */ /* 0x000fe20000000000 */
[----:B------:R-:W-:Y:S01]  /*3980*/  R2UR UR25, R11 ;  /* 0x000000000b1972ca */ /* 0x000fe200000e0000 */
[----:B------:R-:W-:Y:S02]  /*3990*/  VIADD R11, R224, 0x900 ;  /* 0x00000900e00b7836 */ /* 0x000fe40000000000 */
[----:B------:R-:W-:Y:S01]  /*39a0*/  FMUL.FTZ R30, R30, UR61 ;  /* 0x0000003d1e1e7c20 */ /* 0x000fe20008410000 */
[C---:B------:R-:W-:Y:S01]  /*39b0*/  VIADD R20, R224.reuse, 0x882 ;  /* 0x00000882e0147836 */ /* 0x040fe20000000000 */
[----:B------:R-:W1:Y:S01]  /*39c0*/  MUFU.TANH R13, R13 ;  /* 0x0000000d000d7308 */ /* 0x000e620000002400 */
[C---:B------:R-:W-:Y:S01]  /*39d0*/  VIADD R21, R224.reuse, 0x982 ;  /* 0x00000982e0157836 */ /* 0x040fe20000000000 */
[----:B------:R-:W-:Y:S01]  /*39e0*/  R2UR UR23, R11 ;  /* 0x000000000b1772ca */ /* 0x000fe200000e0000 */
[----:B------:R-:W-:-:S02]  /*39f0*/  VIADD R22, R224, 0x784 ;  /* 0x00000784e0167836 */ /* 0x000fc40000000000 */
[----:B------:R-:W-:Y:S01]  /*3a00*/  FMUL.FTZ R37, R37, UR61 ;  /* 0x0000003d25257c20 */ /* 0x000fe20008410000 */
[----:B------:R-:W-:Y:S01]  /*3a10*/  VIADD R23, R225, 0x604 ;  /* 0x00000604e1177836 */ /* 0x000fe20000000000 */
[----:B------:R-:W-:Y:S01]  /*3a20*/  ISETP.GT.AND P6, PT, R2, 0x1, PT ;  /* 0x000000010200780c */ /* 0x000fe20003fc4270 */
[----:B------:R-:W-:Y:S01]  /*3a30*/  VIADD R27, R224, 0x886 ;  /* 0x00000886e01b7836 */ /* 0x000fe20000000000 */
[----:B------:R4:W5:Y:S01]  /*3a40*/  MUFU.TANH R11, R26 ;  /* 0x0000001a000b7308 */ /* 0x0009620000002400 */
[----:B------:R-:W-:Y:S01]  /*3a50*/  FMUL.FTZ R35, R35, UR61 ;  /* 0x0000003d23237c20 */ /* 0x000fe20008410000 */
[----:B------:R-:W-:Y:S01]  /*3a60*/  FMUL.FTZ R39, R39, UR61 ;  /* 0x0000003d27277c20 */ /* 0x000fe20008410000 */
[C---:B------:R-:W-:Y:S01]  /*3a70*/  ISETP.GT.AND P2, PT, R2.reuse, 0x11, PT ;  /* 0x000000110200780c */ /* 0x040fe20003f44270 */
[----:B------:R-:W-:Y:S01]  /*3a80*/  UMOV UR57, 0x40000040 ;  /* 0x4000004000397882 */ /* 0x000fe20000000000 */
[C---:B------:R-:W-:Y:S01]  /*3a90*/  ISETP.GT.AND P1, PT, R2.reuse, 0x10, PT ;  /* 0x000000100200780c */ /* 0x040fe20003f24270 */
[----:B------:R-:W-:Y:S01]  /*3aa0*/  UMOV UR59, 0x40 ;  /* 0x00000040003b7882 */ /* 0x000fe20000000000 */
[----:B------:R-:W-:Y:S01]  /*3ab0*/  ISETP.GT.AND P3, PT, R2, 0x20, PT ;  /* 0x000000200200780c */ /* 0x000fe20003f64270 */
[----:B------:R-:W-:Y:S01]  /*3ac0*/  UMOV UR33, UR57 ;  /* 0x0000003900217c82 */ /* 0x000fe20008000000 */
[----:B----4-:R-:W-:Y:S01]  /*3ad0*/  VIADD R26, R224, 0x786 ;  /* 0x00000786e01a7836 */ /* 0x010fe20000000000 */
[C---:B------:R-:W-:Y:S01]  /*3ae0*/  ISETP.GT.AND P4, PT, R2.reuse, 0x21, PT ;  /* 0x000000210200780c */ /* 0x040fe20003f84270 */
[----:B------:R-:W-:Y:S01]  /*3af0*/  UMOV UR35, 0x40 ;  /* 0x0000004000237882 */ /* 0x000fe20000000000 */
[----:B------:R-:W-:Y:S01]  /*3b00*/  ISETP.GT.AND P5, PT, R2, RZ, PT ;  /* 0x000000ff0200720c */ /* 0x000fe20003fa4270 */
[----:B------:R-:W-:Y:S01]  /*3b10*/  UMOV UR49, 0x40000040 ;  /* 0x4000004000317882 */ /* 0x000fe20000000000 */
[----:B------:R-:W-:Y:S01]  /*3b20*/  R2UR UR24, R26 ;  /* 0x000000001a1872ca */ /* 0x000fe200000e0000 */
[----:B------:R-:W-:Y:S01]  /*3b30*/  VIADD R26, R224, 0x806 ;  /* 0x00000806e01a7836 */ /* 0x000fe20000000000 */
[----:B-1----:R-:W-:Y:S01]  /*3b40*/  FSEL R235, R13, -INF , P6 ;  /* 0xff8000000deb7808 */ /* 0x002fe20003000000 */
[----:B------:R-:W-:Y:S01]  /*3b50*/  UMOV UR51, 0x40 ;  /* 0x0000004000337882 */ /* 0x000fe20000000000 */
[C---:B-----5:R-:W-:Y:S01]  /*3b60*/  FSEL R233, R11.reuse, -INF , P5 ;  /* 0xff8000000be97808 */ /* 0x060fe20002800000 */
[----:B------:R-:W-:Y:S01]  /*3b70*/  FFMA.FTZ R11, -R11, R11, 1 ;  /* 0x3f8000000b0b7423 */ /* 0x000fe2000001010b */
[----:B------:R-:W-:Y:S01]  /*3b80*/  LEA R237, R229, UR60, 0x2 ;  /* 0x0000003ce5ed7c11 */ /* 0x000fe2000f8e10ff */
[----:B------:R-:W-:Y:S01]  /*3b90*/  UMOV UR53, UR49 ;  /* 0x0000003100357c82 */ /* 0x000fe20008000000 */
[----:B------:R-:W-:Y:S01]  /*3ba0*/  UMOV UR55, 0x40 ;  /* 0x0000004000377882 */ /* 0x000fe20000000000 */
[----:B------:R-:W-:Y:S01]  /*3bb0*/  UMOV UR45, UR49 ;  /* 0x00000031002d7c82 */ /* 0x000fe20008000000 */
[----:B------:R-:W-:-:S02]  /*3bc0*/  WARPGROUP.DEPBAR.LE gsb0, 0x0 ;  /* 0x00008000000079c5 */ /* 0x000fc40000010000 */
[----:B------:R-:W-:Y:S01]  /*3bd0*/  WARPGROUP.ARRIVE ;  /* 0x00000000000079c5 */ /* 0x000fe20000000000 */
[----:B------:R-:W-:Y:S01]  /*3be0*/  UMOV UR47, 0x40 ;  /* 0x00000040002f7882 */ /* 0x000fe20000000000 */
[----:B------:R-:W-:Y:S01]  /*3bf0*/  UMOV UR29, 0x40000040 ;  /* 0x40000040001d7882 */ /* 0x000fe20000000000 */
[----:B------:R-:W-:Y:S01]  /*3c00*/  UMOV UR31, 0x40 ;  /* 0x00000040001f7882 */ /* 0x000fe20000000000 */
[----:B------:R-:W-:Y:S01]  /*3c10*/  UMOV UR41, UR29 ;  /* 0x0000001d00297c82 */ /* 0x000fe20008000000 */
[----:B------:R-:W-:Y:S01]  /*3c20*/  UMOV UR43, 0x40 ;  /* 0x00000040002b7882 */ /* 0x000fe20000000000 */
[----:B------:R-:W-:Y:S01]  /*3c30*/  HGMMA.64x8x16.F32 R48, gdesc[UR4], RZ, !UPT, gsb0 ;  /* 0x00000000043079f0 */ /* 0x000fe2000c0008ff */
[----:B------:R-:W-:Y:S01]  /*3c40*/  R2UR UR6, R9 ;  /* 0x00000000090672ca */ /* 0x000fe200000e0000 */
[----:B------:R-:W-:Y:S01]  /*3c50*/  UMOV UR7, 0x40000000 ;  /* 0x4000000000077882 */ /* 0x000fe20000000000 */
[----:B------:R-:W-:Y:S01]  /*3c60*/  VIADD R9, R224, 0x200 ;  /* 0x00000200e0097836 */ /* 0x000fe20000000000 */
[----:B------:R-:W-:Y:S01]  /*3c70*/  UMOV UR37, UR29 ;  /* 0x0000001d00257c82 */ /* 0x000fe20008000000 */
[----:B------:R-:W-:Y:S01]  /*3c80*/  UMOV UR39, 0x40 ;  /* 0x0000004000277882 */ /* 0x000fe20000000000 */
[----:B------:R-:W-:Y:S01]  /*3c90*/  UMOV UR27, 0x40 ;  /* 0x00000040001b7882 */ /* 0x000fe20000000000 */
[----:B------:R-:W-:Y:S01]  /*3ca0*/  IMAD R5, R4, 0x2800, R5 ;  /* 0x0000280004057824 */ /* 0x000fe200078e0205 */
[----:B------:R-:W-:Y:S01]  /*3cb0*/  R2UR UR9, R9 ;  /* 0x00000000090972ca */ /* 0x000fe200000e0000 */
[----:B------:R-:W-:-:S03]  /*3cc0*/  VIADD R9, R224, 0x82 ;  /* 0x00000082e0097836 */ /* 0x000fc60000000000 */
[----:B------:R-:W-:-:S04]  /*3cd0*/  SHF.R.U32.HI R5, RZ, 0x4, R5 ;  /* 0x00000004ff057819 */ /* 0x000fc80000011605 */
[----:B------:R-:W-:Y:S01]  /*3ce0*/  LOP3.LUT R5, R5, 0x3fff, RZ, 0xc0, !PT ;  /* 0x00003fff05057812 */ /* 0x000fe200078ec0ff */
        /* <DEDUP_REMOVED lines=10> */
[----:B------:R-:W-:Y:S01]  /*3d90*/  R2UR UR9, R10 ;  /* 0x000000000a0972ca */ /* 0x000fe200000e0000 */
[----:B------:R-:W-:Y:S01]  /*3da0*/  VIADD R10, R225, 0x4 ;  /* 0x00000004e10a7836 */ /* 0x000fe20000000000 */
[----:B------:R-:W-:Y:S02]  /*3db0*/  WARPGROUP.DEPBAR.LE gsb0, 0x0 ;  /* 0x00008000000079c5 */ /* 0x000fe40000010000 */
[----:B------:R-:W-:-:S06]  /*3dc0*/  WARPGROUP.ARRIVE ;  /* 0x00000000000079c5 */ /* 0x000fcc0000000000 */
[----:B------:R-:W-:Y:S01]  /*3dd0*/  HGMMA.64x8x16.F32 R220, gdesc[UR4], RZ, !UPT, gsb0 ;  /* 0x0000000004dc79f0 */ /* 0x000fe2000c0008ff */
[----:B------:R-:W-:Y:S01]  /*3de0*/  UMOV UR6, UR10 ;  /* 0x0000000a00067c82 */ /* 0x000fe20008000000 */
[----:B------:R-:W-:Y:S01]  /*3df0*/  UMOV UR7, 0x40000000 ;  /* 0x4000000000077882 */ /* 0x000fe20000000000 */
[----:B------:R-:W-:Y:S01]  /*3e00*/  UMOV UR4, UR11 ;  /* 0x0000000b00047c82 */ /* 0x000fe20008000000 */
[----:B------:R-:W-:Y:S01]  /*3e10*/  UMOV UR5, 0x40000040 ;  /* 0x4000004000057882 */ /* 0x000fe20000000000 */
[----:B------:R-:W-:Y:S01]  /*3e20*/  R2UR UR11, R10 ;  /* 0x000000000a0b72ca */ /* 0x000fe200000e0000 */
[----:B------:R-:W-:Y:S01]  /*3e30*/  VIADD R10, R224, 0x204 ;  /* 0x00000204e00a7836 */ /* 0x000fe20000000000 */
[----:B------:R-:W-:Y:S02]  /*3e40*/  WARPGROUP.DEPBAR.LE gsb0, 0x0 ;  /* 0x00008000000079c5 */ /* 0x000fe40000010000 */
[----:B------:R-:W-:-:S06]  /*3e50*/  WARPGROUP.ARRIVE ;  /* 0x00000000000079c5 */ /* 0x000fcc0000000000 */
[----:B------:R-:W-:Y:S01]  /*3e60*/  HGMMA.64x8x16.F32 R44, gdesc[UR4], R44, gsb0 ;  /* 0x00000000042c79f0 */ /* 0x000fe2000800082c */
[----:B------:R-:W-:Y:S01]  /*3e70*/  R2UR UR6, R9 ;  /* 0x00000000090672ca */ /* 0x000fe200000e0000 */
[----:B------:R-:W-:Y:S01]  /*3e80*/  UMOV UR7, 0x40000000 ;  /* 0x4000000000077882 */ /* 0x000fe20000000000 */
[----:B------:R-:W-:Y:S01]  /*3e90*/  VIADD R9, R224, 0x102 ;  /* 0x00000102e0097836 */ /* 0x000fe20000000000 */
[----:B------:R-:W-:Y:S02]  /*3ea0*/  WARPGROUP.DEPBAR.LE gsb0, 0x0 ;  /* 0x00008000000079c5 */ /* 0x000fe40000010000 */
[----:B------:R-:W-:-:S08]  /*3eb0*/  WARPGROUP.ARRIVE ;  /* 0x00000000000079c5 */ /* 0x000fd00000000000 */
[----:B------:R-:W-:Y:S01]  /*3ec0*/  HGMMA.64x8x16.F32 R48, gdesc[UR4], R48, gsb0 ;  /* 0x00000000043079f0 */ /* 0x000fe20008000830 */
[----:B------:R-:W-:Y:S01]  /*3ed0*/  R2UR UR6, R9 ;  /* 0x00000000090672ca */ /* 0x000fe200000e0000 */
[----:B------:R-:W-:Y:S01]  /*3ee0*/  UMOV UR7, 0x40000000 ;  /* 0x4000000000077882 */ /* 0x000fe20000000000 */
[----:B------:R-:W-:-:S05]  /*3ef0*/  VIADD R9, R224, 0x182 ;  /* 0x00000182e0097836 */ /* 0x000fca0000000000 */
[----:B------:R-:W-:Y:S01]  /*3f00*/  R2UR UR8, R9 ;  /* 0x00000000090872ca */ /* 0x000fe200000e0000 */
[----:B------:R-:W-:-:S05]  /*3f10*/  VIADD R9, R224, 0x4 ;  /* 0x00000004e0097836 */ /* 0x000fca0000000000 */
        /* <DEDUP_REMOVED lines=12> */
[----:B------:R-:W-:Y:S01]  /*3fe0*/  R2UR UR9, R10 ;  /* 0x000000000a0972ca */ /* 0x000fe200000e0000 */
[----:B------:R-:W-:Y:S01]  /*3ff0*/  VIADD R10, R225, 0x6 ;  /* 0x00000006e10a7836 */ /* 0x000fe20000000000 */
[----:B------:R-:W-:Y:S02]  /*4000*/  WARPGROUP.DEPBAR.LE gsb0, 0x0 ;  /* 0x00008000000079c5 */ /* 0x000fe40000010000 */
[----:B------:R-:W-:-:S06]  /*4010*/  WARPGROUP.ARRIVE ;  /* 0x00000000000079c5 */ /* 0x000fcc0000000000 */
[----:B------:R-:W-:Y:S01]  /*4020*/  HGMMA.64x8x16.F32 R220, gdesc[UR4], R220, gsb0 ;  /* 0x0000000004dc79f0 */ /* 0x000fe200080008dc */
        /* <DEDUP_REMOVED lines=225> */
[----:B------:R-:W-:-:S05]  /*4e40*/  VIADD R10, R225, 0x402 ;  /* 0x00000402e10a7836 */ /* 0x000fca0000000000 */
[----:B------:R-:W-:Y:S01]  /*4e50*/  R2UR UR12, R10 ;  /* 0x000000000a0c72ca */ /* 0x000fe200000e0000 */
[----:B------:R-:W-:Y:S01]  /*4e60*/  VIADD R10, R224, 0x702 ;  /* 0x00000702e00a7836 */ /* 0x000fe20000000000 */
[----:B------:R-:W-:Y:S02]  /*4e70*/  WARPGROUP.DEPBAR.LE gsb0, 0x0 ;  /* 0x00008000000079c5 */ /* 0x000fe40000010000 */
[----:B------:R-:W-:-:S06]  /*4e80*/  WARPGROUP.ARRIVE ;  /* 0x00000000000079c5 */ /* 0x000fcc0000000000 */
[----:B------:R-:W-:Y:S01]  /*4e90*/  HGMMA.64x8x16.F32 R44, gdesc[UR4], R44, gsb0 ;  /* 0x00000000042c79f0 */ /* 0x000fe2000800082c */
[----:B------:R-:W-:Y:S01]  /*4ea0*/  R2UR UR6, R9 ;  /* 0x00000000090672ca */ /* 0x000fe200000e0000 */
[----:B------:R-:W-:Y:S01]  /*4eb0*/  UMOV UR7, 0x40000000 ;  /* 0x4000000000077882 */ /* 0x000fe20000000000 */
[----:B------:R-:W-:-:S05]  /*4ec0*/  VIADD R9, R224, 0x600 ;  /* 0x00000600e0097836 */ /* 0x000fca0000000000 */
[----:B------:R-:W-:Y:S01]  /*4ed0*/  R2UR UR8, R9 ;  /* 0x00000000090872ca */ /* 0x000fe200000e0000 */
        /* <DEDUP_REMOVED lines=33> */
[----:B------:R-:W-:Y:S01]  /*50f0*/  R2UR UR12, R10 ;  /* 0x000000000a0c72ca */ /* 0x000fe200000e0000 */
        /* <DEDUP_REMOVED lines=44> */
[----:B------:R-:W-:Y:S01]  /*53c0*/  FMUL.FTZ R9, R24, UR61 ;  /* 0x0000003d18097c20 */ /* 0x000fe20008410000 */
[----:B------:R-:W-:-:S05]  /*53d0*/  VIADD R24, R224, 0x804 ;  /* 0x00000804e0187836 */ /* 0x000fca0000000000 */
[----:B------:R-:W-:Y:S01]  /*53e0*/  MUFU.TANH R9, R9 ;  /* 0x0000000900097308 */ /* 0x000fe20000002400 */
        /* <DEDUP_REMOVED lines=8> */
[C---:B------:R-:W-:Y:S01]  /*5470*/  VIADD R10, R225.reuse, 0x600 ;  /* 0x00000600e10a7836 */ /* 0x040fe20000000000 */
[----:B------:R-:W-:Y:S01]  /*5480*/  R2UR UR13, R20 ;  /* 0x00000000140d72ca */ /* 0x000fe200000e0000 */
[----:B------:R-:W-:Y:S02]  /*5490*/  VIADD R20, R224, 0x902 ;  /* 0x00000902e0147836 */ /* 0x000fe40000000000 */
[----:B------:R-:W-:Y:S01]  /*54a0*/  VIADD R225, R225, 0x606 ;  /* 0x00000606e1e17836 */ /* 0x000fe20000000000 */
[----:B------:R-:W-:Y:S01]  /*54b0*/  R2UR UR10, R10 ;  /* 0x000000000a0a72ca */ /* 0x000fe200000e0000 */
[----:B------:R-:W-:Y:S01]  /*54c0*/  VIADD R10, R224, 0x800 ;  /* 0x00000800e00a7836 */ /* 0x000fe20000000000 */
[----:B------:R-:W-:-:S02]  /*54d0*/  R2UR UR11, R20 ;  /* 0x00000000140b72ca */ /* 0x000fc400000e0000 */
[----:B------:R1:W4:Y:S02]  /*54e0*/  MUFU.TANH R20, R31 ;  /* 0x0000001f00147308 */ /* 0x0003240000002400 */
[----:B------:R-:W-:Y:S01]  /*54f0*/  R2UR UR20, R10 ;  /* 0x000000000a1472ca */ /* 0x000fe200000e0000 */
[----:B------:R-:W-:Y:S01]  /*5500*/  FMUL.FTZ R10, R25, UR61 ;  /* 0x0000003d190a7c20 */ /* 0x000fe20008410000 */
[----:B------:R-:W-:-:S05]  /*5510*/  VIADD R25, R224, 0x984 ;  /* 0x00000984e0197836 */ /* 0x000fca0000000000 */
[----:B------:R-:W-:Y:S01]  /*5520*/  R2UR UR26, R25 ;  /* 0x00000000191a72ca */ /* 0x000fe200000e0000 */
[----:B------:R-:W5:Y:S01]  /*5530*/  MUFU.TANH R10, R10 ;  /* 0x0000000a000a7308 */ /* 0x000f620000002400 */
[----:B-1----:R-:W-:-:S07]  /*5540*/  FMUL.FTZ R31, R40, UR61 ;  /* 0x0000003d281f7c20 */ /* 0x002fce0008410000 */
[----:B------:R1:W-:Y:S08]  /*5550*/  MUFU.TANH R25, R36 ;  /* 0x0000002400197308 */ /* 0x0003f00000002400 */
[----:B------:R-:W-:Y:S01]  /*5560*/  MUFU.TANH R31, R31 ;  /* 0x0000001f001f7308 */ /* 0x000fe20000002400 */
[----:B-1----:R-:W-:Y:S01]  /*5570*/  FMUL.FTZ R36, R41, UR61 ;  /* 0x0000003d29247c20 */ /* 0x002fe20008410000 */
[----:B----4-:R-:W-:Y:S01]  /*5580*/  FSEL R41, R20, -INF , P2 ;  /* 0xff80000014297808 */ /* 0x010fe20001000000 */
[----:B------:R-:W-:-:S02]  /*5590*/  WARPGROUP.DEPBAR.LE gsb0, 0x0 ;  /* 0x00008000000079c5 */ /* 0x000fc40000010000 */
[----:B------:R-:W-:-:S03]  /*55a0*/  WARPGROUP.ARRIVE ;  /* 0x00000000000079c5 */ /* 0x000fc60000000000 */
[----:B------:R-:W-:Y:S03]  /*55b0*/  MUFU.TANH R36, R36 ;  /* 0x0000002400247308 */ /* 0x000fe60000002400 */
        /* <DEDUP_REMOVED lines=9> */
[----:B------:R-:W-:-:S05]  /*5650*/  VIADD R15, R224, 0x802 ;  /* 0x00000802e00f7836 */ /* 0x000fca0000000000 */
[----:B------:R-:W-:Y:S02]  /*5660*/  R2UR UR15, R15 ;  /* 0x000000000f0f72ca */ /* 0x000fe400000e0000 */
[----:B------:R5:W1:Y:S02]  /*5670*/  MUFU.TANH R15, R30 ;  /* 0x0000001e000f7308 */ /* 0x000a640000002400 */
[C---:B-----5:R-:W-:Y:S01]  /*5680*/  FSEL R30, R10.reuse, -INF , P6 ;  /* 0xff8000000a1e7808 */ /* 0x060fe20003000000 */
[----:B------:R-:W-:Y:S01]  /*5690*/  FFMA.FTZ R10, -R10, R10, 1 ;  /* 0x3f8000000a0a7423 */ /* 0x000fe2000001010a */
[----:B------:R-:W-:Y:S02]  /*56a0*/  ISETP.GT.AND P6, PT, R2, 0x31, PT ;  /* 0x000000310200780c */ /* 0x000fe40003fc4270 */
[----:B-1----:R-:W-:Y:S01]  /*56b0*/  FSEL R227, R15, -INF , P1 ;  /* 0xff8000000fe37808 */ /* 0x002fe20000800000 */
[----:B------:R-:W-:Y:S02]  /*56c0*/  WARPGROUP.DEPBAR.LE gsb0, 0x0 ;  /* 0x00008000000079c5 */ /* 0x000fe40000010000 */
[----:B------:R-:W-:-:S06]  /*56d0*/  WARPGROUP.ARRIVE ;  /* 0x00000000000079c5 */ /* 0x000fcc0000000000 */
[----:B------:R-:W-:Y:S01]  /*56e0*/  HGMMA.64x8x16.F32 R52, gdesc[UR4], R52, gsb0 ;  /* 0x00000000043479f0 */ /* 0x000fe20008000834 */
[----:B------:R-:W-:Y:S01]  /*56f0*/  UMOV UR6, UR19 ;  /* 0x0000001300067c82 */ /* 0x000fe20008000000 */
[----:B------:R-:W-:Y:S01]  /*5700*/  UMOV UR7, 0x40000000 ;  /* 0x4000000000077882 */ /* 0x000fe20000000000 */
[----:B------:R-:W-:Y:S02]  /*5710*/  R2UR UR19, R14 ;  /* 0x000000000e1372ca */ /* 0x000fe400000e0000 */
[----:B------:R-:W1:Y:S02]  /*5720*/  MUFU.TANH R14, R29 ;  /* 0x0000001d000e7308 */ /* 0x000e640000002400 */
[C---:B-1----:R-:W-:Y:S01]  /*5730*/  FSEL R40, R14.reuse, -INF , P2 ;  /* 0xff8000000e287808 */ /* 0x042fe20001000000 */
[----:B------:R-:W-:Y:S01]  /*5740*/  FFMA.FTZ R14, -R14, R14, 1 ;  /* 0x3f8000000e0e7423 */ /* 0x000fe2000001010e */
[----:B------:R-:W-:Y:S01]  /*5750*/  ISETP.GT.AND P2, PT, R2, 0x41, PT ;  /* 0x000000410200780c */ /* 0x000fe20003f44270 */
[----:B------:R-:W-:-:S02]  /*5760*/  WARPGROUP.DEPBAR.LE gsb0, 0x0 ;  /* 0x00008000000079c5 */ /* 0x000fc40000010000 */
[----:B------:R-:W-:-:S06]  /*5770*/  WARPGROUP.ARRIVE ;  /* 0x00000000000079c5 */ /* 0x000fcc0000000000 */
[----:B------:R-:W-:Y:S01]  /*5780*/  HGMMA.64x8x16.F32 R216, gdesc[UR4], R216, gsb0 ;  /* 0x0000000004d879f0 */ /* 0x000fe200080008d8 */
[----:B------:R-:W-:Y:S01]  /*5790*/  UMOV UR6, UR21 ;  /* 0x0000001500067c82 */ /* 0x000fe20008000000 */
[----:B------:R-:W-:Y:S01]  /*57a0*/  UMOV UR7, 0x40000000 ;  /* 0x4000000000077882 */ /* 0x000fe20000000000 */
[----:B------:R-:W-:Y:S02]  /*57b0*/  R2UR UR21, R12 ;  /* 0x000000000c1572ca */ /* 0x000fe400000e0000 */
[----:B------:R1:W-:Y:S02]  /*57c0*/  MUFU.TANH R12, R28 ;  /* 0x0000001c000c7308 */ /* 0x0003e40000002400 */
[----:B-1----:R-:W-:-:S05]  /*57d0*/  VIADD R28, R224, 0x906 ;  /* 0x00000906e01c7836 */ /* 0x002fca0000000000 */
[----:B------:R-:W-:Y:S02]  /*57e0*/  R2UR UR30, R28 ;  /* 0x000000001c1e72ca */ /* 0x000fe400000e0000 */
        /* <DEDUP_REMOVED lines=9> */
[----:B------:R-:W-:Y:S01]  /*5880*/  FMUL.FTZ R21, R32, UR61 ;  /* 0x0000003d20157c20 */ /* 0x000fe20008410000 */
[----:B------:R-:W-:Y:S01]  /*5890*/  R2UR UR22, R26 ;  /* 0x000000001a1672ca */ /* 0x000fe200000e0000 */
[----:B------:R-:W-:Y:S01]  /*58a0*/  FMUL.FTZ R32, R42, UR61 ;  /* 0x0000003d2a207c20 */ /* 0x000fe20008410000 */
[----:B------:R-:W-:Y:S08]  /*58b0*/  MUFU.TANH R26, R37 ;  /* 0x00000025001a7308 */ /* 0x000ff00000002400 */
[----:B------:R-:W-:Y:S08]  /*58c0*/  MUFU.TANH R21, R21 ;  /* 0x0000001500157308 */ /* 0x000ff00000002400 */
[----:B------:R-:W-:Y:S01]  /*58d0*/  MUFU.TANH R32, R32 ;  /* 0x0000002000207308 */ /* 0x000fe20000002400 */
[----:B------:R-:W-:-:S02]  /*58e0*/  WARPGROUP.DEPBAR.LE gsb0, 0x0 ;  /* 0x00008000000079c5 */ /* 0x000fc40000010000 */
[----:B------:R-:W-:-:S06]  /*58f0*/  WARPGROUP.ARRIVE ;  /* 0x00000000000079c5 */ /* 0x000fcc0000000000 */
[----:B------:R-:W-:Y:S01]  /*5900*/  HGMMA.64x8x16.F32 R44, gdesc[UR4], R44, gsb0 ;  /* 0x00000000042c79f0 */ /* 0x000fe2000800082c */
[----:B------:R-:W-:Y:S01]  /*5910*/  UMOV UR6, UR8 ;  /* 0x0000000800067c82 */ /* 0x000fe20008000000 */
[----:B------:R-:W-:Y:S01]  /*5920*/  UMOV UR7, 0x40000000 ;  /* 0x4000000000077882 */ /* 0x000fe20000000000 */
[----:B------:R-:W-:Y:S01]  /*5930*/  R2UR UR8, R22 ;  /* 0x00000000160872ca */ /* 0x000fe200000e0000 */
[----:B------:R-:W-:-:S06]  /*5940*/  FMUL.FTZ R22, R33, UR61 ;  /* 0x0000003d21167c20 */ /* 0x000fcc0008410000 */
[----:B------:R-:W1:Y:S02]  /*5950*/  MUFU.TANH R22, R22 ;  /* 0x0000001600167308 */ /* 0x000e640000002400 */
[C---:B-1----:R-:W-:Y:S01]  /*5960*/  FSEL R42, R22.reuse, -INF , P4 ;  /* 0xff800000162a7808 */ /* 0x042fe20002000000 */
[----:B------:R-:W-:Y:S01]  /*5970*/  FFMA.FTZ R22, -R22, R22, 1 ;  /* 0x3f80000016167423 */ /* 0x000fe20000010116 */
        /* <DEDUP_REMOVED lines=30> */
[----:B------:R-:W-:Y:S01]  /*5b60*/  VIADD R24, R224, 0x884 ;  /* 0x00000884e0187836 */ /* 0x000fe20000000000 */
[C---:B------:R-:W-:Y:S01]  /*5b70*/  FSEL R34, R9.reuse, -INF , P5 ;  /* 0xff80000009227808 */ /* 0x040fe20002800000 */
[----:B------:R-:W-:Y:S01]  /*5b80*/  FFMA.FTZ R9, -R9, R9, 1 ;  /* 0x3f80000009097423 */ /* 0x000fe20000010109 */
[----:B------:R-:W-:Y:S01]  /*5b90*/  ISETP.GT.AND P5, PT, R2, 0x30, PT ;  /* 0x000000300200780c */ /* 0x000fe20003fa4270 */
[----:B------:R-:W-:Y:S01]  /*5ba0*/  MUFU.TANH R23, R23 ;  /* 0x0000001700177308 */ /* 0x000fe20000002400 */
[----:B------:R-:W-:Y:S01]  /*5bb0*/  R2UR UR14, R24 ;  /* 0x00000000180e72ca */ /* 0x000fe200000e0000 */
[----:B------:R-:W-:-:S02]  /*5bc0*/  VIADD R24, R224, 0x904 ;  /* 0x00000904e0187836 */ /* 0x000fc40000000000 */
[----:B------:R-:W-:-:S03]  /*5bd0*/  VIADD R224, R224, 0x986 ;  /* 0x00000986e0e07836 */ /* 0x000fc60000000000 */
[----:B------:R-:W-:Y:S02]  /*5be0*/  R2UR UR16, R24 ;  /* 0x00000000181072ca */ /* 0x000fe400000e0000 */
[----:B------:R-:W-:Y:S01]  /*5bf0*/  MUFU.TANH R24, R35 ;  /* 0x0000002300187308 */ /* 0x000fe20000002400 */
[----:B------:R-:W-:Y:S02]  /*5c00*/  R2UR UR28, R224 ;  /* 0x00000000e01c72ca */ /* 0x000fe400000e0000 */
[----:B------:R-:W-:Y:S01]  /*5c10*/  FSEL R224, R36, -INF , P2 ;  /* 0xff80000024e07808 */ /* 0x000fe20001000000 */
[----:B------:R-:W-:Y:S02]  /*5c20*/  WARPGROUP.DEPBAR.LE gsb0, 0x0 ;  /* 0x00008000000079c5 */ /* 0x000fe40000010000 */
[----:B------:R-:W-:-:S06]  /*5c30*/  WARPGROUP.ARRIVE ;  /* 0x00000000000079c5 */ /* 0x000fcc0000000000 */
[----:B------:R-:W-:Y:S01]  /*5c40*/  HGMMA.64x8x16.F32 R44, gdesc[UR4], R44, gsb0 ;  /* 0x00000000042c79f0 */ /* 0x000fe2000800082c */
[----:B------:R-:W-:Y:S01]  /*5c50*/  UMOV UR6, UR20 ;  /* 0x0000001400067c82 */ /* 0x000fe20008000000 */
[----:B------:R-:W-:Y:S01]  /*5c60*/  UMOV UR7, 0x40000000 ;  /* 0x4000000000077882 */ /* 0x000fe20000000000 */
[----:B------:R-:W-:Y:S01]  /*5c70*/  R2UR UR20, R27 ;  /* 0x000000001b1472ca */ /* 0x000fe200000e0000 */
[----:B------:R-:W-:Y:S01]  /*5c80*/  FMUL.FTZ R27, R38, UR61 ;  /* 0x0000003d261b7c20 */ /* 0x000fe20008410000 */
[C---:B------:R-:W-:Y:S01]  /*5c90*/  FSEL R38, R12.reuse, -INF , P1 ;  /* 0xff8000000c267808 */ /* 0x040fe20000800000 */
[----:B------:R-:W-:Y:S01]  /*5ca0*/  FFMA.FTZ R12, -R12, R12, 1 ;  /* 0x3f8000000c0c7423 */ /* 0x000fe2000001010c */
[----:B------:R-:W-:-:S03]  /*5cb0*/  ISETP.GT.AND P1, PT, R2, 0x40, PT ;  /* 0x000000400200780c */ /* 0x000fc60003f24270 */
        /* <DEDUP_REMOVED lines=8> */
[----:B------:R-:W-:Y:S01]  /*5d40*/  UMOV UR25, UR29 ;  /* 0x0000001d00197c82 */ /* 0x000fe20008000000 */
[----:B------:R-:W-:Y:S02]  /*5d50*/  WARPGROUP.DEPBAR.LE gsb0, 0x0 ;  /* 0x00008000000079c5 */ /* 0x000fe40000010000 */
[----:B------:R-:W-:-:S06]  /*5d60*/  WARPGROUP.ARRIVE ;  /* 0x00000000000079c5 */ /* 0x000fcc0000000000 */
[----:B------:R-:W-:Y:S01]  /*5d70*/  HGMMA.64x8x16.F32 R52, gdesc[UR4], R52, gsb0 ;  /* 0x00000000043479f0 */ /* 0x000fe20008000834 */
[----:B------:R-:W-:Y:S01]  /*5d80*/  UMOV UR6, UR23 ;  /* 0x0000001700067c82 */ /* 0x000fe20008000000 */
[----:B------:R-:W-:Y:S01]  /*5d90*/  UMOV UR7, 0x40000000 ;  /* 0x4000000000077882 */ /* 0x000fe20000000000 */
[----:B------:R-:W-:Y:S01]  /*5da0*/  UMOV UR23, 0x40 ;  /* 0x0000004000177882 */ /* 0x000fe20000000000 */
        /* <DEDUP_REMOVED lines=11> */
[----:B------:R-:W-:Y:S01]  /*5e60*/  UMOV UR4, UR17 ;  /* 0x0000001100047c82 */ /* 0x000fe20008000000 */
[----:B------:R-:W-:Y:S01]  /*5e70*/  UMOV UR5, 0x40000040 ;  /* 0x4000004000057882 */ /* 0x000fe20000000000 */
[----:B------:R-:W-:Y:S01]  /*5e80*/  ULDC UR17, c[0x0][0x744] ;  /* 0x0001d10000117ab9 */ /* 0x000fe20000000800 */
[----:B------:R-:W-:Y:S01]  /*5e90*/  UMOV UR19, 0x40 ;  /* 0x0000004000137882 */ /* 0x000fe20000000000 */
[--C-:B--2---:R-:W-:Y:S01]  /*5ea0*/  FFMA.FTZ R39, R30, UR17, -R7.reuse ;  /* 0x000000111e277c23 */ /* 0x104fe20008010807 */
[----:B------:R-:W-:Y:S01]  /*5eb0*/  FSEL R30, R21, -INF , P3 ;  /* 0xff800000151e7808 */ /* 0x000fe20001800000 */
[--C-:B------:R-:W-:Y:S01]  /*5ec0*/  FFMA.FTZ R37, R40, UR17, -R7.reuse ;  /* 0x0000001128257c23 */ /* 0x100fe20008010807 */
[--C-:B------:R-:W-:Y:S01]  /*5ed0*/  FFMA.FTZ R29, R38, UR17, -R7.reuse ;  /* 0x00000011261d7c23 */ /* 0x100fe20008010807 */
[--C-:B------:R-:W-:Y:S01]  /*5ee0*/  FFMA.FTZ R33, R42, UR17, -R7.reuse ;  /* 0x000000112a217c23 */ /* 0x100fe20008010807 */
[----:B------:R-:W-:Y:S01]  /*5ef0*/  FSEL R38, R26, -INF , P6 ;  /* 0xff8000001a267808 */ /* 0x000fe20003000000 */
[--C-:B------:R-:W-:Y:S01]  /*5f00*/  FFMA.FTZ R40, R30, UR17, -R7.reuse ;  /* 0x000000111e287c23 */ /* 0x100fe20008010807 */
[----:B------:R-:W-:Y:S01]  /*5f10*/  FSEL R30, R25, -INF , P5 ;  /* 0xff800000191e7808 */ /* 0x000fe20002800000 */
[--C-:B---3--:R-:W-:Y:S01]  /*5f20*/  FFMA.FTZ R234, R227, UR17, -R8.reuse ;  /* 0x00000011e3ea7c23 */ /* 0x108fe20008010808 */
[----:B------:R-:W-:Y:S01]  /*5f30*/  FSEL R42, R31, -INF , P1 ;  /* 0xff8000001f2a7808 */ /* 0x000fe20000800000 */
[--C-:B------:R-:W-:Y:S01]  /*5f40*/  FFMA.FTZ R34, R34, UR17, -R7.reuse ;  /* 0x0000001122227c23 */ /* 0x100fe20008010807 */
[----:B------:R-:W-:Y:S01]  /*5f50*/  FSEL R227, R23, -INF , P3 ;  /* 0xff80000017e37808 */ /* 0x000fe20001800000 */
[--C-:B------:R-:W-:Y:S01]  /*5f60*/  FFMA.FTZ R30, R30, UR17, -R7.reuse ;  /* 0x000000111e1e7c23 */ /* 0x100fe20008010807 */
[--C-:B------:R-:W-:Y:S01]  /*5f70*/  FFMA.FTZ R38, R38, UR17, -R7.reuse ;  /* 0x0000001126267c23 */ /* 0x100fe20008010807 */
[--C-:B------:R-:W-:Y:S01]  /*5f80*/  FFMA.FTZ R35, R42, UR17, -R7.reuse ;  /* 0x000000112a237c23 */ /* 0x100fe20008010807 */
[----:B------:R-:W-:Y:S01]  /*5f90*/  FFMA.FTZ R7, R224, UR17, -R7 ;  /* 0x00000011e0077c23 */ /* 0x000fe20008010807 */
[--C-:B------:R-:W-:Y:S01]  /*5fa0*/  FFMA.FTZ R42, R41, UR17, -R8.reuse ;  /* 0x00000011292a7c23 */ /* 0x100fe20008010808 */
[--C-:B------:R-:W-:Y:S01]  /*5fb0*/  FFMA.FTZ R224, R233, UR17, -R8.reuse ;  /* 0x00000011e9e07c23 */ /* 0x100fe20008010808 */
[--C-:B------:R-:W-:Y:S01]  /*5fc0*/  FFMA.FTZ R226, R227, UR17, -R8.reuse ;  /* 0x00000011e3e27c23 */ /* 0x100fe20008010808 */
[--C-:B------:R-:W-:Y:S01]  /*5fd0*/  FFMA.FTZ R41, R43, UR17, -R8.reuse ;  /* 0x000000112b297c23 */ /* 0x100fe20008010808 */
[----:B------:R-:W-:Y:S01]  /*5fe0*/  FSEL R233, R24, -INF , P4 ;  /* 0xff80000018e97808 */ /* 0x000fe20002000000 */
[--C-:B------:R-:W-:Y:S01]  /*5ff0*/  FFMA.FTZ R235, R235, UR17, -R8.reuse ;  /* 0x00000011ebeb7c23 */ /* 0x100fe20008010808 */
[----:B------:R-:W-:Y:S01]  /*6000*/  FSEL R43, R28, -INF , P6 ;  /* 0xff8000001c2b7808 */ /* 0x000fe20003000000 */
[----:B------:R-:W1:Y:S01]  /*6010*/  MUFU.EX2 R34, R34 ;  /* 0x0000002200227308 */ /* 0x000e620000000800 */
[----:B------:R-:W-:Y:S01]  /*6020*/  FSEL R227, R32, -INF , P1 ;  /* 0xff80000020e37808 */ /* 0x000fe20000800000 */
[--C-:B------:R-:W-:Y:S01]  /*6030*/  FFMA.FTZ R233, R233, UR17, -R8.reuse ;  /* 0x00000011e9e97c23 */ /* 0x100fe20008010808 */
[----:B------:R-:W-:Y:S01]  /*6040*/  FFMA.FTZ R31, -R31, R31, 1 ;  /* 0x3f8000001f1f7423 */ /* 0x000fe2000001011f */
[--C-:B------:R-:W-:Y:S01]  /*6050*/  FFMA.FTZ R43, R43, UR17, -R8.reuse ;  /* 0x000000112b2b7c23 */ /* 0x100fe20008010808 */
[----:B------:R-:W-:Y:S01]  /*6060*/  FFMA.FTZ R25, -R25, R25, 1 ;  /* 0x3f80000019197423 */ /* 0x000fe20000010119 */
[--C-:B------:R-:W-:Y:S01]  /*6070*/  FFMA.FTZ R227, R227, UR17, -R8.reuse ;  /* 0x00000011e3e37c23 */ /* 0x100fe20008010808 */
[----:B------:R-:W-:Y:S01]  /*6080*/  FFMA.FTZ R8, R236, UR17, -R8 ;  /* 0x00000011ec087c23 */ /* 0x000fe20008010808 */
[----:B------:R-:W2:Y:S01]  /*6090*/  MUFU.EX2 R39, R39 ;  /* 0x0000002700277308 */ /* 0x000ea20000000800 */
[----:B------:R-:W-:Y:S01]  /*60a0*/  FFMA.FTZ R32, -R32, R32, 1 ;  /* 0x3f80000020207423 */ /* 0x000fe20000010120 */
[----:B------:R-:W-:Y:S01]  /*60b0*/  FFMA.FTZ R21, -R21, R21, 1 ;  /* 0x3f80000015157423 */ /* 0x000fe20000010115 */
[----:B------:R-:W-:Y:S01]  /*60c0*/  FFMA.FTZ R28, -R28, R28, 1 ;  /* 0x3f8000001c1c7423 */ /* 0x000fe2000001011c */
[----:B------:R-:W-:-:S04]  /*60d0*/  UMOV UR17, UR57 ;  /* 0x0000003900117c82 */ /* 0x000fc80008000000 */
[----:B------:R-:W3:Y:S01]  /*60e0*/  MUFU.EX2 R37, R37 ;  /* 0x0000002500257308 */ /* 0x000ee20000000800 */
[----:B------:R-:W-:Y:S02]  /*60f0*/  WARPGROUP.DEPBAR.LE gsb0, 0x0 ;  /* 0x00008000000079c5 */ /* 0x000fe40000010000 */
[----:B------:R-:W-:-:S05]  /*6100*/  WARPGROUP.ARRIVE ;  /* 0x00000000000079c5 */ /* 0x000fca0000000000 */
[----:B------:R-:W-:Y:S01]  /*6110*/  MUFU.EX2 R33, R33 ;  /* 0x0000002100217308 */ /* 0x000fe20000000800 */
[----:B------:R-:W-:Y:S01]  /*6120*/  HGMMA.64x8x16.F32 R44, gdesc[UR4], R44, gsb0 ;  /* 0x00000000042c79f0 */ /* 0x000fe2000800082c */
[----:B------:R-:W-:Y:S01]  /*6130*/  UMOV UR6, UR15 ;  /* 0x0000000f00067c82 */ /* 0x000fe20008000000 */
[----:B------:R-:W-:Y:S01]  /*6140*/  UMOV UR7, 0x40000000 ;  /* 0x4000000000077882 */ /* 0x000fe20000000000 */
[----:B------:R-:W-:-:S04]  /*6150*/  UMOV UR15, 0x40000000 ;  /* 0x40000000000f7882 */ /* 0x000fc80000000000 */
[----:B------:R-:W-:Y:S08]  /*6160*/  MUFU.EX2 R35, R35 ;  /* 0x0000002300237308 */ /* 0x000ff00000000800 */
[----:B------:R-:W-:Y:S08]  /*6170*/  MUFU.EX2 R30, R30 ;  /* 0x0000001e001e7308 */ /* 0x000ff00000000800 */
[----:B------:R-:W-:Y:S08]  /*6180*/  MUFU.EX2 R224, R224 ;  /* 0x000000e000e07308 */ /* 0x000ff00000000800 */
[----:B------:R-:W4:Y:S08]  /*6190*/  MUFU.EX2 R29, R29 ;  /* 0x0000001d001d7308 */ /* 0x000f300000000800 */
[----:B------:R-:W-:Y:S08]  /*61a0*/  MUFU.EX2 R235, R235 ;  /* 0x000000eb00eb7308 */ /* 0x000ff00000000800 */
[----:B------:R-:W-:Y:S01]  /*61b0*/  MUFU.EX2 R226, R226 ;  /* 0x000000e200e27308 */ /* 0x000fe20000000800 */
[----:B------:R-:W-:-:S02]  /*61c0*/  WARPGROUP.DEPBAR.LE gsb0, 0x0 ;  /* 0x00008000000079c5 */ /* 0x000fc40000010000 */
[----:B------:R-:W-:-:S05]  /*61d0*/  WARPGROUP.ARRIVE ;  /* 0x00000000000079c5 */ /* 0x000fca0000000000 */
[----:B------:R-:W-:Y:S01]  /*61e0*/  MUFU.EX2 R42, R42 ;  /* 0x0000002a002a7308 */ /* 0x000fe20000000800 */
[----:B------:R-:W-:Y:S01]  /*61f0*/  HGMMA.64x8x16.F32 R48, gdesc[UR4], R48, gsb0 ;  /* 0x00000000043079f0 */ /* 0x000fe20008000830 */
[----:B------:R-:W-:Y:S01]  /*6200*/  UMOV UR6, UR13 ;  /* 0x0000000d00067c82 */ /* 0x000fe20008000000 */
[----:B------:R-:W-:-:S05]  /*6210*/  UMOV UR7, 0x40000000 ;  /* 0x4000000000077882 */ /* 0x000fca0000000000 */
[----:B------:R-:W5:Y:S08]  /*6220*/  MUFU.EX2 R40, R40 ;  /* 0x0000002800287308 */ /* 0x000f700000000800 */
[----:B------:R-:W-:Y:S08]  /*6230*/  MUFU.EX2 R233, R233 ;  /* 0x000000e900e97308 */ /* 0x000ff00000000800 */
[----:B------:R-:W-:Y:S01]  /*6240*/  MUFU.EX2 R8, R8 ;  /* 0x0000000800087308 */ /* 0x000fe20000000800 */
[----:B------:R-:W-:-:S02]  /*6250*/  WARPGROUP.DEPBAR.LE gsb0, 0x0 ;  /* 0x00008000000079c5 */ /* 0x000fc40000010000 */
        /* <DEDUP_REMOVED lines=17> */
[----:B------:R-:W-:Y:S01]  /*6370*/  UMOV UR10, UR26 ;  /* 0x0000001a000a7c82 */ /* 0x000fe20008000000 */
[----:B------:R-:W-:Y:S01]  /*6380*/  UMOV UR13, UR5 ;  /* 0x00000005000d7c82 */ /* 0x000fe20008000000 */
[----:B------:R-:W-:Y:S01]  /*6390*/  UMOV UR8, UR4 ;  /* 0x0000000400087c82 */ /* 0x000fe20008000000 */
[----:B------:R-:W-:Y:S01]  /*63a0*/  UMOV UR9, UR5 ;  /* 0x0000000500097c82 */ /* 0x000fe20008000000 */
        /* <DEDUP_REMOVED lines=23> */
[----:B------:R-:W-:Y:S02]  /*6520*/  WARPGROUP.DEPBAR.LE gsb0, 0x0 ;  /* 0x00008000000079c5 */ /* 0x000fe40000010000 */
[----:B------:R-:W-:-:S06]  /*6530*/  WARPGROUP.ARRIVE ;  /* 0x00000000000079c5 */ /* 0x000fcc0000000000 */
[----:B------:R-:W-:Y:S01]  /*6540*/  HGMMA.64x8x16.F32 R220, gdesc[UR8], R220, gsb0 ;  /* 0x0000000008dc79f0 */ /* 0x000fe200080008dc */
[----:B------:R-:W-:Y:S02]  /*6550*/  UMOV UR9, UR35 ;  /* 0x0000002300097c82 */ /* 0x000fe40008000000 */
[----:B------:R-:W-:Y:S02]  /*6560*/  WARPGROUP.DEPBAR.LE gsb0, 0x0 ;  /* 0x00008000000079c5 */ /* 0x000fe40000010000 */
[----:B------:R-:W-:-:S06]  /*6570*/  WARPGROUP.ARRIVE ;  /* 0x00000000000079c5 */ /* 0x000fcc0000000000 */
[----:B------:R-:W-:Y:S01]  /*6580*/  HGMMA.64x8x16.F32 R44, gdesc[UR4], R44, gsb0 ;  /* 0x00000000042c79f0 */ /* 0x000fe2000800082c */
[----:B------:R-:W-:Y:S01]  /*6590*/  UMOV UR6, UR22 ;  /* 0x0000001600067c82 */ /* 0x000fe20008000000 */
[----:B------:R-:W-:Y:S01]  /*65a0*/  UMOV UR7, 0x40000000 ;  /* 0x4000000000077882 */ /* 0x000fe20000000000 */
[----:B------:R-:W-:Y:S02]  /*65b0*/  WARPGROUP.DEPBAR.LE gsb0, 0x0 ;  /* 0x00008000000079c5 */ /* 0x000fe40000010000 */
[----:B------:R-:W1:Y:S01]  /*65c0*/  LDS R236, [R237+0x2c300] ;  /* 0x02c30000edec7984 */ /* 0x000e620000000800 */
[----:B------:R-:W-:-:S06]  /*65d0*/  WARPGROUP.ARRIVE ;  /* 0x00000000000079c5 */ /* 0x000fcc0000000000 */
[----:B------:R-:W-:Y:S01]  /*65e0*/  HGMMA.64x8x16.F32 R48, gdesc[UR4], R48, gsb0 ;  /* 0x00000000043079f0 */ /* 0x000fe20008000830 */
[----:B------:R-:W-:Y:S01]  /*65f0*/  UMOV UR6, UR20 ;  /* 0x0000001400067c82 */ /* 0x000fe20008000000 */
[----:B------:R-:W-:Y:S01]  /*6600*/  UMOV UR7, 0x40000000 ;  /* 0x4000000000077882 */ /* 0x000fe20000000000 */
[--C-:B-1----:R-:W-:Y:S01]  /*6610*/  FADD.FTZ R44, R44, -R236.reuse ;  /* 0x800000ec2c2c7221 */ /* 0x102fe20000010000 */
[----:B------:R-:W-:-:S03]  /*6620*/  FADD.FTZ R45, R45, -R236 ;  /* 0x800000ec2d2d7221 */ /* 0x000fc60000010000 */
[----:B------:R-:W-:Y:S01]  /*6630*/  FMUL.FTZ R44, R34, R44 ;  /* 0x0000002c222c7220 */ /* 0x000fe20000410000 */
[----:B--2---:R-:W-:-:S03]  /*6640*/  FMUL.FTZ R45, R39, R45 ;  /* 0x0000002d272d7220 */ /* 0x004fc60000410000 */
[----:B------:R-:W-:Y:S01]  /*6650*/  FMUL.FTZ R9, R9, R44 ;  /* 0x0000002c09097220 */ /* 0x000fe20000410000 */
[----:B------:R-:W-:Y:S02]  /*6660*/  FMUL.FTZ R10, R10, R45 ;  /* 0x0000002d0a0a7220 */ /* 0x000fe40000410000 */
[----:B------:R-:W1:Y:S03]  /*6670*/  MUFU.EX2 R45, R38 ;  /* 0x00000026002d7308 */ /* 0x000e660000000800 */
[----:B------:R-:W-:Y:S01]  /*6680*/  F2FP.F16.F32.PACK_AB R10, R10, R9 ;  /* 0x000000090a0a723e */ /* 0x000fe200000000ff */
[----:B------:R-:W-:Y:S02]  /*6690*/  WARPGROUP.DEPBAR.LE gsb0, 0x0 ;  /* 0x00008000000079c5 */ /* 0x000fe40000010000 */
[----:B------:R-:W-:Y:S01]  /*66a0*/  WARPGROUP.ARRIVE ;  /* 0x00000000000079c5 */ /* 0x000fe20000000000 */
[--C-:B------:R-:W-:Y:S01]  /*66b0*/  FADD.FTZ R44, R49, -R236.reuse ;  /* 0x800000ec312c7221 */ /* 0x100fe20000010000 */
[----:B------:R2:W1:Y:S01]  /*66c0*/  MUFU.EX2 R38, R7 ;  /* 0x0000000700267308 */ /* 0x0004620000000800 */
[----:B------:R-:W-:-:S02]  /*66d0*/  FADD.FTZ R48, R48, -R236 ;  /* 0x800000ec30307221 */ /* 0x000fc40000010000 */
[----:B---3--:R-:W-:Y:S01]  /*66e0*/  FMUL.FTZ R49, R37, R44 ;  /* 0x0000002c25317220 */ /* 0x008fe20000410000 */
[----:B------:R-:W-:Y:S01]  /*66f0*/  HGMMA.64x8x16.F32 R52, gdesc[UR4], R52, gsb0 ;  /* 0x00000000043479f0 */ /* 0x000fe20008000834 */
[----:B------:R-:W-:Y:S01]  /*6700*/  UMOV UR6, UR30 ;  /* 0x0000001e00067c82 */ /* 0x000fe20008000000 */
[----:B------:R-:W-:Y:S01]  /*6710*/  UMOV UR7, 0x40000000 ;  /* 0x4000000000077882 */ /* 0x000fe20000000000 */
[----:B------:R-:W-:Y:S01]  /*6720*/  FMUL.FTZ R49, R14, R49 ;  /* 0x000000310e317220 */ /* 0x000fe20000410000 */
[----:B----4-:R-:W-:Y:S01]  /*6730*/  FMUL.FTZ R48, R29, R48 ;  /* 0x000000301d307220 */ /* 0x010fe20000410000 */
[----:B--2---:R-:W-:Y:S01]  /*6740*/  FFMA.FTZ R7, -R26, R26, 1 ;  /* 0x3f8000001a077423 */ /* 0x004fe2000001011a */
[----:B------:R-:W-:Y:S01]  /*6750*/  FFMA.FTZ R44, -R13, R13, 1 ;  /* 0x3f8000000d2c7423 */ /* 0x000fe2000001010d */
[----:B------:R-:W-:Y:S01]  /*6760*/  FFMA.FTZ R13, -R15, R15, 1 ;  /* 0x3f8000000f0d7423 */ /* 0x000fe2000001010f */
[----:B------:R-:W-:Y:S02]  /*6770*/  FMUL.FTZ R12, R12, R48 ;  /* 0x000000300c0c7220 */ /* 0x000fe40000410000 */
[----:B------:R-:W-:Y:S03]  /*6780*/  MUFU.EX2 R48, R43 ;  /* 0x0000002b00307308 */ /* 0x000fe60000000800 */
[----:B------:R-:W-:Y:S01]  /*6790*/  F2FP.F16.F32.PACK_AB R12, R49, R12 ;  /* 0x0000000c310c723e */ /* 0x000fe200000000ff */
[----:B------:R-:W-:-:S02]  /*67a0*/  WARPGROUP.DEPBAR.LE gsb0, 0x0 ;  /* 0x00008000000079c5 */ /* 0x000fc40000010000 */
[----:B------:R-:W-:Y:S01]  /*67b0*/  WARPGROUP.ARRIVE ;  /* 0x00000000000079c5 */ /* 0x000fe20000000000 */
[--C-:B------:R-:W-:Y:S01]  /*67c0*/  FADD.FTZ R14, R53, -R236.reuse ;  /* 0x800000ec350e7221 */ /* 0x100fe20000010000 */
[----:B------:R-:W-:-:S03]  /*67d0*/  FADD.FTZ R52, R52, -R236 ;  /* 0x800000ec34347221 */ /* 0x000fc60000010000 */
[C---:B------:R-:W-:Y:S01]  /*67e0*/  FMUL.FTZ R53, R33.reuse, R14 ;  /* 0x0000000e21357220 */ /* 0x040fe20000410000 */
[----:B------:R-:W-:Y:S01]  /*67f0*/  HGMMA.64x8x16.F32 R216, gdesc[UR4], R216, gsb0 ;  /* 0x0000000004d879f0 */ /* 0x000fe200080008d8 */
[----:B------:R-:W-:Y:S01]  /*6800*/  UMOV UR6, UR28 ;  /* 0x0000001c00067c82 */ /* 0x000fe20008000000 */
[----:B------:R-:W-:Y:S01]  /*6810*/  UMOV UR7, 0x40000000 ;  /* 0x4000000000077882 */ /* 0x000fe20000000000 */
[----:B------:R-:W-:Y:S01]  /*6820*/  FMUL.FTZ R22, R22, R53 ;  /* 0x0000003516167220 */ /* 0x000fe20000410000 */
[----:B-----5:R-:W-:Y:S01]  /*6830*/  FMUL.FTZ R52, R40, R52 ;  /* 0x0000003428347220 */ /* 0x020fe20000410000 */
[----:B------:R-:W-:-:S03]  /*6840*/  F2FP.F16.F32.PACK_AB R40, R33, R40 ;  /* 0x000000282128723e */ /* 0x000fc600000000ff */
[----:B------:R-:W-:Y:S01]  /*6850*/  FMUL.FTZ R21, R21, R52 ;  /* 0x0000003415157220 */ /* 0x000fe20000410000 */
[----:B------:R-:W-:Y:S02]  /*6860*/  WARPGROUP.DEPBAR.LE gsb0, 0x0 ;  /* 0x00008000000079c5 */ /* 0x000fe40000010000 */
[----:B------:R-:W-:Y:S01]  /*6870*/  WARPGROUP.ARRIVE ;  /* 0x00000000000079c5 */ /* 0x000fe20000000000 */
[--C-:B------:R-:W-:Y:S01]  /*6880*/  FADD.FTZ R14, R217, -R236.reuse ;  /* 0x800000ecd90e7221 */ /* 0x100fe20000010000 */
[----:B------:R-:W-:-:S03]  /*6890*/  FADD.FTZ R53, R216, -R236 ;  /* 0x800000ecd8357221 */ /* 0x000fc60000010000 */
[----:B-1----:R-:W-:Y:S01]  /*68a0*/  FMUL.FTZ R14, R45, R14 ;  /* 0x0000000e2d0e7220 */ /* 0x002fe20000410000 */
[----:B------:R-:W-:Y:S01]  /*68b0*/  HGMMA.64x8x16.F32 R220, gdesc[UR4], R220, gsb0 ;  /* 0x0000000004dc79f0 */ /* 0x000fe200080008dc */
[----:B------:R-:W-:Y:S01]  /*68c0*/  FMUL.FTZ R26, R30, R53 ;  /* 0x000000351e1a7220 */ /* 0x000fe20000410000 */
[----:B------:R-:W-:Y:S01]  /*68d0*/  UIADD3 UR4, UR60, 0x2c500, URZ ;  /* 0x0002c5003c047890 */ /* 0x000fe2000fffe03f */
[----:B------:R-:W-:Y:S01]  /*68e0*/  FMUL.FTZ R7, R7, R14 ;  /* 0x0000000e07077220 */ /* 0x000fe20000410000 */
[----:B------:R-:W-:Y:S01]  /*68f0*/  FFMA.FTZ R14, -R36, R36, 1 ;  /* 0x3f800000240e7423 */ /* 0x000fe20000010124 */
[----:B------:R-:W-:Y:S01]  /*6900*/  FMUL.FTZ R26, R25, R26 ;  /* 0x0000001a191a7220 */ /* 0x000fe20000410000 */
[----:B------:R-:W-:Y:S01]  /*6910*/  USHF.R.U32.HI UR4, URZ, 0x4, UR4 ;  /* 0x000000043f047899 */ /* 0x000fe20008011604 */
[----:B------:R-:W1:Y:S01]  /*6920*/  MUFU.EX2 R25, R234 ;  /* 0x000000ea00197308 */ /* 0x000e620000000800 */
[----:B------:R-:W-:Y:S02]  /*6930*/  UMOV UR7, 0x40 ;  /* 0x0000004000077882 */ /* 0x000fe40000000000 */
[----:B------:R-:W-:Y:S01]  /*6940*/  F2FP.F16.F32.PACK_AB R26, R7, R26 ;  /* 0x0000001a071a723e */ /* 0x000fe200000000ff */
[----:B------:R-:W-:-:S04]  /*6950*/  ULOP3.LUT UR4, UR4, 0x3fff, URZ, 0xc0, !UPT ;  /* 0x00003fff04047892 */ /* 0x000fc8000f8ec03f */
[----:B------:R-:W-:-:S04]  /*6960*/  ULOP3.LUT UR4, UR4, 0x80000, URZ, 0xfc, !UPT ;  /* 0x0008000004047892 */ /* 0x000fc8000f8efc3f */
[----:B------:R-:W-:Y:S02]  /*6970*/  UIADD3 UR5, UR4, 0x80, URZ ;  /* 0x0000008004057890 */ /* 0x000fe4000fffe03f */
[----:B------:R-:W-:Y:S02]  /*6980*/  UIADD3 UR6, UR4, 0x100, URZ ;  /* 0x0000010004067890 */ /* 0x000fe4000fffe03f */
[----:B------:R-:W-:Y:S01]  /*6990*/  UMOV UR58, UR4 ;  /* 0x00000004003a7c82 */ /* 0x000fe20008000000 */
[----:B------:R-:W-:Y:S02]  /*69a0*/  UIADD3 UR50, UR4, 0x10, URZ ;  /* 0x0000001004327890 */ /* 0x000fe4000fffe03f */
[----:B------:R-:W-:Y:S01]  /*69b0*/  UMOV UR34, UR5 ;  /* 0x0000000500227c82 */ /* 0x000fe20008000000 */
[----:B------:R-:W-:Y:S01]  /*69c0*/  UIADD3 UR5, UR4, 0x180, URZ ;  /* 0x0000018004057890 */ /* 0x000fe2000fffe03f */
[----:B------:R-:W-:Y:S01]  /*69d0*/  UMOV UR14, UR6 ;  /* 0x00000006000e7c82 */ /* 0x000fe20008000000 */
[----:B------:R-:W-:-:S02]  /*69e0*/  UIADD3 UR6, UR4, 0x200, URZ ;  /* 0x0000020004067890 */ /* 0x000fc4000fffe03f */
[----:B------:R-:W-:-:S03]  /*69f0*/  UIADD3 UR54, UR4, 0x190, URZ ;  /* 0x0000019004367890 */ /* 0x000fc6000fffe03f */
[----:B------:R-:W-:Y:S01]  /*6a00*/  UMOV UR18, UR5 ;  /* 0x0000000500127c82 */ /* 0x000fe20008000000 */
[----:B------:R-:W-:Y:S02]  /*6a10*/  UIADD3 UR5, UR4, 0x90, URZ ;  /* 0x0000009004057890 */ /* 0x000fe4000fffe03f */
[----:B------:R-:W-:Y:S02]  /*6a20*/  UIADD3 UR46, UR4, 0x210, URZ ;  /* 0x00000210042e7890 */ /* 0x000fe4000fffe03f */
[----:B------:R-:W-:Y:S02]  /*6a30*/  UIADD3 UR30, UR4, 0x20, URZ ;  /* 0x00000020041e7890 */ /* 0x000fe4000fffe03f */
[----:B------:R-:W-:Y:S02]  /*6a40*/  UIADD3 UR42, UR4, 0xa0, URZ ;  /* 0x000000a0042a7890 */ /* 0x000fe4000fffe03f */
[----:B------:R-:W-:Y:S01]  /*6a50*/  UIADD3 UR38, UR4, 0x120, URZ ;  /* 0x0000012004267890 */ /* 0x000fe2000fffe03f */
[----:B------:R-:W-:Y:S01]  /*6a60*/  UMOV UR8, UR34 ;  /* 0x0000002200087c82 */ /* 0x000fe20008000000 */
[----:B------:R-:W-:Y:S01]  /*6a70*/  UIADD3 UR26, UR4, 0x220, URZ ;  /* 0x00000220041a7890 */ /* 0x000fe2000fffe03f */
[----:B------:R-:W-:Y:S01]  /*6a80*/  MOV R9, UR30 ;  /* 0x0000001e00097c02 */ /* 0x000fe20008000f00 */
[----:B------:R-:W-:-:S02]  /*6a90*/  WARPGROUP.DEPBAR.LE gsb0, 0x0 ;  /* 0x00008000000079c5 */ /* 0x000fc40000010000 */
[----:B------:R-:W2:Y:S01]  /*6aa0*/  LDS R237, [R237+0x2c320] ;  /* 0x02c32000eded7984 */ /* 0x000ea20000000800 */
[--C-:B------:R-:W-:Y:S01]  /*6ab0*/  FADD.FTZ R220, R220, -R236.reuse ;  /* 0x800000ecdcdc7221 */ /* 0x100fe20000010000 */
[----:B------:R-:W-:-:S03]  /*6ac0*/  FADD.FTZ R221, R221, -R236 ;  /* 0x800000ecdddd7221 */ /* 0x000fc60000010000 */
[----:B------:R-:W-:Y:S01]  /*6ad0*/  FMUL.FTZ R36, R35, R220 ;  /* 0x000000dc23247220 */ /* 0x000fe20000410000 */
[C---:B------:R-:W-:Y:S01]  /*6ae0*/  FMUL.FTZ R221, R38.reuse, R221 ;  /* 0x000000dd26dd7220 */ /* 0x040fe20000410000 */
[----:B------:R-:W-:Y:S02]  /*6af0*/  F2FP.F16.F32.PACK_AB R38, R38, R35 ;  /* 0x000000232626723e */ /* 0x000fe400000000ff */
[----:B------:R-:W-:Y:S01]  /*6b00*/  FMUL.FTZ R36, R31, R36 ;  /* 0x000000241f247220 */ /* 0x000fe20000410000 */
[----:B------:R-:W-:-:S05]  /*6b10*/  FMUL.FTZ R31, R14, R221 ;  /* 0x000000dd0e1f7220 */ /* 0x000fca0000410000 */
[----:B------:R-:W-:Y:S01]  /*6b20*/  F2FP.F16.F32.PACK_AB R36, R31, R36 ;  /* 0x000000241f24723e */ /* 0x000fe200000000ff */
[--C-:B--2---:R-:W-:Y:S01]  /*6b30*/  FADD.FTZ R53, R46, -R237.reuse ;  /* 0x800000ed2e357221 */ /* 0x104fe20000010000 */
[--C-:B------:R-:W-:Y:S01]  /*6b40*/  FADD.FTZ R51, R51, -R237.reuse ;  /* 0x800000ed33337221 */ /* 0x100fe20000010000 */
[----:B------:R-:W-:Y:S01]  /*6b50*/  FFMA.FTZ R46, -R20, R20, 1 ;  /* 0x3f800000142e7423 */ /* 0x000fe20000010114 */
[----:B------:R-:W-:Y:S01]  /*6b60*/  FFMA.FTZ R20, -R23, R23, 1 ;  /* 0x3f80000017147423 */ /* 0x000fe20000010117 */
[----:B------:R-:W-:Y:S01]  /*6b70*/  FMUL.FTZ R14, R224, R53 ;  /* 0x00000035e00e7220 */ /* 0x000fe20000410000 */
[----:B------:R-:W-:Y:S01]  /*6b80*/  FMUL.FTZ R51, R42, R51 ;  /* 0x000000332a337220 */ /* 0x000fe20000410000 */
[--C-:B------:R-:W-:Y:S01]  /*6b90*/  FADD.FTZ R50, R50, -R237.reuse ;  /* 0x800000ed32327221 */ /* 0x100fe20000010000 */
[--C-:B------:R-:W-:Y:S01]  /*6ba0*/  FADD.FTZ R222, R222, -R237.reuse ;  /* 0x800000eddede7221 */ /* 0x100fe20000010000 */
[----:B------:R-:W-:Y:S01]  /*6bb0*/  FMUL.FTZ R11, R11, R14 ;  /* 0x0000000e0b0b7220 */ /* 0x000fe20000410000 */
[--C-:B------:R-:W-:Y:S01]  /*6bc0*/  FADD.FTZ R14, R47, -R237.reuse ;  /* 0x800000ed2f0e7221 */ /* 0x100fe20000010000 */
[----:B------:R-:W-:Y:S01]  /*6bd0*/  FMUL.FTZ R46, R46, R51 ;  /* 0x000000332e2e7220 */ /* 0x000fe20000410000 */
[----:B------:R2:W3:Y:S01]  /*6be0*/  MUFU.EX2 R47, R41 ;  /* 0x00000029002f7308 */ /* 0x0004e20000000800 */
[----:B-1----:R-:W-:Y:S01]  /*6bf0*/  FMUL.FTZ R50, R25, R50 ;  /* 0x0000003219327220 */ /* 0x002fe20000410000 */
[----:B------:R-:W-:Y:S01]  /*6c00*/  FMUL.FTZ R15, R235, R14 ;  /* 0x0000000eeb0f7220 */ /* 0x000fe20000410000 */
[----:B------:R-:W-:Y:S01]  /*6c10*/  F2FP.F16.F32.PACK_AB R14, R39, R34 ;  /* 0x00000022270e723e */ /* 0x000fe200000000ff */
[----:B------:R-:W-:Y:S01]  /*6c20*/  FFMA.FTZ R51, -R24, R24, 1 ;  /* 0x3f80000018337423 */ /* 0x000fe20000010118 */
[----:B------:R-:W-:Y:S01]  /*6c30*/  F2FP.F16.F32.PACK_AB R24, R37, R29 ;  /* 0x0000001d2518723e */ /* 0x000fe200000000ff */
[----:B------:R-:W-:Y:S01]  /*6c40*/  FMUL.FTZ R44, R44, R15 ;  /* 0x0000000f2c2c7220 */ /* 0x000fe20000410000 */
[--C-:B------:R-:W-:Y:S01]  /*6c50*/  FADD.FTZ R15, R54, -R237.reuse ;  /* 0x800000ed360f7221 */ /* 0x100fe20000010000 */
[----:B------:R-:W1:Y:S01]  /*6c60*/  MUFU.EX2 R39, R227 ;  /* 0x000000e300277308 */ /* 0x000e620000000800 */
[----:B------:R-:W-:Y:S01]  /*6c70*/  F2FP.F16.F32.PACK_AB R25, R42, R25 ;  /* 0x000000192a19723e */ /* 0x000fe200000000ff */
[--C-:B------:R-:W-:Y:S01]  /*6c80*/  FADD.FTZ R34, R55, -R237.reuse ;  /* 0x800000ed37227221 */ /* 0x100fe20000010000 */
[----:B------:R-:W-:Y:S01]  /*6c90*/  FMUL.FTZ R15, R226, R15 ;  /* 0x0000000fe20f7220 */ /* 0x000fe20000410000 */
[----:B--2---:R-:W-:Y:S01]  /*6ca0*/  F2FP.F16.F32.PACK_AB R41, R233, R226 ;  /* 0x000000e2e929723e */ /* 0x004fe200000000ff */
[--C-:B------:R-:W-:Y:S01]  /*6cb0*/  FADD.FTZ R218, R218, -R237.reuse ;  /* 0x800000eddada7221 */ /* 0x100fe20000010000 */
[--C-:B------:R-:W-:Y:S01]  /*6cc0*/  FADD.FTZ R219, R219, -R237.reuse ;  /* 0x800000eddbdb7221 */ /* 0x100fe20000010000 */
[----:B------:R-:W-:Y:S01]  /*6cd0*/  FMUL.FTZ R20, R20, R15 ;  /* 0x0000000f14147220 */ /* 0x000fe20000410000 */
[----:B------:R-:W-:Y:S01]  /*6ce0*/  F2FP.F16.F32.PACK_AB R15, R235, R224 ;  /* 0x000000e0eb0f723e */ /* 0x000fe200000000ff */
[----:B------:R-:W-:Y:S01]  /*6cf0*/  BAR.SYNC.DEFER_BLOCKING 0x9, 0x100 ;  /* 0x0244000000007b1d */ /* 0x000fe20000010000 */
[----:B------:R-:W-:Y:S01]  /*6d00*/  FADD.FTZ R223, R223, -R237 ;  /* 0x800000eddfdf7221 */ /* 0x000fe20000010000 */
[----:B------:R-:W-:Y:S01]  /*6d10*/  FMUL.FTZ R34, R233, R34 ;  /* 0x00000022e9227220 */ /* 0x000fe20000410000 */
[----:B---3--:R-:W-:Y:S01]  /*6d20*/  FMUL.FTZ R218, R47, R218 ;  /* 0x000000da2fda7220 */ /* 0x008fe20000410000 */
[----:B------:R-:W-:Y:S01]  /*6d30*/  FMUL.FTZ R219, R48, R219 ;  /* 0x000000db30db7220 */ /* 0x000fe20000410000 */
[----:B------:R-:W-:Y:S01]  /*6d40*/  FMUL.FTZ R13, R13, R50 ;  /* 0x000000320d0d7220 */ /* 0x000fe20000410000 */
[----:B------:R-:W-:Y:S01]  /*6d50*/  FMUL.FTZ R51, R51, R34 ;  /* 0x0000002233337220 */ /* 0x000fe20000410000 */
[----:B------:R-:W-:Y:S01]  /*6d60*/  FMUL.FTZ R27, R27, R218 ;  /* 0x000000da1b1b7220 */ /* 0x000fe20000410000 */
[----:B-1----:R-:W-:Y:S01]  /*6d70*/  FMUL.FTZ R23, R39, R222 ;  /* 0x000000de27177220 */ /* 0x002fe20000410000 */
[----:B------:R-:W-:Y:S01]  /*6d80*/  F2FP.F16.F32.PACK_AB R39, R8, R39 ;  /* 0x000000270827723e */ /* 0x000fe200000000ff */
[----:B------:R-:W-:Y:S01]  /*6d90*/  FMUL.FTZ R28, R28, R219 ;  /* 0x000000db1c1c7220 */ /* 0x000fe20000410000 */
[----:B------:R-:W-:Y:S01]  /*6da0*/  F2FP.F16.F32.PACK_AB R11, R44, R11 ;  /* 0x0000000b2c0b723e */ /* 0x000fe200000000ff */
[----:B------:R-:W-:Y:S01]  /*6db0*/  FMUL.FTZ R32, R32, R23 ;  /* 0x0000001720207220 */ /* 0x000fe20000410000 */
[----:B------:R-:W-:Y:S01]  /*6dc0*/  IMAD R23, R4, 0x2000, R6 ;  /* 0x0000200004177824 */ /* 0x000fe200078e0206 */
[----:B------:R-:W-:-:S02]  /*6dd0*/  F2FP.F16.F32.PACK_AB R13, R46, R13 ;  /* 0x0000000d2e0d723e */ /* 0x000fc400000000ff */
[----:B------:R-:W-:Y:S02]  /*6de0*/  F2FP.F16.F32.PACK_AB R50, R22, R21 ;  /* 0x000000151632723e */ /* 0x000fe400000000ff */
[----:B------:R-:W-:Y:S02]  /*6df0*/  SHF.R.U32.HI R216, RZ, 0x4, R23 ;  /* 0x00000004ffd87819 */ /* 0x000fe40000011617 */
[----:B------:R-:W-:Y:S02]  /*6e00*/  F2FP.F16.F32.PACK_AB R51, R51, R20 ;  /* 0x000000143333723e */ /* 0x000fe400000000ff */
[----:B------:R-:W-:Y:S01]  /*6e10*/  LOP3.LUT R216, R216, 0x3fff, RZ, 0xc0, !PT ;  /* 0x00003fffd8d87812 */ /* 0x000fe200078ec0ff */
[----:B------:R1:W-:Y:S01]  /*6e20*/  STSM.16.M88.2 [R0+0x2c500], R14 ;  /* 0x02c5000e00007844 */ /* 0x0003e20000000100 */
[----:B------:R-:W-:Y:S02]  /*6e30*/  F2FP.F16.F32.PACK_AB R27, R28, R27 ;  /* 0x0000001b1c1b723e */ /* 0x000fe400000000ff */
[C---:B------:R-:W-:Y:S01]  /*6e40*/  R2UR UR56, R216.reuse ;  /* 0x00000000d83872ca */ /* 0x040fe200000e0000 */
[----:B------:R-:W-:Y:S01]  /*6e50*/  STSM.16.M88.2 [R0+0x2cd00], R24 ;  /* 0x02cd001800007844 */ /* 0x000fe20000000100 */
[----:B------:R-:W-:-:S02]  /*6e60*/  VIADD R6, R216, 0x80 ;  /* 0x00000080d8067836 */ /* 0x000fc40000000000 */
[----:B------:R-:W-:Y:S01]  /*6e70*/  VIADD R217, R216, 0x500 ;  /* 0x00000500d8d97836 */ /* 0x000fe20000000000 */
[----:B------:R-:W-:Y:S02]  /*6e80*/  STSM.16.M88.2 [R0+0x2d500], R40 ;  /* 0x02d5002800007844 */ /* 0x000fe40000000100 */
[----:B------:R-:W-:Y:S01]  /*6e90*/  R2UR UR48, R6 ;  /* 0x00000000063072ca */ /* 0x000fe200000e0000 */
[----:B------:R-:W-:Y:S01]  /*6ea0*/  VIADD R6, R216, 0x100 ;  /* 0x00000100d8067836 */ /* 0x000fe20000000000 */
[----:B-1----:R-:W-:Y:S01]  /*6eb0*/  F2FP.F16.F32.PACK_AB R14, R45, R30 ;  /* 0x0000001e2d0e723e */ /* 0x002fe200000000ff */
[----:B------:R-:W-:Y:S01]  /*6ec0*/  FMUL.FTZ R30, R8, R223 ;  /* 0x000000df081e7220 */ /* 0x000fe20000410000 */
[----:B------:R-:W-:Y:S02]  /*6ed0*/  F2FP.F16.F32.PACK_AB R15, R48, R47 ;  /* 0x0000002f300f723e */ /* 0x000fe400000000ff */
[----:B------:R-:W-:Y:S01]  /*6ee0*/  UMOV UR32, UR56 ;  /* 0x0000003800207c82 */ /* 0x000fe20008000000 */
[----:B------:R-:W-:Y:S01]  /*6ef0*/  FMUL.FTZ R225, R225, R30 ;  /* 0x0000001ee1e17220 */ /* 0x000fe20000410000 */
[----:B------:R-:W-:Y:S01]  /*6f00*/  UMOV UR12, UR56 ;  /* 0x00000038000c7c82 */ /* 0x000fe20008000000 */
[----:B------:R-:W-:Y:S01]  /*6f10*/  STSM.16.M88.2 [R0+0x2dd00], R14 ;  /* 0x02dd000e00007844 */ /* 0x000fe20000000100 */
[----:B------:R-:W-:Y:S01]  /*6f20*/  UMOV UR16, UR56 ;  /* 0x0000003800107c82 */ /* 0x000fe20008000000 */
[----:B------:R-:W-:Y:S01]  /*6f30*/  R2UR UR28, R6 ;  /* 0x00000000061c72ca */ /* 0x000fe200000e0000 */
[----:B------:R-:W-:Y:S01]  /*6f40*/  VIADD R6, R216, 0x180 ;  /* 0x00000180d8067836 */ /* 0x000fe20000000000 */
[----:B------:R-:W-:Y:S01]  /*6f50*/  STSM.16.M88.2 [R0+0x2e500], R38 ;  /* 0x02e5002600007844 */ /* 0x000fe20000000100 */
[----:B------:R-:W-:Y:S01]  /*6f60*/  F2FP.F16.F32.PACK_AB R37, R225, R32 ;  /* 0x00000020e125723e */ /* 0x000fe200000000ff */
[----:B------:R-:W-:Y:S01]  /*6f70*/  UMOV UR20, UR48 ;  /* 0x0000003000147c82 */ /* 0x000fe20008000000 */
[----:B------:R-:W-:Y:S01]  /*6f80*/  UMOV UR52, UR48 ;  /* 0x0000003000347c82 */ /* 0x000fe20008000000 */
[----:B------:R-:W-:Y:S01]  /*6f90*/  @!PT LDS RZ, [RZ] ;  /* 0x00000000fffff984 */ /* 0x000fe20000000800 */
[----:B------:R-:W-:Y:S01]  /*6fa0*/  @!PT LDS RZ, [RZ] ;  /* 0x00000000fffff984 */ /* 0x000fe20000000800 */
[----:B------:R-:W-:Y:S01]  /*6fb0*/  @!PT LDS RZ, [RZ] ;  /* 0x00000000fffff984 */ /* 0x000fe20000000800 */
[----:B------:R-:W-:Y:S01]  /*6fc0*/  @!PT LDS RZ, [RZ] ;  /* 0x00000000fffff984 */ /* 0x000fe20000000800 */
[----:B------:R1:W-:Y:S06]  /*6fd0*/  MEMBAR.ALL.CTA ;  /* 0x0000000000007992 */ /* 0x0003ec0000008000 */
[----:B-1----:R-:W1:Y:S01]  /*6fe0*/  FENCE.VIEW.ASYNC.S ;  /* 0x00000000000073c6 */ /* 0x002e620000000000 */
[----:B------:R-:W-:Y:S01]  /*6ff0*/  UMOV UR44, UR48 ;  /* 0x00000030002c7c82 */ /* 0x000fe20008000000 */
[----:B------:R-:W-:Y:S01]  /*7000*/  MOV R8, UR31 ;  /* 0x0000001f00087c02 */ /* 0x000fe20008000f00 */
[----:B------:R-:W-:Y:S01]  /*7010*/  UMOV UR40, UR28 ;  /* 0x0000001c00287c82 */ /* 0x000fe20008000000 */
[----:B------:R-:W-:Y:S01]  /*7020*/  UMOV UR36, UR28 ;  /* 0x0000001c00247c82 */ /* 0x000fe20008000000 */
[----:B------:R-:W-:Y:S01]  /*7030*/  UMOV UR24, UR28 ;  /* 0x0000001c00187c82 */ /* 0x000fe20008000000 */
[----:B-1----:R-:W-:Y:S06]  /*7040*/  BAR.SYNC.DEFER_BLOCKING 0x9, 0x100 ;  /* 0x0244000000007b1d */ /* 0x002fec0000010000 */
[----:B------:R-:W-:Y:S04]  /*7050*/  STSM.16.M88.2 [R0+0x2ed00], R10 ;  /* 0x02ed000a00007844 */ /* 0x000fe80000000100 */
[----:B------:R-:W-:Y:S04]  /*7060*/  STSM.16.M88.2 [R0+0x2f500], R12 ;  /* 0x02f5000c00007844 */ /* 0x000fe80000000100 */
[----:B------:R-:W-:Y:S04]  /*7070*/  STSM.16.M88.2 [R0+0x2fd00], R50 ;  /* 0x02fd003200007844 */ /* 0x000fe80000000100 */
[----:B------:R-:W-:Y:S04]  /*7080*/  STSM.16.M88.2 [R0+0x30500], R26 ;  /* 0x0305001a00007844 */ /* 0x000fe80000000100 */
[----:B------:R1:W-:Y:S01]  /*7090*/  STSM.16.M88.2 [R0+0x30d00], R36 ;  /* 0x030d002400007844 */ /* 0x0003e20000000100 */
[----:B------:R-:W-:-:S06]  /*70a0*/  WARPGROUP.ARRIVE ;  /* 0x00000000000079c5 */ /* 0x000fcc0000000000 */
[----:B------:R-:W-:Y:S03]  /*70b0*/  HGMMA.64x16x16.F32 R56, gdesc[UR56].tnspA.tnspB, R56, gsb0 ;  /* 0x60200000383879f0 */ /* 0x000fe60008000838 */
[----:B------:R-:W-:Y:S02]  /*70c0*/  WARPGROUP.DEPBAR.LE gsb0, 0x0 ;  /* 0x00008000000079c5 */ /* 0x000fe40000010000 */
[----:B------:R-:W-:-:S06]  /*70d0*/  WARPGROUP.ARRIVE ;  /* 0x00000000000079c5 */ /* 0x000fcc0000000000 */
[----:B------:R-:W-:Y:S01]  /*70e0*/  HGMMA.64x16x16.F32 R72, gdesc[UR32].tnspA.tnspB, R72, gsb0 ;  /* 0x60200000204879f0 */ /* 0x000fe20008000848 */
[----:B------:R-:W-:Y:S01]  /*70f0*/  UIADD3 UR34, UR4, 0x1a0, URZ ;  /* 0x000001a004227890 */ /* 0x000fe2000fffe03f */
[----:B------:R-:W-:Y:S01]  /*7100*/  UMOV UR32, UR28 ;  /* 0x0000001c00207c82 */ /* 0x000fe20008000000 */
[----:B------:R-:W-:Y:S01]  /*7110*/  UMOV UR33, UR29 ;  /* 0x0000001d00217c82 */ /* 0x000fe20008000000 */
[----:B------:R-:W-:Y:S01]  /*7120*/  UMOV UR35, 0x40 ;  /* 0x0000004000237882 */ /* 0x000fe20000000000 */
[----:B------:R-:W-:Y:S02]  /*7130*/  WARPGROUP.DEPBAR.LE gsb0, 0x0 ;  /* 0x00008000000079c5 */ /* 0x000fe40000010000 */
[----:B------:R-:W-:-:S06]  /*7140*/  WARPGROUP.ARRIVE ;  /* 0x00000000000079c5 */ /* 0x000fcc0000000000 */
[----:B------:R-:W-:Y:S01]  /*7150*/  HGMMA.64x16x16.F32 R88, gdesc[UR12].tnspA.tnspB, R88, gsb0 ;  /* 0x602000000c5879f0 */ /* 0x000fe20008000858 */
[----:B------:R-:W-:Y:S01]  /*7160*/  UMOV UR12, UR14 ;  /* 0x0000000e000c7c82 */ /* 0x000fe20008000000 */
[----:B------:R-:W-:Y:S01]  /*7170*/  UMOV UR13, UR15 ;  /* 0x0000000f000d7c82 */ /* 0x000fe20008000000 */
[----:B------:R-:W-:Y:S01]  /*7180*/  UMOV UR14, UR18 ;  /* 0x00000012000e7c82 */ /* 0x000fe20008000000 */
[----:B------:R-:W-:Y:S01]  /*7190*/  UMOV UR15, UR19 ;  /* 0x00000013000f7c82 */ /* 0x000fe20008000000 */
[----:B------:R-:W-:Y:S02]  /*71a0*/  WARPGROUP.DEPBAR.LE gsb0, 0x0 ;  /* 0x00008000000079c5 */ /* 0x000fe40000010000 */
[----:B------:R-:W-:-:S06]  /*71b0*/  WARPGROUP.ARRIVE ;  /* 0x00000000000079c5 */ /* 0x000fcc0000000000 */
[----:B------:R-:W-:Y:S01]  /*71c0*/  HGMMA.64x16x16.F32 R104, gdesc[UR16].tnspA.tnspB, R104, gsb0 ;  /* 0x60200000106879f0 */ /* 0x000fe20008000868 */
[----:B------:R-:W-:Y:S01]  /*71d0*/  UMOV UR16, UR56 ;  /* 0x0000003800107c82 */ /* 0x000fe20008000000 */
[----:B------:R-:W-:Y:S01]  /*71e0*/  UMOV UR17, UR57 ;  /* 0x0000003900117c82 */ /* 0x000fe20008000000 */
[----:B------:R-:W-:Y:S01]  /*71f0*/  UMOV UR18, UR6 ;  /* 0x0000000600127c82 */ /* 0x000fe20008000000 */
[----:B------:R-:W-:Y:S01]  /*7200*/  UMOV UR19, 0x40 ;  /* 0x0000004000137882 */ /* 0x000fe20000000000 */
[----:B------:R-:W-:Y:S01]  /*7210*/  UMOV UR10, UR18 ;  /* 0x00000012000a7c82 */ /* 0x000fe20008000000 */
[----:B------:R-:W-:Y:S01]  /*7220*/  UMOV UR11, UR19 ;  /* 0x00000013000b7c82 */ /* 0x000fe20008000000 */
[----:B------:R-:W-:Y:S01]  /*7230*/  UIADD3 UR6, UR4, 0x110, URZ ;  /* 0x0000011004067890 */ /* 0x000fe2000fffe03f */
[----:B------:R-:W-:-:S06]  /*7240*/  UMOV UR57, UR23 ;  /* 0x0000001700397c82 */ /* 0x000fcc0008000000 */
[----:B------:R-:W-:Y:S01]  /*7250*/  UMOV UR22, UR6 ;  /* 0x0000000600167c82 */ /* 0x000fe20008000000 */
[----:B------:R-:W-:Y:S01]  /*7260*/  UIADD3 UR6, UR4, 0x230, URZ ;  /* 0x0000023004067890 */ /* 0x000fe2000fffe03f */
        /* <DEDUP_REMOVED lines=8> */
[----:B------:R-:W-:-:S04]  /*72f0*/  UIADD3 UR5, UR60, 0x2ed00, URZ ;  /* 0x0002ed003c057890 */ /* 0x000fc8000fffe03f */
[----:B------:R-:W-:Y:S01]  /*7300*/  USHF.R.U32.HI UR5, URZ, 0x4, UR5 ;  /* 0x000000043f057899 */ /* 0x000fe20008011605 */
[----:B------:R-:W-:Y:S02]  /*7310*/  WARPGROUP.DEPBAR.LE gsb0, 0x0 ;  /* 0x00008000000079c5 */ /* 0x000fe40000010000 */
[----:B------:R-:W-:-:S06]  /*7320*/  WARPGROUP.ARRIVE ;  /* 0x00000000000079c5 */ /* 0x000fcc0000000000 */
[----:B------:R-:W-:Y:S01]  /*7330*/  HGMMA.64x16x16.F32 R56, gdesc[UR48].tnspA.tnspB, R56, gsb0 ;  /* 0x60200000303879f0 */ /* 0x000fe20008000838 */
[----:B------:R-:W-:Y:S01]  /*7340*/  UMOV UR48, UR10 ;  /* 0x0000000a00307c82 */ /* 0x000fe20008000000 */
[----:B------:R-:W-:Y:S01]  /*7350*/  UIADD3 UR10, UR4, 0xb0, URZ ;  /* 0x000000b0040a7890 */ /* 0x000fe2000fffe03f */
[----:B------:R-:W-:Y:S01]  /*7360*/  UMOV UR49, UR11 ;  /* 0x0000000b00317c82 */ /* 0x000fe20008000000 */
[----:B------:R-:W-:Y:S01]  /*7370*/  UMOV UR11, 0x40 ;  /* 0x00000040000b7882 */ /* 0x000fe20000000000 */
        /* <DEDUP_REMOVED lines=10> */
[----:B------:R-:W-:Y:S01]  /*7420*/  UIADD3 UR22, UR4, 0x130, URZ ;  /* 0x0000013004167890 */ /* 0x000fe2000fffe03f */
[----:B------:R-:W-:Y:S01]  /*7430*/  UMOV UR23, 0x40 ;  /* 0x0000004000177882 */ /* 0x000fe20000000000 */
[----:B------:R-:W-:Y:S02]  /*7440*/  WARPGROUP.DEPBAR.LE gsb0, 0x0 ;  /* 0x00008000000079c5 */ /* 0x000fe40000010000 */
[----:B------:R-:W-:-:S06]  /*7450*/  WARPGROUP.ARRIVE ;  /* 0x00000000000079c5 */ /* 0x000fcc0000000000 */
[----:B------:R-:W-:Y:S01]  /*7460*/  HGMMA.64x16x16.F32 R104, gdesc[UR52].tnspA.tnspB, R104, gsb0 ;  /* 0x60200000346879f0 */ /* 0x000fe20008000868 */
[----:B------:R-:W-:Y:S01]  /*7470*/  UMOV UR52, UR16 ;  /* 0x0000001000347c82 */ /* 0x000fe20008000000 */
[----:B------:R-:W-:Y:S01]  /*7480*/  UMOV UR53, UR17 ;  /* 0x0000001100357c82 */ /* 0x000fe20008000000 */
        /* <DEDUP_REMOVED lines=10> */
[----:B------:R-:W-:Y:S01]  /*7530*/  UMOV UR29, 0x40000040 ;  /* 0x40000040001d7882 */ /* 0x000fe20000000000 */
[----:B------:R-:W-:Y:S02]  /*7540*/  UMOV UR31, 0x8 ;  /* 0x00000008001f7882 */ /* 0x000fe40000000000 */
[----:B------:R-:W-:Y:S01]  /*7550*/  IMAD.U32 R21, RZ, RZ, UR31 ;  /* 0x0000001fff157e24 */ /* 0x000fe2000f8e00ff */
[----:B------:R-:W-:Y:S02]  /*7560*/  WARPGROUP.DEPBAR.LE gsb0, 0x0 ;  /* 0x00008000000079c5 */ /* 0x000fe40000010000 */
[----:B------:R-:W-:-:S06]  /*7570*/  WARPGROUP.ARRIVE ;  /* 0x00000000000079c5 */ /* 0x000fcc0000000000 */
[----:B------:R-:W-:Y:S01]  /*7580*/  HGMMA.64x16x16.F32 R72, gdesc[UR40].tnspA.tnspB, R72, gsb0 ;  /* 0x60200000284879f0 */ /* 0x000fe20008000848 */
[----:B------:R-:W-:Y:S01]  /*7590*/  UMOV UR40, UR12 ;  /* 0x0000000c00287c82 */ /* 0x000fe20008000000 */
[----:B------:R-:W-:Y:S01]  /*75a0*/  R2UR UR12, R6 ;  /* 0x00000000060c72ca */ /* 0x000fe200000e0000 */
[----:B------:R-:W-:Y:S01]  /*75b0*/  UMOV UR41, UR13 ;  /* 0x0000000d00297c82 */ /* 0x000fe20008000000 */
[----:B------:R-:W-:Y:S01]  /*75c0*/  UMOV UR13, 0x40000040 ;  /* 0x40000040000d7882 */ /* 0x000fe20000000000 */
[----:B------:R-:W-:Y:S01]  /*75d0*/  VIADD R6, R5, 0x80 ;  /* 0x0000008005067836 */ /* 0x000fe20000000000 */
[----:B------:R-:W-:Y:S01]  /*75e0*/  UMOV UR21, UR13 ;  /* 0x0000000d00157c82 */ /* 0x000fe20008000000 */
[----:B------:R-:W-:-:S08]  /*75f0*/  UMOV UR17, UR13 ;  /* 0x0000000d00117c82 */ /* 0x000fd00008000000 */
        /* <DEDUP_REMOVED lines=23> */
[----:B------:R-:W-:Y:S01]  /*7770*/  UMOV UR57, 0x40000040 ;  /* 0x4000004000397882 */ /* 0x000fe20000000000 */
[----:B------:R-:W-:-:S02]  /*7780*/  WARPGROUP.DEPBAR.LE gsb0, 0x0 ;  /* 0x00008000000079c5 */ /* 0x000fc40000010000 */
[----:B------:R-:W-:-:S06]  /*7790*/  WARPGROUP.ARRIVE ;  /* 0x00000000000079c5 */ /* 0x000fcc0000000000 */
[----:B------:R-:W-:Y:S01]  /*77a0*/  HGMMA.64x16x16.F32 R120, gdesc[UR24].tnspA.tnspB, R120, gsb0 ;  /* 0x60200000187879f0 */ /* 0x000fe20008000878 */
[----:B------:R-:W-:Y:S01]  /*77b0*/  ULOP3.LUT UR25, UR5, 0x3fff, URZ, 0xc0, !UPT ;  /* 0x00003fff05197892 */ /* 0x000fe2000f8ec03f */
[----:B------:R-:W-:-:S03]  /*77c0*/  R2UR UR5, R5 ;  /* 0x00000000050572ca */ /* 0x000fc600000e0000 */
[----:B------:R-:W-:-:S07]  /*77d0*/  ULOP3.LUT UR24, UR25, 0x400000, URZ, 0xfc, !UPT ;  /* 0x0040000019187892 */ /* 0x000fce000f8efc3f */
[----:B------:R-:W-:Y:S02]  /*77e0*/  UMOV UR30, UR24 ;  /* 0x00000018001e7c82 */ /* 0x000fe40008000000 */
[----:B------:R-:W-:Y:S01]  /*77f0*/  IMAD.U32 R20, RZ, RZ, UR30 ;  /* 0x0000001eff147e24 */ /* 0x000fe2000f8e00ff */
[----:B------:R-:W-:Y:S01]  /*7800*/  UMOV UR28, UR5 ;  /* 0x00000005001c7c82 */ /* 0x000fe20008000000 */
[----:B------:R-:W-:Y:S01]  /*7810*/  UMOV UR5, UR13 ;  /* 0x0000000d00057c82 */ /* 0x000fe20008000000 */
[----:B------:R-:W-:Y:S02]  /*7820*/  WARPGROUP.DEPBAR.LE gsb0, 0x0 ;  /* 0x00008000000079c5 */ /* 0x000fe40000010000 */
[----:B------:R-:W-:-:S06]  /*7830*/  WARPGROUP.ARRIVE ;  /* 0x00000000000079c5 */ /* 0x000fcc0000000000 */
[----:B------:R-:W-:Y:S03]  /*7840*/  HGMMA.64x16x16.F32 R56, gdesc[UR12].tnspA.tnspB, R56, gsb0 ;  /* 0x602000000c3879f0 */ /* 0x000fe60008000838 */
[----:B------:R-:W-:Y:S02]  /*7850*/  WARPGROUP.DEPBAR.LE gsb0, 0x0 ;  /* 0x00008000000079c5 */ /* 0x000fe40000010000 */
[----:B------:R-:W-:-:S06]  /*7860*/  WARPGROUP.ARRIVE ;  /* 0x00000000000079c5 */ /* 0x000fcc0000000000 */
[----:B------:R-:W-:Y:S01]  /*7870*/  HGMMA.64x16x16.F32 R72, gdesc[UR8].tnspA.tnspB, R72, gsb0 ;  /* 0x60200000084879f0 */ /* 0x000fe20008000848 */
[----:B------:R-:W-:Y:S01]  /*7880*/  UMOV UR13, 0x40000040 ;  /* 0x40000040000d7882 */ /* 0x000fe20000000000 */
[----:B------:R-:W-:Y:S01]  /*7890*/  ULDC.64 UR8, c[0x0][0x208] ;  /* 0x0000820000087ab9 */ /* 0x000fe20000000a00 */
[----:B------:R-:W-:Y:S02]  /*78a0*/  WARPGROUP.DEPBAR.LE gsb0, 0x0 ;  /* 0x00008000000079c5 */ /* 0x000fe40000010000 */
[----:B------:R-:W-:-:S06]  /*78b0*/  WARPGROUP.ARRIVE ;  /* 0x00000000000079c5 */ /* 0x000fcc0000000000 */
[----:B------:R-:W-:Y:S03]  /*78c0*/  HGMMA.64x16x16.F32 R88, gdesc[UR20].tnspA.tnspB, R88, gsb0 ;  /* 0x60200000145879f0 */ /* 0x000fe60008000858 */
[----:B------:R-:W-:Y:S02]  /*78d0*/  WARPGROUP.DEPBAR.LE gsb0, 0x0 ;  /* 0x00008000000079c5 */ /* 0x000fe40000010000 */
[----:B------:R-:W-:-:S06]  /*78e0*/  WARPGROUP.ARRIVE ;  /* 0x00000000000079c5 */ /* 0x000fcc0000000000 */
[----:B------:R-:W-:Y:S03]  /*78f0*/  HGMMA.64x16x16.F32 R104, gdesc[UR16].tnspA.tnspB, R104, gsb0 ;  /* 0x60200000106879f0 */ /* 0x000fe60008000868 */
[----:B------:R-:W-:Y:S02]  /*7900*/  WARPGROUP.DEPBAR.LE gsb0, 0x0 ;  /* 0x00008000000079c5 */ /* 0x000fe40000010000 */
[----:B------:R-:W-:-:S06]  /*7910*/  WARPGROUP.ARRIVE ;  /* 0x00000000000079c5 */ /* 0x000fcc0000000000 */
[----:B------:R-:W-:Y:S01]  /*7920*/  HGMMA.64x16x16.F32 R120, gdesc[UR4].tnspA.tnspB, R120, gsb0 ;  /* 0x60200000047879f0 */ /* 0x000fe20008000878 */
[----:B------:R-:W-:Y:S01]  /*7930*/  R2UR UR5, R6 ;  /* 0x00000000060572ca */ /* 0x000fe200000e0000 */
[----:B------:R-:W-:Y:S01]  /*7940*/  UIADD3 UR4, UR24, 0x80, URZ ;  /* 0x0000008018047890 */ /* 0x000fe2000fffe03f */
[----:B------:R-:W-:Y:S01]  /*7950*/  VIADD R6, R5, 0x100 ;  /* 0x0000010005067836 */ /* 0x000fe20000000000 */
[----:B------:R-:W-:Y:S02]  /*7960*/  WARPGROUP.DEPBAR.LE gsb0, 0x0 ;  /* 0x00008000000079c5 */ /* 0x000fe40000010000 */
[----:B------:R-:W-:Y:S01]  /*7970*/  @!PT LDS RZ, [RZ] ;  /* 0x00000000fffff984 */ /* 0x000fe20000000800 */
[----:B------:R-:W-:Y:S01]  /*7980*/  @!PT LDS RZ, [RZ] ;  /* 0x00000000fffff984 */ /* 0x000fe20000000800 */
[----:B------:R-:W-:Y:S01]  /*7990*/  @!PT LDS RZ, [RZ] ;  /* 0x00000000fffff984 */ /* 0x000fe20000000800 */
[----:B------:R-:W-:Y:S01]  /*79a0*/  @!PT LDS RZ, [RZ] ;  /* 0x00000000fffff984 */ /* 0x000fe20000000800 */
[----:B------:R2:W-:Y:S06]  /*79b0*/  MEMBAR.ALL.CTA ;  /* 0x0000000000007992 */ /* 0x0005ec0000008000 */
[----:B--2---:R-:W2:Y:S02]  /*79c0*/  FENCE.VIEW.ASYNC.S ;  /* 0x00000000000073c6 */ /* 0x004ea40000000000 */
[----:B--2---:R-:W-:Y:S06]  /*79d0*/  BAR.SYNC.DEFER_BLOCKING 0x9, 0x100 ;  /* 0x0244000000007b1d */ /* 0x004fec0000010000 */
[----:B-1----:R-:W-:-:S06]  /*79e0*/  WARPGROUP.ARRIVE ;  /* 0x00000000000079c5 */ /* 0x002fcc0000000000 */
[----:B------:R-:W-:Y:S01]  /*79f0*/  HGMMA.64x64x16.F32 R24, gdesc[UR28].tnspA, RZ, !UPT, gsb0 ;  /* 0x20e000001c1879f0 */ /* 0x000fe2000c0008ff */
[----:B------:R-:W-:Y:S01]  /*7a00*/  UMOV UR28, UR5 ;  /* 0x00000005001c7c82 */ /* 0x000fe20008000000 */
[----:B------:R-:W-:Y:S01]  /*7a10*/  UMOV UR29, 0x40000040 ;  /* 0x40000040001d7882 */ /* 0x000fe20000000000 */
[----:B------:R-:W-:Y:S01]  /*7a20*/  UMOV UR30, UR4 ;  /* 0x00000004001e7c82 */ /* 0x000fe20008000000 */
[----:B------:R-:W-:Y:S01]  /*7a30*/  UMOV UR31, 0x8 ;  /* 0x00000008001f7882 */ /* 0x000fe20000000000 */
[----:B------:R-:W-:Y:S01]  /*7a40*/  R2UR UR5, R6 ;  /* 0x00000000060572ca */ /* 0x000fe200000e0000 */
[----:B------:R-:W-:Y:S01]  /*7a50*/  UIADD3 UR4, UR24, 0x100, URZ ;  /* 0x0000010018047890 */ /* 0x000fe2000fffe03f */
[----:B------:R-:W-:Y:S02]  /*7a60*/  IMAD.U32 R14, RZ, RZ, UR30 ;  /* 0x0000001eff0e7e24 */ /* 0x000fe4000f8e00ff */
[----:B------:R-:W-:Y:S02]  /*7a70*/  IMAD.U32 R15, RZ, RZ, UR31 ;  /* 0x0000001fff0f7e24 */ /* 0x000fe4000f8e00ff */
[----:B------:R-:W-:Y:S01]  /*7a80*/  VIADD R6, R5, 0x180 ;  /* 0x0000018005067836 */ /* 0x000fe20000000000 */
[----:B------:R-:W-:-:S02]  /*7a90*/  WARPGROUP.DEPBAR.LE gsb0, 0x0 ;  /* 0x00008000000079c5 */ /* 0x000fc40000010000 */
[----:B------:R-:W-:-:S06]  /*7aa0*/  WARPGROUP.ARRIVE ;  /* 0x00000000000079c5 */ /* 0x000fcc0000000000 */
[----:B------:R-:W-:Y:S01]  /*7ab0*/  HGMMA.64x64x16.F32 R24, gdesc[UR28].tnspA, R24, gsb0 ;  /* 0x20e000001c1879f0 */ /* 0x000fe20008000818 */
        /* <DEDUP_REMOVED lines=20> */
[----:B------:R-:W-:-:S05]  /*7c00*/  VIADD R6, R216, 0x400 ;  /* 0x00000400d8067836 */ /* 0x000fca0000000000 */
[----:B------:R-:W-:Y:S01]  /*7c10*/  R2UR UR56, R6 ;  /* 0x00000000063872ca */ /* 0x000fe200000e0000 */
[----:B------:R-:W-:Y:S02]  /*7c20*/  WARPGROUP.DEPBAR.LE gsb0, 0x0 ;  /* 0x00008000000079c5 */ /* 0x000fe40000010000 */
[----:B------:R-:W-:-:S06]  /*7c30*/  WARPGROUP.ARRIVE ;  /* 0x00000000000079c5 */ /* 0x000fcc0000000000 */
[----:B------:R-:W-:Y:S01]  /*7c40*/  HGMMA.64x64x16.F32 R24, gdesc[UR28].tnspA, R24, gsb0 ;  /* 0x20e000001c1879f0 */ /* 0x000fe20008000818 */
[----:B------:R-:W-:Y:S01]  /*7c50*/  UMOV UR28, UR5 ;  /* 0x00000005001c7c82 */ /* 0x000fe20008000000 */
[----:B------:R-:W-:Y:S01]  /*7c60*/  UMOV UR29, 0x40000040 ;  /* 0x40000040001d7882 */ /* 0x000fe20000000000 */
[----:B------:R-:W-:Y:S01]  /*7c70*/  UMOV UR30, UR4 ;  /* 0x00000004001e7c82 */ /* 0x000fe20008000000 */
[----:B------:R-:W-:Y:S01]  /*7c80*/  UMOV UR31, 0x8 ;  /* 0x00000008001f7882 */ /* 0x000fe20000000000 */
[----:B------:R-:W-:Y:S01]  /*7c90*/  IMAD.U32 R6, RZ, RZ, UR30 ;  /* 0x0000001eff067e24 */ /* 0x000fe2000f8e00ff */
[----:B------:R-:W-:Y:S01]  /*7ca0*/  ULDC.64 UR4, c[0x0][0x2c0] ;  /* 0x0000b00000047ab9 */ /* 0x000fe20000000a00 */
[----:B------:R-:W-:Y:S01]  /*7cb0*/  IMAD.U32 R7, RZ, RZ, UR31 ;  /* 0x0000001fff077e24 */ /* 0x000fe2000f8e00ff */
[----:B------:R-:W-:Y:S02]  /*7cc0*/  WARPGROUP.DEPBAR.LE gsb0, 0x0 ;  /* 0x00008000000079c5 */ /* 0x000fe40000010000 */
[----:B------:R-:W-:-:S06]  /*7cd0*/  WARPGROUP.ARRIVE ;  /* 0x00000000000079c5 */ /* 0x000fcc0000000000 */
[----:B------:R-:W-:Y:S01]  /*7ce0*/  HGMMA.64x64x16.F32 R24, gdesc[UR28].tnspA, R24, gsb0 ;  /* 0x20e000001c1879f0 */ /* 0x000fe20008000818 */
[----:B------:R-:W-:Y:S01]  /*7cf0*/  R2UR UR31, R8 ;  /* 0x00000000081f72ca */ /* 0x000fe200000e0000 */
[C---:B------:R-:W-:Y:S01]  /*7d00*/  VIADD R8, R216.reuse, 0x480 ;  /* 0x00000480d8087836 */ /* 0x040fe20000000000 */
[----:B------:R-:W-:Y:S02]  /*7d10*/  R2UR UR30, R9 ;  /* 0x00000000091e72ca */ /* 0x000fe400000e0000 */
[----:B------:R-:W-:Y:S01]  /*7d20*/  R2UR UR28, R217 ;  /* 0x00000000d91c72ca */ /* 0x000fe200000e0000 */
[----:B------:R-:W-:Y:S02]  /*7d30*/  WARPGROUP.DEPBAR.LE gsb0, 0x0 ;  /* 0x00008000000079c5 */ /* 0x000fe40000010000 */
[----:B------:R-:W-:Y:S01]  /*7d40*/  WARPGROUP.ARRIVE ;  /* 0x00000000000079c5 */ /* 0x000fe20000000000 */
[----:B------:R-:W-:Y:S01]  /*7d50*/  UMOV UR29, 0x40000040 ;  /* 0x40000040001d7882 */ /* 0x000fe20000000000 */
[----:B------:R-:W-:-:S02]  /*7d60*/  VIADD R216, R216, 0x580 ;  /* 0x00000580d8d87836 */ /* 0x000fc40000000000 */
[----:B------:R-:W-:Y:S02]  /*7d70*/  IMAD.SHL.U32 R9, R16, 0x4000, RZ ;  /* 0x0000400010097824 */ /* 0x000fe400078e00ff */
[----:B------:R-:W-:Y:S01]  /*7d80*/  HGMMA.64x16x16.F32 R64, gdesc[UR56].tnspA.tnspB, R64, gsb0 ;  /* 0x60200000384079f0 */ /* 0x000fe20008000840 */
[----:B------:R-:W-:Y:S01]  /*7d90*/  UMOV UR58, UR32 ;  /* 0x00000020003a7c82 */ /* 0x000fe20008000000 */
[----:B------:R-:W-:Y:S01]  /*7da0*/  UMOV UR59, UR33 ;  /* 0x00000021003b7c82 */ /* 0x000fe20008000000 */
[----:B------:R-:W-:Y:S02]  /*7db0*/  R2UR UR12, R216 ;  /* 0x00000000d80c72ca */ /* 0x000fe400000e0000 */
[C---:B------:R-:W-:Y:S01]  /*7dc0*/  IADD3 R22, P1, R9.reuse, R230, RZ ;  /* 0x000000e609167210 */ /* 0x040fe20007f3e0ff */
[----:B------:R-:W-:Y:S02]  /*7dd0*/  WARPGROUP.DEPBAR.LE gsb0, 0x0 ;  /* 0x00008000000079c5 */ /* 0x000fe40000010000 */
[----:B------:R-:W-:Y:S01]  /*7de0*/  WARPGROUP.ARRIVE ;  /* 0x00000000000079c5 */ /* 0x000fe20000000000 */
[----:B------:R-:W-:Y:S01]  /*7df0*/  UMOV UR32, UR28 ;  /* 0x0000001c00207c82 */ /* 0x000fe20008000000 */
[----:B------:R-:W-:Y:S01]  /*7e00*/  UMOV UR33, UR29 ;  /* 0x0000001d00217c82 */ /* 0x000fe20008000000 */
[----:B------:R-:W-:-:S03]  /*7e10*/  LEA.HI.X.SX32 R9, R9, R232, 0x1, P1 ;  /* 0x000000e809097211 */ /* 0x000fc600008f0eff */
[----:B------:R-:W-:Y:S01]  /*7e20*/  HGMMA.64x16x16.F32 R80, gdesc[UR56].tnspA.tnspB, R80, gsb0 ;  /* 0x60200000385079f0 */ /* 0x000fe20008000850 */
[----:B------:R-:W-:Y:S01]  /*7e30*/  UMOV UR58, UR36 ;  /* 0x00000024003a7c82 */ /* 0x000fe20008000000 */
[----:B------:R-:W-:Y:S01]  /*7e40*/  UMOV UR59, UR37 ;  /* 0x00000025003b7c82 */ /* 0x000fe20008000000 */
        /* <DEDUP_REMOVED lines=10> */
[----:B------:R-:W-:Y:S01]  /*7ef0*/  R2UR UR48, R8 ;  /* 0x00000000083072ca */ /* 0x000fe200000e0000 */
[----:B------:R-:W-:Y:S01]  /*7f00*/  UMOV UR49, 0x40000040 ;  /* 0x4000004000317882 */ /* 0x000fe20000000000 */
[----:B------:R-:W-:Y:S01]  /*7f10*/  UMOV UR40, UR28 ;  /* 0x0000001c00287c82 */ /* 0x000fe20008000000 */
[----:B------:R-:W-:Y:S01]  /*7f20*/  UMOV UR41, UR29 ;  /* 0x0000001d00297c82 */ /* 0x000fe20008000000 */
[----:B------:R-:W-:Y:S01]  /*7f30*/  UMOV UR36, UR28 ;  /* 0x0000001c00247c82 */ /* 0x000fe20008000000 */
[----:B------:R-:W-:Y:S01]  /*7f40*/  UMOV UR37, UR29 ;  /* 0x0000001d00257c82 */ /* 0x000fe20008000000 */
[----:B------:R-:W-:-:S04]  /*7f50*/  LEA R8, P1, R22, UR4, 0x2 ;  /* 0x0000000416087c11 */ /* 0x000fc8000f8210ff */
[----:B------:R-:W-:-:S05]  /*7f60*/  LEA.HI.X R9, R22, UR5, R9, 0x2, P1 ;  /* 0x0000000516097c11 */ /* 0x000fca00088f1409 */
[----:B------:R1:W-:Y:S04]  /*7f70*/  REDG.E.ADD.F32x4.FTZ.RN.STRONG.GPU desc[UR8][R8.64], R24 ;  /* 0x00000018080079a6 */ /* 0x0003e8000c10f788 */
[----:B------:R2:W-:Y:S04]  /*7f80*/  REDG.E.ADD.F32x4.FTZ.RN.STRONG.GPU desc[UR8][R8.64+0x800], R28 ;  /* 0x0008001c080079a6 */ /* 0x0005e8000c10f788 */
[----:B------:R2:W-:Y:S04]  /*7f90*/  REDG.E.ADD.F32x4.FTZ.RN.STRONG.GPU desc[UR8][R8.64+0x1000], R32 ;  /* 0x00100020080079a6 */ /* 0x0005e8000c10f788 */
[----:B------:R2:W-:Y:S04]  /*7fa0*/  REDG.E.ADD.F32x4.FTZ.RN.STRONG.GPU desc[UR8][R8.64+0x1800], R36 ;  /* 0x00180024080079a6 */ /* 0x0005e8000c10f788 */
[----:B------:R2:W-:Y:S04]  /*7fb0*/  REDG.E.ADD.F32x4.FTZ.RN.STRONG.GPU desc[UR8][R8.64+0x2000], R40 ;  /* 0x00200028080079a6 */ /* 0x0005e8000c10f788 */
[----:B------:R2:W-:Y:S04]  /*7fc0*/  REDG.E.ADD.F32x4.FTZ.RN.STRONG.GPU desc[UR8][R8.64+0x2800], R44 ;  /* 0x0028002c080079a6 */ /* 0x0005e8000c10f788 */
[----:B------:R2:W-:Y:S04]  /*7fd0*/  REDG.E.ADD.F32x4.FTZ.RN.STRONG.GPU desc[UR8][R8.64+0x3000], R48 ;  /* 0x00300030080079a6 */ /* 0x0005e8000c10f788 */
[----:B------:R2:W-:Y:S01]  /*7fe0*/  REDG.E.ADD.F32x4.FTZ.RN.STRONG.GPU desc[UR8][R8.64+0x3800], R52 ;  /* 0x00380034080079a6 */ /* 0x0005e2000c10f788 */
[----:B------:R-:W-:-:S02]  /*7ff0*/  WARPGROUP.DEPBAR.LE gsb0, 0x0 ;  /* 0x00008000000079c5 */ /* 0x000fc40000010000 */
[----:B------:R-:W-:-:S06]  /*8000*/  WARPGROUP.ARRIVE ;  /* 0x00000000000079c5 */ /* 0x000fcc0000000000 */
[----:B------:R-:W-:Y:S03]  /*8010*/  HGMMA.64x16x16.F32 R128, gdesc[UR56].tnspA.tnspB, R128, gsb0 ;  /* 0x60200000388079f0 */ /* 0x000fe60008000880 */
        /* <DEDUP_REMOVED lines=60> */
[----:B------:R-:W-:-:S05]  /*83e0*/  VIADD R23, R23, 0xffff0000 ;  /* 0xffff000017177836 */ /* 0x000fca0000000000 */
[----:B------:R-:W-:Y:S01]  /*83f0*/  SHF.R.U32.HI R23, RZ, 0x4, R23 ;  /* 0x00000004ff177819 */ /* 0x000fe20000011617 */
[----:B------:R-:W-:Y:S02]  /*8400*/  WARPGROUP.DEPBAR.LE gsb0, 0x0 ;  /* 0x00008000000079c5 */ /* 0x000fe40000010000 */
[----:B------:R-:W-:-:S06]  /*8410*/  WARPGROUP.ARRIVE ;  /* 0x00000000000079c5 */ /* 0x000fcc0000000000 */
[----:B------:R-:W-:Y:S01]  /*8420*/  HGMMA.64x16x16.F32 R128, gdesc[UR4].tnspA.tnspB, R128, gsb0 ;  /* 0x60200000048079f0 */ /* 0x000fe20008000880 */
[----:B------:R-:W-:-:S05]  /*8430*/  LOP3.LUT R22, R23, 0x3fff, RZ, 0xc0, !PT ;  /* 0x00003fff17167812 */ /* 0x000fca00078ec0ff */
[----:B------:R-:W-:Y:S01]  /*8440*/  IMAD R233, R3, 0x800, R22 ;  /* 0x0000080003e97824 */ /* 0x000fe200078e0216 */
[----:B------:R-:W-:-:S04]  /*8450*/  ULOP3.LUT UR8, UR25, 0x80000, URZ, 0xfc, !UPT ;  /* 0x0008000019087892 */ /* 0x000fc8000f8efc3f */
[----:B------:R-:W-:Y:S01]  /*8460*/  R2UR UR52, R233 ;  /* 0x00000000e93472ca */ /* 0x000fe200000e0000 */
[----:B------:R-:W-:Y:S01]  /*8470*/  UMOV UR53, 0x40000040 ;  /* 0x4000004000357882 */ /* 0x000fe20000000000 */
[----:B------:R-:W-:Y:S01]  /*8480*/  UMOV UR55, 0x40 ;  /* 0x0000004000377882 */ /* 0x000fe20000000000 */
[----:B------:R-:W-:Y:S01]  /*8490*/  UMOV UR54, UR8 ;  /* 0x0000000800367c82 */ /* 0x000fe20008000000 */
[----:B------:R-:W-:Y:S02]  /*84a0*/  WARPGROUP.DEPBAR.LE gsb0, 0x0 ;  /* 0x00008000000079c5 */ /* 0x000fe40000010000 */
[----:B------:R-:W-:-:S07]  /*84b0*/  WARPGROUP.ARRIVE ;  /* 0x00000000000079c5 */ /* 0x000fce0000000000 */
[----:B------:R-:W-:Y:S01]  /*84c0*/  HGMMA.64x16x16.F32 R136, gdesc[UR52].tnspA.tnspB, R136, gsb0 ;  /* 0x60200000348879f0 */ /* 0x000fe20008000888 */
[----:B------:R-:W-:Y:S01]  /*84d0*/  UIADD3 UR9, UR8, 0x80, URZ ;  /* 0x0000008008097890 */ /* 0x000fe2000fffe03f */
[----:B------:R-:W-:Y:S01]  /*84e0*/  UMOV UR44, UR52 ;  /* 0x00000034002c7c82 */ /* 0x000fe20008000000 */
[----:B------:R-:W-:Y:S01]  /*84f0*/  UMOV UR45, UR53 ;  /* 0x00000035002d7c82 */ /* 0x000fe20008000000 */
[----:B------:R-:W-:-:S04]  /*8500*/  UMOV UR47, 0x40 ;  /* 0x00000040002f7882 */ /* 0x000fc80000000000 */
[----:B------:R-:W-:Y:S01]  /*8510*/  UMOV UR46, UR9 ;  /* 0x00000009002e7c82 */ /* 0x000fe20008000000 */
[----:B------:R-:W-:Y:S02]  /*8520*/  WARPGROUP.DEPBAR.LE gsb0, 0x0 ;  /* 0x00008000000079c5 */ /* 0x000fe40000010000 */
[----:B------:R-:W-:-:S06]  /*8530*/  WARPGROUP.ARRIVE ;  /* 0x00000000000079c5 */ /* 0x000fcc0000000000 */
        /* <DEDUP_REMOVED lines=10> */
[----:B------:R-:W-:Y:S01]  /*85e0*/  IMAD.U32 R216, RZ, RZ, UR14 ;  /* 0x0000000effd87e24 */ /* 0x000fe2000f8e00ff */
[----:B------:R-:W-:Y:S01]  /*85f0*/  UMOV UR12, UR52 ;  /* 0x00000034000c7c82 */ /* 0x000fe20008000000 */
[----:B------:R-:W-:Y:S01]  /*8600*/  IMAD.U32 R217, RZ, RZ, UR15 ;  /* 0x0000000fffd97e24 */ /* 0x000fe2000f8e00ff */
[----:B------:R-:W-:Y:S01]  /*8610*/  UMOV UR13, UR53 ;  /* 0x00000035000d7c82 */ /* 0x000fe20008000000 */
[----:B------:R-:W-:Y:S02]  /*8620*/  UMOV UR15, 0x40 ;  /* 0x00000040000f7882 */ /* 0x000fe40000000000 */
        /* <DEDUP_REMOVED lines=14> */
[----:B-1----:R-:W-:Y:S02]  /*8710*/  VIADD R24, R233, 0x80 ;  /* 0x00000080e9187836 */ /* 0x002fe40000000000 */
[----:B------:R-:W-:-:S03]  /*8720*/  IMAD.U32 R22, RZ, RZ, UR46 ;  /* 0x0000002eff167e24 */ /* 0x000fc6000f8e00ff */
[----:B------:R-:W-:Y:S01]  /*8730*/  R2UR UR44, R24 ;  /* 0x00000000182c72ca */ /* 0x000fe200000e0000 */
[----:B------:R-:W-:Y:S01]  /*8740*/  UIADD3 UR46, UR8, 0x10, URZ ;  /* 0x00000010082e7890 */ /* 0x000fe2000fffe03f */
[----:B------:R-:W-:Y:S01]  /*8750*/  IMAD.U32 R23, RZ, RZ, UR47 ;  /* 0x0000002fff177e24 */ /* 0x000fe2000f8e00ff */
[----:B------:R-:W-:Y:S01]  /*8760*/  UMOV UR45, 0x40000040 ;  /* 0x40000040002d7882 */ /* 0x000fe20000000000 */
[----:B------:R-:W-:Y:S01]  /*8770*/  UMOV UR47, 0x40 ;  /* 0x00000040002f7882 */ /* 0x000fe20000000000 */
        /* <DEDUP_REMOVED lines=40> */
[----:B------:R-:W-:Y:S01]  /*8a00*/  VIADD R24, R233, 0x100 ;  /* 0x00000100e9187836 */ /* 0x000fe20000000000 */
[----:B------:R-:W-:-:S04]  /*8a10*/  UIADD3 UR26, UR8, 0x20, URZ ;  /* 0x00000020081a7890 */ /* 0x000fc8000fffe03f */
[----:B------:R-:W-:Y:S01]  /*8a20*/  R2UR UR24, R24 ;  /* 0x00000000181872ca */ /* 0x000fe200000e0000 */
[----:B------:R-:W-:Y:S01]  /*8a30*/  UMOV UR25, 0x40000040 ;  /* 0x4000004000197882 */ /* 0x000fe20000000000 */
[----:B------:R-:W-:Y:S01]  /*8a40*/  UMOV UR27, 0x40 ;  /* 0x00000040001b7882 */ /* 0x000fe20000000000 */
[----:B------:R-:W-:Y:S02]  /*8a50*/  WARPGROUP.DEPBAR.LE gsb0, 0x0 ;  /* 0x00008000000079c5 */ /* 0x000fe40000010000 */
[----:B------:R-:W-:-:S08]  /*8a60*/  WARPGROUP.ARRIVE ;  /* 0x00000000000079c5 */ /* 0x000fd00000000000 */
        /* <DEDUP_REMOVED lines=51> */
[----:B------:R-:W-:Y:S01]  /*8da0*/  IMAD.U32 R226, RZ, RZ, UR14 ;  /* 0x0000000effe27e24 */ /* 0x000fe2000f8e00ff */
[----:B------:R-:W-:Y:S01]  /*8db0*/  UIADD3 UR14, UR8, 0x1b0, URZ ;  /* 0x000001b0080e7890 */ /* 0x000fe2000fffe03f */
[----:B------:R-:W-:Y:S01]  /*8dc0*/  IMAD.U32 R227, RZ, RZ, UR15 ;  /* 0x0000000fffe37e24 */ /* 0x000fe2000f8e00ff */
[----:B------:R-:W-:Y:S01]  /*8dd0*/  UMOV UR12, UR4 ;  /* 0x00000004000c7c82 */ /* 0x000fe20008000000 */
[----:B------:R-:W-:Y:S01]  /*8de0*/  UMOV UR13, UR5 ;  /* 0x00000005000d7c82 */ /* 0x000fe20008000000 */
[----:B------:R-:W-:Y:S01]  /*8df0*/  UMOV UR15, 0x40 ;  /* 0x00000040000f7882 */ /* 0x000fe20000000000 */
[----:B------:R-:W-:Y:S02]  /*8e00*/  WARPGROUP.DEPBAR.LE gsb0, 0x0 ;  /* 0x00008000000079c5 */ /* 0x000fe40000010000 */
[----:B------:R-:W-:-:S06]  /*8e10*/  WARPGROUP.ARRIVE ;  /* 0x00000000000079c5 */ /* 0x000fcc0000000000 */
[----:B------:R-:W-:Y:S01]  /*8e20*/  HGMMA.64x16x16.F32 R184, gdesc[UR12].tnspA.tnspB, R184, gsb0 ;  /* 0x602000000cb879f0 */ /* 0x000fe200080008b8 */
[----:B------:R-:W-:Y:S01]  /*8e30*/  UIADD3 UR10, UR8, 0x230, URZ ;  /* 0x00000230080a7890 */ /* 0x000fe2000fffe03f */
[----:B------:R-:W-:Y:S02]  /*8e40*/  UMOV UR9, UR5 ;  /* 0x0000000500097c82 */ /* 0x000fe40008000000 */
[----:B------:R-:W-:Y:S01]  /*8e50*/  UMOV UR8, UR4 ;  /* 0x0000000400087c82 */ /* 0x000fe20008000000 */
[----:B------:R-:W-:Y:S01]  /*8e60*/  UMOV UR11, 0x40 ;  /* 0x00000040000b7882 */ /* 0x000fe20000000000 */
[----:B------:R-:W-:Y:S02]  /*8e70*/  WARPGROUP.DEPBAR.LE gsb0, 0x0 ;  /* 0x00008000000079c5 */ /* 0x000fe40000010000 */
[----:B------:R-:W-:-:S06]  /*8e80*/  WARPGROUP.ARRIVE ;  /* 0x00000000000079c5 */ /* 0x000fcc0000000000 */
[----:B------:R-:W-:Y:S03]  /*8e90*/  HGMMA.64x16x16.F32 R200, gdesc[UR8].tnspA.tnspB, R200, gsb0 ;  /* 0x6020000008c879f0 */ /* 0x000fe600080008c8 */
[----:B------:R-:W-:Y:S02]  /*8ea0*/  WARPGROUP.DEPBAR.LE gsb0, 0x0 ;  /* 0x00008000000079c5 */ /* 0x000fe40000010000 */
[----:B--2---:R-:W-:Y:S05]  /*8eb0*/  @!P0 BRA `(.L_x_17) ;  /* 0x0000000000048947 */ /* 0x004fea0003800000 */
[----:B------:R-:W-:Y:S01]  /*8ec0*/  BPT.TRAP 0x1 ;  /* 0x000000040000795c */ /* 0x000fe20000300000 */
.L_x_17:
[----:B------:R-:W-:Y:S01]  /*8ed0*/  UIADD3 UR4, UR60, 0x31838, URZ ;  /* 0x000318383c047890 */ /* 0x000fe2000fffe03f */
[----:B------:R-:W-:Y:S01]  /*8ee0*/  VIADD R24, R5, 0x500 ;  /* 0x0000050005187836 */ /* 0x000fe20000000000 */
[----:B------:R-:W-:Y:S01]  /*8ef0*/  R2UR UR58, R20 ;  /* 0x00000000143a72ca */ /* 0x000fe200000e0000 */
[----:B------:R-:W-:Y:S01]  /*8f00*/  UMOV UR57, 0x40000040 ;  /* 0x4000004000397882 */ /* 0x000fe20000000000 */
[----:B------:R-:W-:Y:S01]  /*8f10*/  UPRMT UR4, URZ, 0x654, UR4 ;  /* 0x000006543f047896 */ /* 0x000fe20008000004 */
[----:B------:R-:W-:Y:S01]  /*8f20*/  R2UR UR59, R21 ;  /* 0x00000000153b72ca */ /* 0x000fe200000e0000 */
[----:B------:R-:W-:Y:S01]  /*8f30*/  VIADD R20, R5, 0x580 ;  /* 0x0000058005147836 */ /* 0x000fe20000000000 */
[----:B------:R-:W-:Y:S01]  /*8f40*/  R2UR UR56, R24 ;  /* 0x00000000183872ca */ /* 0x000fe200000e0000 */
[----:B------:R-:W-:-:S05]  /*8f50*/  ULDC.64 UR8, c[0x0][0x208] ;  /* 0x0000820000087ab9 */ /* 0x000fca0000000a00 */
[----:B------:R-:W-:Y:S01]  /*8f60*/  SYNCS.ARRIVE.TRANS64.RED.A1T0 RZ, [UR4], RZ ;  /* 0x000000ffffff79a7 */ /* 0x000fe20008100404 */
[----:B------:R-:W-:-:S06]  /*8f70*/  WARPGROUP.ARRIVE ;  /* 0x00000000000079c5 */ /* 0x000fcc0000000000 */
[----:B------:R-:W-:Y:S01]  /*8f80*/  HGMMA.64x64x16.F32 R24, gdesc[UR56].tnspA, RZ, !UPT, gsb0 ;  /* 0x20e00000381879f0 */ /* 0x000fe2000c0008ff */
[----:B------:R-:W-:Y:S01]  /*8f90*/  R2UR UR56, R20 ;  /* 0x00000000143872ca */ /* 0x000fe200000e0000 */
[----:B------:R-:W-:Y:S01]  /*8fa0*/  UMOV UR57, 0x40000040 ;  /* 0x4000004000397882 */ /* 0x000fe20000000000 */
[----:B------:R-:W-:Y:S01]  /*8fb0*/  R2UR UR58, R14 ;  /* 0x000000000e3a72ca */ /* 0x000fe200000e0000 */
[----:B------:R-:W-:Y:S01]  /*8fc0*/  VIADD R14, R5, 0x600 ;  /* 0x00000600050e7836 */ /* 0x000fe20000000000 */
[----:B------:R-:W-:Y:S01]  /*8fd0*/  R2UR UR59, R15 ;  /* 0x000000000f3b72ca */ /* 0x000fe200000e0000 */
[----:B------:R-:W-:Y:S02]  /*8fe0*/  WARPGROUP.DEPBAR.LE gsb0, 0x0 ;  /* 0x00008000000079c5 */ /* 0x000fe40000010000 */
[----:B------:R-:W-:-:S10]  /*8ff0*/  WARPGROUP.ARRIVE ;  /* 0x00000000000079c5 */ /* 0x000fd40000000000 */
[----:B------:R-:W-:Y:S01]  /*9000*/  HGMMA.64x64x16.F32 R24, gdesc[UR56].tnspA, R24, gsb0 ;  /* 0x20e00000381879f0 */ /* 0x000fe20008000818 */
[----:B------:R-:W-:Y:S01]  /*9010*/  R2UR UR56, R14 ;  /* 0x000000000e3872ca */ /* 0x000fe200000e0000 */
[----:B------:R-:W-:Y:S01]  /*9020*/  UMOV UR57, 0x40000040 ;  /* 0x4000004000397882 */ /* 0x000fe20000000000 */
[----:B------:R-:W-:Y:S01]  /*9030*/  R2UR UR58, R12 ;  /* 0x000000000c3a72ca */ /* 0x000fe200000e0000 */
[----:B------:R-:W-:Y:S01]  /*9040*/  VIADD R12, R5, 0x680 ;  /* 0x00000680050c7836 */ /* 0x000fe20000000000 */
[----:B------:R-:W-:Y:S01]  /*9050*/  R2UR UR59, R13 ;  /* 0x000000000d3b72ca */ /* 0x000fe200000e0000 */
[----:B------:R-:W-:Y:S01]  /*9060*/  VIADD R5, R5, 0x700 ;  /* 0x0000070005057836 */ /* 0x000fe20000000000 */
[----:B------:R-:W-:Y:S02]  /*9070*/  WARPGROUP.DEPBAR.LE gsb0, 0x0 ;  /* 0x00008000000079c5 */ /* 0x000fe40000010000 */
[----:B------:R-:W-:-:S09]  /*9080*/  WARPGROUP.ARRIVE ;  /* 0x00000000000079c5 */ /* 0x000fd20000000000 */
[----:B------:R-:W-:Y:S01]  /*9090*/  HGMMA.64x64x16.F32 R24, gdesc[UR56].tnspA, R24, gsb0 ;  /* 0x20e00000381879f0 */ /* 0x000fe20008000818 */
[----:B------:R-:W-:Y:S01]  /*90a0*/  R2UR UR56, R12 ;  /* 0x000000000c3872ca */ /* 0x000fe200000e0000 */
[----:B------:R-:W-:Y:S01]  /*90b0*/  UMOV UR57, 0x40000040 ;  /* 0x4000004000397882 */ /* 0x000fe20000000000 */
[----:B------:R-:W-:Y:S02]  /*90c0*/  R2UR UR58, R10 ;  /* 0x000000000a3a72ca */ /* 0x000fe400000e0000 */
[----:B------:R-:W-:Y:S01]  /*90d0*/  R2UR UR59, R11 ;  /* 0x000000000b3b72ca */ /* 0x000fe200000e0000 */
[----:B------:R-:W-:Y:S02]  /*90e0*/  WARPGROUP.DEPBAR.LE gsb0, 0x0 ;  /* 0x00008000000079c5 */ /* 0x000fe40000010000 */
[----:B------:R-:W-:-:S10]  /*90f0*/  WARPGROUP.ARRIVE ;  /* 0x00000000000079c5 */ /* 0x000fd40000000000 */
        /* <DEDUP_REMOVED lines=8> */
[----:B------:R-:W-:-:S05]  /*9180*/  VIADD R5, R233, 0x400 ;  /* 0x00000400e9057836 */ /* 0x000fca0000000000 */
[----:B------:R-:W-:Y:S01]  /*9190*/  R2UR UR52, R5 ;  /* 0x00000000053472ca */ /* 0x000fe200000e0000 */
[----:B------:R-:W-:Y:S01]  /*91a0*/  UMOV UR53, 0x40000040 ;  /* 0x4000004000357882 */ /* 0x000fe20000000000 */
[----:B------:R-:W-:Y:S02]  /*91b0*/  WARPGROUP.DEPBAR.LE gsb0, 0x0 ;  /* 0x00008000000079c5 */ /* 0x000fe40000010000 */
[----:B------:R-:W-:Y:S01]  /*91c0*/  WARPGROUP.ARRIVE ;  /* 0x00000000000079c5 */ /* 0x000fe20000000000 */
[----:B------:R-:W-:Y:S01]  /*91d0*/  VIADD R5, R233, 0x480 ;  /* 0x00000480e9057836 */ /* 0x000fe20000000000 */
[----:B------:R-:W-:Y:S01]  /*91e0*/  UMOV UR45, 0x40000040 ;  /* 0x40000040002d7882 */ /* 0x000fe20000000000 */
[----:B------:R-:W-:Y:S01]  /*91f0*/  UMOV UR25, 0x40000040 ;  /* 0x4000004000197882 */ /* 0x000fe20000000000 */
[----:B------:R-:W-:Y:S01]  /*9200*/  UMOV UR5, 0x40000040 ;  /* 0x4000004000057882 */ /* 0x000fe20000000000 */
[----:B------:R1:W-:Y:S04]  /*9210*/  REDG.E.ADD.F32x4.FTZ.RN.STRONG.GPU desc[UR8][R8.64+0x4000], R24 ;  /* 0x00400018080079a6 */ /* 0x0003e8000c10f788 */
[----:B------:R-:W-:Y:S01]  /*9220*/  HGMMA.64x16x16.F32 R144, gdesc[UR52].tnspA.tnspB, R144, gsb0 ;  /* 0x60200000349079f0 */ /* 0x000fe20008000890 */
[----:B------:R-:W-:-:S02]  /*9230*/  R2UR UR54, R22 ;  /* 0x00000000163672ca */ /* 0x000fc400000e0000 */
[----:B------:R-:W-:Y:S02]  /*9240*/  R2UR UR55, R23 ;  /* 0x00000000173772ca */ /* 0x000fe400000e0000 */
[----:B------:R-:W-:Y:S01]  /*9250*/  R2UR UR44, R5 ;  /* 0x00000000052c72ca */ /* 0x000fe200000e0000 */
[----:B------:R-:W-:Y:S01]  /*9260*/  UMOV UR41, UR25 ;  /* 0x0000001900297c82 */ /* 0x000fe20008000000 */
[----:B------:R-:W-:Y:S01]  /*9270*/  UMOV UR37, UR25 ;  /* 0x0000001900257c82 */ /* 0x000fe20008000000 */
[----:B------:R-:W-:Y:S01]  /*9280*/  UMOV UR33, UR25 ;  /* 0x0000001900217c82 */ /* 0x000fe20008000000 */
[----:B------:R-:W-:Y:S01]  /*9290*/  UMOV UR21, UR5 ;  /* 0x0000000500157c82 */ /* 0x000fe20008000000 */
[----:B------:R-:W-:Y:S01]  /*92a0*/  UMOV UR17, UR5 ;  /* 0x0000000500117c82 */ /* 0x000fe20008000000 */
[----:B------:R-:W-:Y:S01]  /*92b0*/  UMOV UR13, UR5 ;  /* 0x00000005000d7c82 */ /* 0x000fe20008000000 */
[----:B------:R1:W-:Y:S01]  /*92c0*/  REDG.E.ADD.F32x4.FTZ.RN.STRONG.GPU desc[UR8][R8.64+0x4800], R28 ;  /* 0x0048001c080079a6 */ /* 0x0003e2000c10f788 */
[----:B------:R-:W-:-:S02]  /*92d0*/  WARPGROUP.DEPBAR.LE gsb0, 0x0 ;  /* 0x00008000000079c5 */ /* 0x000fc40000010000 */
[----:B------:R-:W-:Y:S01]  /*92e0*/  WARPGROUP.ARRIVE ;  /* 0x00000000000079c5 */ /* 0x000fe20000000000 */
[C---:B------:R-:W-:Y:S01]  /*92f0*/  VIADD R5, R233.reuse, 0x500 ;  /* 0x00000500e9057836 */ /* 0x040fe20000000000 */
[----:B------:R1:W-:Y:S04]  /*9300*/  REDG.E.ADD.F32x4.FTZ.RN.STRONG.GPU desc[UR8][R8.64+0x5000], R32 ;  /* 0x00500020080079a6 */ /* 0x0003e8000c10f788 */
[----:B------:R-:W-:Y:S01]  /*9310*/  HGMMA.64x16x16.F32 R160, gdesc[UR52].tnspA.tnspB, R160, gsb0 ;  /* 0x6020000034a079f0 */ /* 0x000fe200080008a0 */
[----:B------:R-:W-:Y:S01]  /*9320*/  R2UR UR54, R216 ;  /* 0x00000000d83672ca */ /* 0x000fe200000e0000 */
[----:B------:R-:W-:Y:S01]  /*9330*/  VIADD R233, R233, 0x580 ;  /* 0x00000580e9e97836 */ /* 0x000fe20000000000 */
[----:B------:R-:W-:Y:S01]  /*9340*/  R2UR UR55, R217 ;  /* 0x00000000d93772ca */ /* 0x000fe200000e0000 */
[----:B------:R1:W-:Y:S01]  /*9350*/  REDG.E.ADD.F32x4.FTZ.RN.STRONG.GPU desc[UR8][R8.64+0x5800], R36 ;  /* 0x00580024080079a6 */ /* 0x0003e2000c10f788 */
[----:B------:R-:W-:-:S02]  /*9360*/  WARPGROUP.DEPBAR.LE gsb0, 0x0 ;  /* 0x00008000000079c5 */ /* 0x000fc40000010000 */
[----:B------:R-:W-:Y:S01]  /*9370*/  WARPGROUP.ARRIVE ;  /* 0x00000000000079c5 */ /* 0x000fe20000000000 */
[----:B------:R-:W-:Y:S01]  /*9380*/  R2UR UR24, R5 ;  /* 0x00000000051872ca */ /* 0x000fe200000e0000 */
[----:B------:R1:W-:Y:S07]  /*9390*/  REDG.E.ADD.F32x4.FTZ.RN.STRONG.GPU desc[UR8][R8.64+0x6000], R40 ;  /* 0x00600028080079a6 */ /* 0x0003ee000c10f788 */
[----:B------:R-:W-:Y:S01]  /*93a0*/  HGMMA.64x16x16.F32 R176, gdesc[UR52].tnspA.tnspB, R176, gsb0 ;  /* 0x6020000034b079f0 */ /* 0x000fe200080008b0 */
[----:B------:R-:W-:Y:S01]  /*93b0*/  R2UR UR54, R218 ;  /* 0x00000000da3672ca */ /* 0x000fe200000e0000 */
[----:B------:R1:W-:Y:S01]  /*93c0*/  REDG.E.ADD.F32x4.FTZ.RN.STRONG.GPU desc[UR8][R8.64+0x6800], R44 ;  /* 0x0068002c080079a6 */ /* 0x0003e2000c10f788 */
[----:B------:R-:W-:-:S02]  /*93d0*/  R2UR UR55, R219 ;  /* 0x00000000db3772ca */ /* 0x000fc400000e0000 */
[----:B------:R-:W-:Y:S01]  /*93e0*/  R2UR UR4, R233 ;  /* 0x00000000e90472ca */ /* 0x000fe200000e0000 */
[----:B------:R1:W-:Y:S01]  /*93f0*/  REDG.E.ADD.F32x4.FTZ.RN.STRONG.GPU desc[UR8][R8.64+0x7000], R48 ;  /* 0x00700030080079a6 */ /* 0x0003e2000c10f788 */
[----:B------:R-:W-:Y:S01]  /*9400*/  UMOV UR40, UR24 ;  /* 0x0000001800287c82 */ /* 0x000fe20008000000 */
[----:B------:R-:W-:Y:S01]  /*9410*/  UMOV UR36, UR24 ;  /* 0x0000001800247c82 */ /* 0x000fe20008000000 */
[----:B------:R-:W-:Y:S01]  /*9420*/  UMOV UR32, UR24 ;  /* 0x0000001800207c82 */ /* 0x000fe20008000000 */
[----:B------:R1:W-:Y:S08]  /*9430*/  REDG.E.ADD.F32x4.FTZ.RN.STRONG.GPU desc[UR8][R8.64+0x7800], R52 ;  /* 0x00780034080079a6 */ /* 0x0003f0000c10f788 */
[----:B------:R-:W-:Y:S01]  /*9440*/  UMOV UR20, UR4 ;  /* 0x0000000400147c82 */ /* 0x000fe20008000000 */
[----:B------:R-:W-:Y:S01]  /*9450*/  UMOV UR16, UR4 ;  /* 0x0000000400107c82 */ /* 0x000fe20008000000 */
[----:B------:R-:W-:Y:S01]  /*9460*/  UMOV UR12, UR4 ;  /* 0x00000004000c7c82 */ /* 0x000fe20008000000 */
[----:B------:R-:W-:-:S02]  /*9470*/  WARPGROUP.DEPBAR.LE gsb0, 0x0 ;  /* 0x00008000000079c5 */ /* 0x000fc40000010000 */
[----:B------:R-:W-:-:S06]  /*9480*/  WARPGROUP.ARRIVE ;  /* 0x00000000000079c5 */ /* 0x000fcc0000000000 */
[----:B------:R-:W-:Y:S01]  /*9490*/  HGMMA.64x16x16.F32 R192, gdesc[UR52].tnspA.tnspB, R192, gsb0 ;  /* 0x6020000034c079f0 */ /* 0x000fe200080008c0 */
[----:B------:R-:W-:Y:S02]  /*94a0*/  R2UR UR54, R220 ;  /* 0x00000000dc3672ca */ /* 0x000fe400000e0000 */
[----:B------:R-:W-:Y:S01]  /*94b0*/  R2UR UR55, R221 ;  /* 0x00000000dd3772ca */ /* 0x000fe200000e0000 */
[----:B------:R-:W-:Y:S02]  /*94c0*/  WARPGROUP.DEPBAR.LE gsb0, 0x0 ;  /* 0x00008000000079c5 */ /* 0x000fe40000010000 */
[----:B------:R-:W-:-:S10]  /*94d0*/  WARPGROUP.ARRIVE ;  /* 0x00000000000079c5 */ /* 0x000fd40000000000 */
[----:B------:R-:W-:Y:S03]  /*94e0*/  HGMMA.64x16x16.F32 R208, gdesc[UR52].tnspA.tnspB, R208, gsb0 ;  /* 0x6020000034d079f0 */ /* 0x000fe600080008d0 */
[----:B------:R-:W-:Y:S02]  /*94f0*/  WARPGROUP.DEPBAR.LE gsb0, 0x0 ;  /* 0x00008000000079c5 */ /* 0x000fe40000010000 */
[----:B------:R-:W-:-:S06]  /*9500*/  WARPGROUP.ARRIVE ;  /* 0x00000000000079c5 */ /* 0x000fcc0000000000 */
[----:B------:R-:W-:Y:S01]  /*9510*/  HGMMA.64x16x16.F32 R144, gdesc[UR44].tnspA.tnspB, R144, gsb0 ;  /* 0x602000002c9079f0 */ /* 0x000fe20008000890 */
[----:B------:R-:W-:Y:S02]  /*9520*/  R2UR UR46, R222 ;  /* 0x00000000de2e72ca */ /* 0x000fe400000e0000 */
[----:B------:R-:W-:Y:S01]  /*9530*/  R2UR UR47, R223 ;  /* 0x00000000df2f72ca */ /* 0x000fe200000e0000 */
[----:B------:R-:W-:Y:S02]  /*9540*/  WARPGROUP.DEPBAR.LE gsb0, 0x0 ;  /* 0x00008000000079c5 */ /* 0x000fe40000010000 */
[----:B------:R-:W-:-:S10]  /*9550*/  WARPGROUP.ARRIVE ;  /* 0x00000000000079c5 */ /* 0x000fd40000000000 */
        /* <DEDUP_REMOVED lines=51> */
[----:B-1----:R-:W-:Y:S05]  /*9890*/  @!P0 BRA `(.L_x_18) ;  /* 0x0000000000048947 */ /* 0x002fea0003800000 */
[----:B------:R-:W-:Y:S01]  /*98a0*/  BPT.TRAP 0x1 ;  /* 0x000000040000795c */ /* 0x000fe20000300000 */
.L_x_18:
[----:B------:R-:W2:Y:S01]  /*98b0*/  LDL R5, [R1] ;  /* 0x0000000001057983 */ /* 0x000ea20000100800 */
[----:B------:R-:W-:Y:S01]  /*98c0*/  VIADD R16, R16, 0x1 ;  /* 0x0000000110107836 */ /* 0x000fe20000000000 */
[----:B------:R-:W-:Y:S01]  /*98d0*/  LOP3.LUT R18, R18, 0x1, RZ, 0x3c, !PT ;  /* 0x0000000112127812 */ /* 0x000fe200078e3cff */
[----:B------:R-:W-:Y:S02]  /*98e0*/  VIADD R3, R3, 0x1 ;  /* 0x0000000103037836 */ /* 0x000fe40000000000 */
[----:B------:R-:W-:-:S03]  /*98f0*/  VIADD R17, R17, 0x31820 ;  /* 0x0003182011117836 */ /* 0x000fc60000000000 */
[C---:B------:R-:W-:Y:S02]  /*9900*/  ISETP.NE.AND P0, PT, R3.reuse, 0x2, PT ;  /* 0x000000020300780c */ /* 0x040fe40003f05270 */
[----:B------:R-:W-:Y:S02]  /*9910*/  PRMT R17, RZ, 0x654, R17 ;  /* 0x00000654ff117816 */ /* 0x000fe40000000011 */
[----:B------:R-:W-:Y:S02]  /*9920*/  SEL R6, RZ, 0x1, P0 ;  /* 0x00000001ff067807 */ /* 0x000fe40000000000 */
[----:B------:R1:W-:Y:S01]  /*9930*/  SYNCS.ARRIVE.TRANS64.RED.A1T0 RZ, [R17+URZ], RZ ;  /* 0x000000ff11ff79a7 */ /* 0x0003e2000810043f */
[----:B------:R-:W-:Y:S02]  /*9940*/  SEL R3, R3, RZ, P0 ;  /* 0x000000ff03037207 */ /* 0x000fe40000000000 */
[----:B------:R-:W-:Y:S02]  /*9950*/  LOP3.LUT R19, R19, R6, RZ, 0x3c, !PT ;  /* 0x0000000613137212 */ /* 0x000fe400078e3cff */
[----:B--2---:R-:W-:-:S13]  /*9960*/  ISETP.GE.AND P1, PT, R16, R5, PT ;  /* 0x000000051000720c */ /* 0x004fda0003f26270 */
[----:B-1----:R-:W-:Y:S05]  /*9970*/  @!P1 BRA `(.L_x_19) ;  /* 0xffffff7400b49947 */ /* 0x002fea000383ffff */
.L_x_8:
[----:B------:R-:W-:Y:S01]  /*9980*/  IMAD.U32 R16, RZ, RZ, UR60 ;  /* 0x0000003cff107e24 */ /* 0x000fe2000f8e00ff */
[----:B------:R-:W-:Y:S02]  /*9990*/  ULDC UR4, c[0x0][0x740] ;  /* 0x0001d00000047ab9 */ /* 0x000fe40000000800 */
[----:B------:R-:W-:Y:S01]  /*99a0*/  FMUL.FTZ R136, R136, UR4 ;  /* 0x0000000488887c20 */ /* 0x000fe20008410000 */
[----:B------:R-:W-:Y:S01]  /*99b0*/  FMUL.FTZ R137, R137, UR4 ;  /* 0x0000000489897c20 */ /* 0x000fe20008410000 */
[----:B------:R-:W-:Y:S01]  /*99c0*/  LOP3.LUT P0, RZ, R16, 0x3ff, RZ, 0xc0, !PT ;  /* 0x000003ff10ff7812 */ /* 0x000fe2000780c0ff */
[----:B------:R-:W-:Y:S01]  /*99d0*/  FMUL.FTZ R138, R138, UR4 ;  /* 0x000000048a8a7c20 */ /* 0x000fe20008410000 */
        /* <DEDUP_REMOVED lines=77> */
[----:B------:R-:W-:Y:S06]  /*9eb0*/  @!P0 BRA `(.L_x_20) ;  /* 0x0000000000408947 */ /* 0x000fec0003800000 */
[----:B------:R-:W-:Y:S01]  /*9ec0*/  MOV R2, 0x0 ;  /* 0x0000000000027802 */ /* 0x000fe20000000f00 */
[----:B------:R-:W-:Y:S01]  /*9ed0*/  ULDC.64 UR4, c[0x4][0x70] ;  /* 0x01001c0000047ab9 */ /* 0x000fe20000000a00 */
[----:B------:R-:W-:Y:S01]  /*9ee0*/  ULDC.64 UR6, c[0x4][0x8] ;  /* 0x0100020000067ab9 */ /* 0x000fe20000000a00 */
[----:B------:R-:W-:Y:S02]  /*9ef0*/  IMAD.U32 R4, RZ, RZ, UR4 ;  /* 0x00000004ff047e24 */ /* 0x000fe4000f8e00ff */
[----:B------:R-:W-:Y:S01]  /*9f00*/  IMAD.U32 R5, RZ, RZ, UR5 ;  /* 0x00000005ff057e24 */ /* 0x000fe2000f8e00ff */
[----:B------:R-:W1:Y:S01]  /*9f10*/  LDC.64 R2, c[0x4][R2] ;  /* 0x0100000002027b82 */ /* 0x000e620000000a00 */
[----:B------:R-:W-:Y:S01]  /*9f20*/  ULDC.64 UR4, c[0x4][0x78] ;  /* 0x01001e0000047ab9 */ /* 0x000fe20000000a00 */
[----:B------:R-:W-:Y:S02]  /*9f30*/  IMAD.U32 R10, RZ, RZ, UR6 ;  /* 0x00000006ff0a7e24 */ /* 0x000fe4000f8e00ff */
[----:B------:R-:W-:-:S02]  /*9f40*/  IMAD.U32 R6, RZ, RZ, UR4 ;  /* 0x00000004ff067e24 */ /* 0x000fc4000f8e00ff */
[----:B------:R-:W-:Y:S02]  /*9f50*/  IMAD.U32 R7, RZ, RZ, UR5 ;  /* 0x00000005ff077e24 */ /* 0x000fe4000f8e00ff */
[----:B------:R-:W-:Y:S02]  /*9f60*/  IMAD.U32 R11, RZ, RZ, UR7 ;  /* 0x00000007ff0b7e24 */ /* 0x000fe4000f8e00ff */
[----:B------:R-:W-:Y:S02]  /*9f70*/  IMAD.MOV.U32 R8, RZ, RZ, 0x70 ;  /* 0x00000070ff087424 */ /* 0x000fe400078e00ff */
[----:B------:R-:W-:Y:S02]  /*9f80*/  IMAD.MOV.U32 R12, RZ, RZ, 0x1 ;  /* 0x00000001ff0c7424 */ /* 0x000fe400078e00ff */
[----:B------:R-:W-:-:S07]  /*9f90*/  IMAD.MOV.U32 R13, RZ, RZ, RZ ;  /* 0x000000ffff0d7224 */ /* 0x000fce00078e00ff */
[----:B------:R-:W-:-:S07]  /*9fa0*/  LEPC R20, `(.L_x_20) ;  /* 0x000000001014794e */ /* 0x000fce0000000000 */
[----:B-1----:R-:W-:Y:S05]  /*9fb0*/  CALL.ABS.NOINC R2 ;  /* 0x0000000002007343 */ /* 0x002fea0003c00000 */
.L_x_20:
[----:B------:R-:W-:-:S06]  /*9fc0*/  UIADD3 UR4, UR60, 0xa000, URZ ;  /* 0x0000a0003c047890 */ /* 0x000fcc000fffe03f */
[----:B------:R-:W-:-:S05]  /*9fd0*/  IMAD.U32 R17, RZ, RZ, UR4 ;  /* 0x00000004ff117e24 */ /* 0x000fca000f8e00ff */
[----:B------:R-:W-:-:S13]  /*9fe0*/  LOP3.LUT P0, RZ, R17, 0x3ff, RZ, 0xc0, !PT ;  /* 0x000003ff11ff7812 */ /* 0x000fda000780c0ff */
[----:B------:R-:W-:Y:S05]  /*9ff0*/  @!P0 BRA `(.L_x_21) ;  /* 0x0000000000408947 */ /* 0x000fea0003800000 */
        /* <DEDUP_REMOVED lines=16> */
.L_x_21:
        /* <DEDUP_REMOVED lines=18> */
.L_x_22:
        /* <DEDUP_REMOVED lines=18> */
.L_x_23:
[----:B------:R-:W2:Y:S01]  /*a340*/  LDL.LU R2, [R1+0x4] ;  /* 0x0000040001027983 */ /* 0x000ea20000300800 */
[----:B------:R-:W-:Y:S05]  /*a350*/  WARPSYNC.ALL ;  /* 0x0000000000007948 */ /* 0x000fea0003800000 */
[----:B------:R-:W1:Y:S01]  /*a360*/  S2R R0, SR_TID.X ;  /* 0x0000000000007919 */ /* 0x000e620000002100 */
[----:B------:R-:W-:Y:S02]  /*a370*/  F2FP.F16.F32.PACK_AB R56, R57, R56 ;  /* 0x000000383938723e */ /* 0x000fe400000000ff */
[----:B------:R-:W-:Y:S02]  /*a380*/  F2FP.F16.F32.PACK_AB R57, R59, R58 ;  /* 0x0000003a3b39723e */ /* 0x000fe400000000ff */
[----:B------:R-:W-:-:S02]  /*a390*/  F2FP.F16.F32.PACK_AB R64, R65, R64 ;  /* 0x000000404140723e */ /* 0x000fc400000000ff */
[----:B------:R-:W-:Y:S02]  /*a3a0*/  F2FP.F16.F32.PACK_AB R58, R61, R60 ;  /* 0x0000003c3d3a723e */ /* 0x000fe400000000ff */
[----:B------:R-:W-:Y:S02]  /*a3b0*/  F2FP.F16.F32.PACK_AB R59, R63, R62 ;  /* 0x0000003e3f3b723e */ /* 0x000fe400000000ff */
[----:B------:R-:W-:Y:S02]  /*a3c0*/  F2FP.F16.F32.PACK_AB R65, R67, R66 ;  /* 0x000000424341723e */ /* 0x000fe400000000ff */
        /* <DEDUP_REMOVED lines=9> */
[----:B------:R-:W-:Y:S01]  /*a460*/  F2FP.F16.F32.PACK_AB R82, R85, R84 ;  /* 0x000000545552723e */ /* 0x000fe200000000ff */
[----:B-1----:R-:W-:Y:S01]  /*a470*/  VIADD R6, R0, 0xffffff80 ;  /* 0xffffff8000067836 */ /* 0x002fe20000000000 */
[----:B------:R-:W-:Y:S02]  /*a480*/  F2FP.F16.F32.PACK_AB R83, R87, R86 ;  /* 0x000000565753723e */ /* 0x000fe400000000ff */
[----:B------:R-:W-:Y:S01]  /*a490*/  F2FP.F16.F32.PACK_AB R89, R91, R90 ;  /* 0x0000005a5b59723e */ /* 0x000fe200000000ff */
[----:B------:R-:W-:Y:S01]  /*a4a0*/  IMAD.SHL.U32 R0, R6, 0x40, RZ ;  /* 0x0000004006007824 */ /* 0x000fe200078e00ff */
[----:B------:R-:W-:Y:S02]  /*a4b0*/  SHF.R.S32.HI R7, RZ, 0x1f, R6 ;  /* 0x0000001fff077819 */ /* 0x000fe40000011406 */
[----:B------:R-:W-:Y:S02]  /*a4c0*/  F2FP.F16.F32.PACK_AB R96, R97, R96 ;  /* 0x000000606160723e */ /* 0x000fe400000000ff */
[----:B------:R-:W-:-:S02]  /*a4d0*/  LEA.HI R5, R7, R6, RZ, 0x4 ;  /* 0x0000000607057211 */ /* 0x000fc400078f20ff */
[----:B------:R-:W-:Y:S02]  /*a4e0*/  LEA.HI R8, R7, R6, RZ, 0x7 ;  /* 0x0000000607087211 */ /* 0x000fe400078f38ff */
[----:B------:R-:W-:Y:S02]  /*a4f0*/  SHF.R.S32.HI R4, RZ, 0x4, R5 ;  /* 0x00000004ff047819 */ /* 0x000fe40000011405 */
[----:B------:R-:W-:Y:S02]  /*a500*/  SHF.R.S32.HI R8, RZ, 0x7, R8 ;  /* 0x00000007ff087819 */ /* 0x000fe40000011408 */
[----:B------:R-:W-:Y:S02]  /*a510*/  LEA.HI R5, R5, R4, RZ, 0x1 ;  /* 0x0000000405057211 */ /* 0x000fe400078f08ff */
[----:B------:R-:W-:Y:S02]  /*a520*/  F2FP.F16.F32.PACK_AB R90, R93, R92 ;  /* 0x0000005c5d5a723e */ /* 0x000fe400000000ff */
[----:B------:R-:W-:-:S02]  /*a530*/  LOP3.LUT R5, R5, 0x7ffffe, RZ, 0xc0, !PT ;  /* 0x007ffffe05057812 */ /* 0x000fc400078ec0ff */
[----:B------:R-:W-:Y:S02]  /*a540*/  F2FP.F16.F32.PACK_AB R91, R95, R94 ;  /* 0x0000005e5f5b723e */ /* 0x000fe400000000ff */
[----:B------:R-:W-:Y:S01]  /*a550*/  F2FP.F16.F32.PACK_AB R97, R99, R98 ;  /* 0x000000626361723e */ /* 0x000fe200000000ff */
[----:B------:R-:W-:Y:S01]  /*a560*/  IMAD.IADD R5, R4, 0x1, -R5 ;  /* 0x0000000104057824 */ /* 0x000fe200078e0a05 */
[----:B------:R-:W-:Y:S02]  /*a570*/  F2FP.F16.F32.PACK_AB R104, R105, R104 ;  /* 0x000000686968723e */ /* 0x000fe400000000ff */
[----:B------:R-:W-:Y:S01]  /*a580*/  F2FP.F16.F32.PACK_AB R98, R101, R100 ;  /* 0x000000646562723e */ /* 0x000fe200000000ff */
[----:B------:R-:W-:Y:S01]  /*a590*/  IMAD R5, R8, 0xa, R5 ;  /* 0x0000000a08057824 */ /* 0x000fe200078e0205 */
        /* <DEDUP_REMOVED lines=52> */
[----:B------:R-:W-:Y:S01]  /*a8e0*/  F2FP.F16.F32.PACK_AB R211, R215, R214 ;  /* 0x000000d6d7d3723e */ /* 0x000fe200000000ff */
[----:B--2---:R-:W-:Y:S01]  /*a8f0*/  IMAD.SHL.U32 R3, R2, 0x10, RZ ;  /* 0x0000001002037824 */ /* 0x004fe200078e00ff */
[----:B------:R-:W-:Y:S02]  /*a900*/  LOP3.LUT R2, R0, 0x1c0, RZ, 0xc0, !PT ;  /* 0x000001c000027812 */ /* 0x000fe400078ec0ff */
[----:B------:R-:W-:Y:S02]  /*a910*/  LEA.HI R0, R7, R6, RZ, 0x3 ;  /* 0x0000000607007211 */ /* 0x000fe400078f18ff */
[----:B------:R-:W-:-:S04]  /*a920*/  LOP3.LUT R3, R2, 0x30, R3, 0xf8, !PT ;  /* 0x0000003002037812 */ /* 0x000fc800078ef803 */
[----:B------:R-:W-:Y:S02]  /*a930*/  LOP3.LUT R0, R3, 0x8, R0, 0xf8, !PT ;  /* 0x0000000803007812 */ /* 0x000fe400078ef800 */
[----:B------:R-:W-:Y:S02]  /*a940*/  SHF.R.U32.HI R3, RZ, 0x3, R2 ;  /* 0x00000003ff037819 */ /* 0x000fe40000011602 */
[----:B------:R-:W-:Y:S02]  /*a950*/  LEA.HI R2, R7, R6, RZ, 0x5 ;  /* 0x0000000607027211 */ /* 0x000fe400078f28ff */
[----:B------:R-:W-:Y:S02]  /*a960*/  LOP3.LUT R0, R0, R3, RZ, 0x3c, !PT ;  /* 0x0000000300007212 */ /* 0x000fe400078e3cff */
[----:B------:R-:W-:Y:S02]  /*a970*/  SHF.R.S32.HI R2, RZ, 0x5, R2 ;  /* 0x00000005ff027819 */ /* 0x000fe40000011402 */
[----:B------:R-:W-:Y:S01]  /*a980*/  F2FP.F16.F32.PACK_AB R6, R141, R140 ;  /* 0x0000008c8d06723e */ /* 0x000fe200000000ff */
[----:B------:R-:W-:Y:S01]  /*a990*/  IMAD.U32 R0, R5, 0x200, R0 ;  /* 0x0000020005007824 */ /* 0x000fe200078e0000 */
[----:B------:R-:W-:-:S02]  /*a9a0*/  F2FP.F16.F32.PACK_AB R5, R139, R138 ;  /* 0x0000008a8b05723e */ /* 0x000fc400000000ff */
[----:B------:R-:W-:Y:S01]  /*a9b0*/  F2FP.F16.F32.PACK_AB R7, R143, R142 ;  /* 0x0000008e8f07723e */ /* 0x000fe200000000ff */
[----:B------:R-:W1:Y:S01]  /*a9c0*/  SHFL.IDX PT, R2, R2, RZ, 0x1f ;  /* 0x00001fff02027589 */ /* 0x000e6200000e0000 */
[----:B------:R-:W-:Y:S01]  /*a9d0*/  LEA R0, R0, UR60, 0x1 ;  /* 0x0000003c00007c11 */ /* 0x000fe2000f8e08ff */
[----:B------:R-:W-:Y:S01]  /*a9e0*/  BAR.SYNC.DEFER_BLOCKING 0x1, 0x100 ;  /* 0x0044000000007b1d */ /* 0x000fe20000010000 */
[----:B-1----:R-:W-:-:S05]  /*a9f0*/  ISETP.NE.AND P0, PT, R2, 0x7, PT ;  /* 0x000000070200780c */ /* 0x002fca0003f05270 */
[----:B------:R1:W-:Y:S04]  /*aa00*/  STSM.16.MT88.4 [R0+0xa000], R56 ;  /* 0x00a0003800007844 */ /* 0x0003e80000004200 */
        /* <DEDUP_REMOVED lines=9> */
[----:B------:R1:W-:Y:S04]  /*aaa0*/  STSM.16.MT88.4 [R0], R4 ;  /* 0x0000000400007844 */ /* 0x0003e80000004200 */
        /* <DEDUP_REMOVED lines=8> */
[----:B------:R1:W-:Y:S01]  /*ab30*/  STSM.16.MT88.4 [R0+0x7000], R208 ;  /* 0x007000d000007844 */ /* 0x0003e20000004200 */
[----:B------:R-:W-:Y:S01]  /*ab40*/  @!PT LDS RZ, [RZ] ;  /* 0x00000000fffff984 */ /* 0x000fe20000000800 */
[----:B------:R-:W-:Y:S01]  /*ab50*/  @!PT LDS RZ, [RZ] ;  /* 0x00000000fffff984 */ /* 0x000fe20000000800 */
[----:B------:R-:W-:Y:S01]  /*ab60*/  @!PT LDS RZ, [RZ] ;  /* 0x00000000fffff984 */ /* 0x000fe20000000800 */
[----:B------:R-:W-:Y:S01]  /*ab70*/  @!PT LDS RZ, [RZ] ;  /* 0x00000000fffff984 */ /* 0x000fe20000000800 */
[----:B------:R2:W-:Y:S06]  /*ab80*/  MEMBAR.ALL.CTA ;  /* 0x0000000000007992 */ /* 0x0005ec0000008000 */
[----:B--2---:R-:W2:Y:S02]  /*ab90*/  FENCE.VIEW.ASYNC.S ;  /* 0x00000000000073c6 */ /* 0x004ea40000000000 */
[----:B--2---:R-:W-:Y:S06]  /*aba0*/  BAR.ARV 0x1, 0x120 ;  /* 0x0044800000007b1d */ /* 0x004fec0000002000 */
[----:B------:R-:W-:Y:S05]  /*abb0*/  @P0 BRA `(.L_x_24) ;  /* 0x0000000000c80947 */ /* 0x000fea0003800000 */
[----:B------:R-:W-:Y:S01]  /*abc0*/  BAR.SYNC.DEFER_BLOCKING 0x1, 0x120 ;  /* 0x0044800000007b1d */ /* 0x000fe20000010000 */
[----:B------:R-:W-:-:S05]  /*abd0*/  ELECT P0, URZ, PT ;  /* 0x00000000003f782f */ /* 0x000fca0003800000 */
[----:B------:R-:W-:Y:S08]  /*abe0*/  BSSY B0, `(.L_x_24) ;  /* 0x000002f000007945 */ /* 0x000ff00003800000 */
[----:B------:R-:W-:Y:S05]  /*abf0*/  @!P0 BRA `(.L_x_25) ;  /* 0x0000000000b48947 */ /* 0x000fea0003800000 */
[----:B------:R-:W2:Y:S01]  /*ac00*/  S2UR UR10, SR_CTAID.X ;  /* 0x00000000000a79c3 */ /* 0x000ea20000002500 */
[----:B------:R-:W-:Y:S01]  /*ac10*/  ULDC.64 UR6, c[0x0][0x198] ;  /* 0x0000660000067ab9 */ /* 0x000fe20000000a00 */
[----:B------:R-:W-:Y:S02]  /*ac20*/  UIADD3 UR8, UR60, 0xa000, URZ ;  /* 0x0000a0003c087890 */ /* 0x000fe4000fffe03f */
[----:B------:R-:W-:Y:S02]  /*ac30*/  UIADD3 UR4, UP0, UR6, 0x770, URZ ;  /* 0x0000077006047890 */ /* 0x000fe4000ff1e03f */
[----:B------:R-:W-:Y:S02]  /*ac40*/  UIADD3 UR16, UR60, 0xc800, URZ ;  /* 0x0000c8003c107890 */ /* 0x000fe4000fffe03f */
[----:B------:R-:W3:Y:S01]  /*ac50*/  S2UR UR11, SR_CTAID.Y ;  /* 0x00000000000b79c3 */ /* 0x000ee20000002600 */
[----:B------:R-:W-:Y:S02]  /*ac60*/  UIADD3.X UR5, URZ, UR7, URZ, UP0, !UPT ;  /* 0x000000073f057290 */ /* 0x000fe400087fe43f */
[----:B------:R-:W-:-:S02]  /*ac70*/  UIADD3 UR6, UP0, UR6, 0x670, URZ ;  /* 0x0000067006067890 */ /* 0x000fc4000ff1e03f */
[----:B------:R-:W-:Y:S02]  /*ac80*/  UIADD3 UR40, UR60, 0xf000, URZ ;  /* 0x0000f0003c287890 */ /* 0x000fe4000fffe03f */
[----:B------:R-:W-:Y:S01]  /*ac90*/  UIADD3 UR32, UR60, 0x11800, URZ ;  /* 0x000118003c207890 */ /* 0x000fe2000fffe03f */
[----:B------:R-:W4:Y:S01]  /*aca0*/  S2UR UR12, SR_CTAID.Z ;  /* 0x00000000000c79c3 */ /* 0x000f220000002700 */
[----:B------:R-:W-:Y:S01]  /*acb0*/  UIADD3.X UR7, URZ, UR7, URZ, UP0, !UPT ;  /* 0x000000073f077290 */ /* 0x000fe200087fe43f */
[----:B------:R-:W-:Y:S01]  /*acc0*/  UMOV UR9, URZ ;  /* 0x0000003f00097c82 */ /* 0x000fe20008000000 */
[----:B------:R-:W-:Y:S01]  /*acd0*/  UMOV UR17, 0x40 ;  /* 0x0000004000117882 */ /* 0x000fe20000000000 */
[----:B------:R-:W-:Y:S01]  /*ace0*/  UMOV UR41, 0x80 ;  /* 0x0000008000297882 */ /* 0x000fe20000000000 */
[----:B------:R-:W-:Y:S01]  /*acf0*/  UMOV UR33, 0xc0 ;  /* 0x000000c000217882 */ /* 0x000fe20000000000 */
[----:B------:R-:W-:Y:S02]  /*ad00*/  UIADD3 UR24, UR60, 0x2800, URZ ;  /* 0x000028003c187890 */ /* 0x000fe4000fffe03f */
[----:B--2---:R-:W-:Y:S01]  /*ad10*/  UIMAD UR10, UR10, 0x50, URZ ;  /* 0x000000500a0a78a4 */ /* 0x004fe2000f8e023f */
[----:B------:R-:W-:Y:S01]  /*ad20*/  UMOV UR25, 0x40 ;  /* 0x0000004000197882 */ /* 0x000fe20000000000 */
[----:B---3--:R-:W-:-:S05]  /*ad30*/  UMOV UR19, UR11 ;  /* 0x0000000b00137c82 */ /* 0x008fca0008000000 */
[----:B------:R-:W-:Y:S01]  /*ad40*/  UMOV UR18, UR10 ;  /* 0x0000000a00127c82 */ /* 0x000fe20008000000 */
[----:B------:R-:W-:Y:S01]  /*ad50*/  UMOV UR43, UR11 ;  /* 0x0000000b002b7c82 */ /* 0x000fe20008000000 */
[----:B------:R-:W-:Y:S01]  /*ad60*/  UMOV UR42, UR10 ;  /* 0x0000000a002a7c82 */ /* 0x000fe20008000000 */
[----:B------:R-:W-:Y:S01]  /*ad70*/  UMOV UR35, UR11 ;  /* 0x0000000b00237c82 */ /* 0x000fe20008000000 */
[----:B------:R-:W-:Y:S01]  /*ad80*/  UMOV UR34, UR10 ;  /* 0x0000000a00227c82 */ /* 0x000fe20008000000 */
[----:B------:R-:W-:Y:S01]  /*ad90*/  UMOV UR27, UR11 ;  /* 0x0000000b001b7c82 */ /* 0x000fe20008000000 */
[----:B------:R-:W-:Y:S01]  /*ada0*/  UMOV UR26, UR10 ;  /* 0x0000000a001a7c82 */ /* 0x000fe20008000000 */
[----:B----4-:R-:W-:Y:S01]  /*adb0*/  UMOV UR20, UR12 ;  /* 0x0000000c00147c82 */ /* 0x010fe20008000000 */
[----:B------:R-:W-:Y:S01]  /*adc0*/  UMOV UR44, UR12 ;  /* 0x0000000c002c7c82 */ /* 0x000fe20008000000 */
[----:B------:R2:W-:Y:S01]  /*add0*/  UTMASTG.4D [UR8], [UR4] ;  /* 0x00000008040073b5 */ /* 0x0005e20008018000 */
[----:B------:R-:W-:Y:S01]  /*ade0*/  UMOV UR36, UR12 ;  /* 0x0000000c00247c82 */ /* 0x000fe20008000000 */
[----:B------:R-:W-:Y:S01]  /*adf0*/  UMOV UR28, UR12 ;  /* 0x0000000c001c7c82 */ /* 0x000fe20008000000 */
[----:B------:R3:W-:Y:S01]  /*ae00*/  UTMASTG.4D [UR16], [UR4] ;  /* 0x00000010040073b5 */ /* 0x0007e20008018000 */
[----:B------:R-:W-:Y:S01]  /*ae10*/  UTMASTG.4D [UR40], [UR4] ;  /* 0x00000028040073b5 */ /* 0x000fe20008018000 */
[----:B--2---:R-:W-:Y:S01]  /*ae20*/  UMOV UR8, UR60 ;  /* 0x0000003c00087c82 */ /* 0x004fe20008000000 */
[----:B------:R-:W-:Y:S01]  /*ae30*/  UTMASTG.4D [UR32], [UR4] ;  /* 0x00000020040073b5 */ /* 0x000fe20008018000 */
[----:B---3--:R-:W-:Y:S01]  /*ae40*/  UIADD3 UR16, UR60, 0x5000, URZ ;  /* 0x000050003c107890 */ /* 0x008fe2000fffe03f */
[----:B------:R-:W-:Y:S01]  /*ae50*/  UMOV UR17, 0x80 ;  /* 0x0000008000117882 */ /* 0x000fe20000000000 */
[----:B------:R2:W-:Y:S01]  /*ae60*/  UTMASTG.4D [UR8], [UR6] ;  /* 0x00000008060073b5 */ /* 0x0005e20008018000 */
[----:B------:R3:W-:Y:S06]  /*ae70*/  UTMASTG.4D [UR24], [UR6] ;  /* 0x00000018060073b5 */ /* 0x0007ec0008018000 */
[----:B------:R3:W-:Y:S01]  /*ae80*/  UTMASTG.4D [UR16], [UR6] ;  /* 0x00000010060073b5 */ /* 0x0007e20008018000 */
[----:B--2---:R-:W-:Y:S01]  /*ae90*/  UIADD3 UR8, UR60, 0x7800, URZ ;  /* 0x000078003c087890 */ /* 0x004fe2000fffe03f */
[----:B------:R-:W-:-:S08]  /*aea0*/  UMOV UR9, 0xc0 ;  /* 0x000000c000097882 */ /* 0x000fd00000000000 */
[----:B------:R3:W-:Y:S02]  /*aeb0*/  UTMASTG.4D [UR8], [UR6] ;  /* 0x00000008060073b5 */ /* 0x0007e40008018000 */
[----:B---3--:R0:W-:Y:S02]  /*aec0*/  UTMACMDFLUSH ;  /* 0x00000000000079b7 */ /* 0x0081e40000000000 */
.L_x_25:
[----:B------:R-:W-:Y:S05]  /*aed0*/  BSYNC B0 ;  /* 0x0000000000007941 */ /* 0x000fea0003800000 */
.L_x_24:
[----:B------:R-:W-:-:S04]  /*aee0*/  DEPBAR.LE SB0, 0x0 ;  /* 0x000080000000791a */ /* 0x000fc80000000000 */
[----:B------:R-:W-:Y:S05]  /*aef0*/  EXIT ;  /* 0x000000000000794d */ /* 0x000fea0003800000 */
.L_x_4:
[----:B------:R-:W-:-:S08]  /*af00*/  NOP ;  /* 0x0000000000007918 */ /* 0x000fd00000000000 */
[----:B------:R-:W1:-:S00]  /*af10*/  USETMAXREG.DEALLOC.CTAPOOL 0x18 ;  /* 0x00000018000079c8 */ /* 0x000e4000080e0500 */
[----:B-1----:R-:W-:-:S06]  /*af20*/  LOP3.LUT R2, R2, 0x3, RZ, 0xc0, !PT ;  /* 0x0000000302027812 */ /* 0x002fcc00078ec0ff */
[----:B------:R-:W1:Y:S02]  /*af30*/  SHFL.IDX PT, R2, R2, RZ, 0x1f ;  /* 0x00001fff02027589 */ /* 0x000e6400000e0000 */
[----:B-1----:R-:W-:-:S13]  /*af40*/  ISETP.NE.AND P0, PT, R2, RZ, PT ;  /* 0x000000ff0200720c */ /* 0x002fda0003f05270 */
[----:B------:R-:W-:Y:S05]  /*af50*/  @P0 EXIT ;  /* 0x000000000000094d */ /* 0x000fea0003800000 */
[----:B------:R-:W1:Y:S01]  /*af60*/  S2UR UR21, SR_CTAID.Z ;  /* 0x00000000001579c3 */ /* 0x000e620000002700 */
[----:B------:R-:W-:Y:S02]  /*af70*/  IMAD.MOV.U32 R18, RZ, RZ, RZ ;  /* 0x000000ffff127224 */ /* 0x000fe400078e00ff */
[----:B------:R-:W-:Y:S02]  /*af80*/  IMAD.MOV.U32 R6, RZ, RZ, 0x1 ;  /* 0x00000001ff067424 */ /* 0x000fe400078e00ff */
[----:B------:R-:W-:Y:S01]  /*af90*/  IMAD.MOV.U32 R10, RZ, RZ, 0x1 ;  /* 0x00000001ff0a7424 */ /* 0x000fe200078e00ff */
[----:B-1----:R-:W-:-:S13]  /*afa0*/  ISETP.LE.AND P0, PT, RZ, UR21, PT ;  /* 0x00000015ff007c0c */ /* 0x002fda000bf03270 */
[----:B------:R-:W-:Y:S05]  /*afb0*/  @!P0 BRA `(.L_x_26) ;  /* 0x0000001400648947 */ /* 0x000fea0003800000 */
[----:B------:R-:W1:Y:S01]  /*afc0*/  S2R R9, SR_CTAID.Y ;  /* 0x0000000000097919 */ /* 0x000e620000002600 */
[----:B------:R-:W2:Y:S01]  /*afd0*/  LDC.64 R2, c[0x0][0x730] ;  /* 0x0001cc00ff027b82 */ /* 0x000ea20000000a00 */
[----:B------:R-:W-:Y:S01]  /*afe0*/  ULDC UR4, c[0x0][0x2e8] ;  /* 0x0000ba0000047ab9 */ /* 0x000fe20000000800 */
[----:B------:R-:W-:Y:S01]  /*aff0*/  ELECT P0, URZ, PT ;  /* 0x00000000003f782f */ /* 0x000fe20003800000 */
[----:B------:R-:W3:Y:S01]  /*b000*/  S2R R7, SR_CTAID.Z ;  /* 0x0000000000077919 */ /* 0x000ee20000002700 */
[----:B------:R-:W-:Y:S01]  /*b010*/  UISETP.NE.AND UP0, UPT, UR4, 0x1, UPT ;  /* 0x000000010400788c */ /* 0x000fe2000bf05270 */
[----:B------:R-:W-:Y:S01]  /*b020*/  BSSY B0, `(.L_x_26) ;  /* 0x0000152000007945 */ /* 0x000fe20003800000 */
[----:B------:R-:W-:Y:S02]  /*b030*/  IMAD.MOV.U32 R18, RZ, RZ, RZ ;  /* 0x000000ffff127224 */ /* 0x000fe400078e00ff */
[----:B------:R-:W4:Y:S07]  /*b040*/  S2UR UR20, SR_CTAID.Y ;  /* 0x00000000001479c3 */ /* 0x000f2e0000002600 */
[----:B------:R-:W-:Y:S01]  /*b050*/  @UP0 ULDC UR4, c[0x0][0x2ec] ;  /* 0x0000bb0000040ab9 */ /* 0x000fe20000000800 */
[----:B------:R-:W5:Y:S01]  /*b060*/  LDC.64 R4, c[0x0][0x718] ;  /* 0x0001c600ff047b82 */ /* 0x000f620000000a00 */
[----:B------:R-:W-:Y:S01]  /*b070*/  @UP0 ULDC UR6, c[0x0][0x2f0] ;  /* 0x0000bc0000060ab9 */ /* 0x000fe20000000800 */
[----:B-1----:R-:W-:Y:S01]  /*b080*/  SHF.R.S32.HI R9, RZ, 0x1f, R9 ;  /* 0x0000001fff097819 */ /* 0x002fe20000011409 */
[----:B----4-:R-:W-:-:S02]  /*b090*/  UIMAD.WIDE.U32 UR4, UR20, UR4, URZ ;  /* 0x00000004140472a5 */ /* 0x010fc4000f8e003f */
[----:B------:R-:W-:Y:S01]  /*b0a0*/  UMOV UR12, UR20 ;  /* 0x00000014000c7c82 */ /* 0x000fe20008000000 */
[----:B---3--:R-:W-:Y:S01]  /*b0b0*/  SHF.R.S32.HI R7, RZ, 0x1f, R7 ;  /* 0x0000001fff077819 */ /* 0x008fe20000011407 */
[C---:B--2---:R-:W-:Y:S01]  /*b0c0*/  IMAD R10, R9.reuse, R2, RZ ;  /* 0x00000002090a7224 */ /* 0x044fe200078e02ff */
[----:B------:R-:W-:Y:S01]  /*b0d0*/  @UP0 USHF.R.U32.HI UR12, URZ, UR6, UR5 ;  /* 0x000000063f0c0299 */ /* 0x000fe20008011605 */
[----:B-----5:R-:W-:Y:S02]  /*b0e0*/  IMAD R8, R9, R4, RZ ;  /* 0x0000000409087224 */ /* 0x020fe400078e02ff */
[----:B------:R-:W-:Y:S02]  /*b0f0*/  IMAD R15, R3, UR20, R10 ;  /* 0x00000014030f7c24 */ /* 0x000fe4000f8e020a */
[----:B------:R-:W1:Y:S01]  /*b100*/  LDC.64 R10, c[0x0][0x720] ;  /* 0x0001c800ff0a7b82 */ /* 0x000e620000000a00 */
[----:B------:R-:W-:Y:S02]  /*b110*/  IMAD R13, R5, UR20, R8 ;  /* 0x00000014050d7c24 */ /* 0x000fe4000f8e0208 */
[----:B------:R-:W-:-:S04]  /*b120*/  IMAD.WIDE.U32 R4, R4, UR20, RZ ;  /* 0x0000001404047c25 */ /* 0x000fc8000f8e00ff */
[----:B------:R-:W-:Y:S01]  /*b130*/  IMAD.WIDE.U32 R2, R2, UR20, RZ ;  /* 0x0000001402027c25 */ /* 0x000fe2000f8e00ff */
[----:B------:R-:W2:Y:S03]  /*b140*/  LDC.64 R8, c[0x0][0x738] ;  /* 0x0001ce00ff087b82 */ /* 0x000ea60000000a00 */
[----:B------:R-:W-:Y:S02]  /*b150*/  IMAD.IADD R5, R5, 0x1, R13 ;  /* 0x0000000105057824 */ /* 0x000fe400078e020d */
[----:B------:R-:W-:Y:S02]  /*b160*/  IMAD.IADD R3, R3, 0x1, R15 ;  /* 0x0000000103037824 */ /* 0x000fe400078e020f */
[----:B-1----:R-:W-:Y:S02]  /*b170*/  IMAD R12, R7, R10, RZ ;  /* 0x0000000a070c7224 */ /* 0x002fe400078e02ff */
[----:B------:R-:W-:-:S04]  /*b180*/  IMAD.WIDE.U32 R4, R10, UR21, R4 ;  /* 0x000000150a047c25 */ /* 0x000fc8000f8e0004 */
[----:B------:R-:W-:Y:S02]  /*b190*/  IMAD R11, R11, UR21, R12 ;  /* 0x000000150b0b7c24 */ /* 0x000fe4000f8e020c */
[----:B--2---:R-:W-:Y:S02]  /*b1a0*/  IMAD R12, R7, R8, RZ ;  /* 0x00000008070c7224 */ /* 0x004fe400078e02ff */
[----:B------:R-:W-:-:S04]  /*b1b0*/  IMAD.WIDE.U32 R2, R8, UR21, R2 ;  /* 0x0000001508027c25 */ /* 0x000fc8000f8e0002 */
[----:B------:R-:W-:Y:S02]  /*b1c0*/  IMAD R9, R9, UR21, R12 ;  /* 0x0000001509097c24 */ /* 0x000fe4000f8e020c */
[----:B------:R-:W-:Y:S01]  /*b1d0*/  IMAD.MOV.U32 R10, RZ, RZ, 0x1 ;  /* 0x00000001ff0a7424 */ /* 0x000fe200078e00ff */
[----:B------:R-:W-:Y:S06]  /*b1e0*/  @!P0 BRA `(.L_x_27) ;  /* 0x0000001000d48947 */ /* 0x000fec0003800000 */
[----:B------:R-:W1:Y:S01]  /*b1f0*/  S2R R7, SR_CgaCtaId ;  /* 0x0000000000077919 */ /* 0x000e620000008800 */
[----:B------:R-:W-:Y:S02]  /*b200*/  MOV R8, 0x400 ;  /* 0x0000040000087802 */ /* 0x000fe40000000f00 */
[----:B------:R-:W-:Y:S02]  /*b210*/  ISETP.NE.AND P0, PT, R21, RZ, PT ;  /* 0x000000ff1500720c */ /* 0x000fe40003f05270 */
[----:B-1----:R-:W-:Y:S01]  /*b220*/  LEA R8, R7, R8, 0x18 ;  /* 0x0000000807087211 */ /* 0x002fe200078ec0ff */
[----:B------:R-:W-:-:S05]  /*b230*/  IMAD.MOV.U32 R7, RZ, RZ, 0x1 ;  /* 0x00000001ff077424 */ /* 0x000fca00078e00ff */
[----:B------:R-:W-:-:S04]  /*b240*/  SHF.L.U32 R7, R7, 0x1f, RZ ;  /* 0x0000001f07077819 */ /* 0x000fc800000006ff */
[----:B------:R-:W1:Y:S02]  /*b250*/  SYNCS.PHASECHK.TRANS64.TRYWAIT P1, [R8+URZ+0x31820], R7 ;  /* 0x03182007080075a7 */ /* 0x000e64000802017f */
[----:B-1----:R-:W-:Y:S05]  /*b260*/  @!P1 BRA `(.L_x_28) ;  /* 0x0000001400849947 */ /* 0x002fea0003800000 */
.L_x_46:
[----:B------:R-:W-:Y:S02]  /*b270*/  IMAD.IADD R13, R5, 0x1, R11 ;  /* 0x00000001050d7824 */ /* 0x000fe400078e020b */
[----:B-1----:R-:W-:Y:S02]  /*b280*/  IMAD.IADD R7, R3, 0x1, R9 ;  /* 0x0000000103077824 */ /* 0x002fe400078e0209 */
[----:B------:R-:W-:Y:S01]  /*b290*/  IMAD.MOV.U32 R6, RZ, RZ, 0x1 ;  /* 0x00000001ff067424 */ /* 0x000fe200078e00ff */
[----:B------:R-:W-:Y:S06]  /*b2a0*/  @P0 BRA `(.L_x_29) ;  /* 0x0000000000180947 */ /* 0x000fec0003800000 */
[----:B------:R-:W1:Y:S01]  /*b2b0*/  S2R R10, SR_TID.X ;  /* 0x00000000000a7919 */ /* 0x000e620000002100 */
[----:B------:R-:W-:-:S04]  /*b2c0*/  IMAD.MOV.U32 R9, RZ, RZ, 0x8100 ;  /* 0x00008100ff097424 */ /* 0x000fc800078e00ff */
[----:B------:R2:W-:Y:S01]  /*b2d0*/  SYNCS.ARRIVE.TRANS64 RZ, [R8+URZ+0x31810], R9 ;  /* 0x0318100908ff79a7 */ /* 0x0005e2000800003f */
[----:B-1----:R-:W-:-:S13]  /*b2e0*/  LOP3.LUT P1, RZ, R10, 0x1f, RZ, 0xc0, !PT ;  /* 0x0000001f0aff7812 */ /* 0x002fda000782c0ff */
[----:B--2---:R-:W-:Y:S05]  /*b2f0*/  @!P1 BRA `(.L_x_29) ;  /* 0x0000000000049947 */ /* 0x004fea0003800000 */
[----:B------:R-:W-:Y:S01]  /*b300*/  BPT.TRAP 0x1 ;  /* 0x000000040000795c */ /* 0x000fe20000300000 */
.L_x_29:
[----:B------:R-:W1:Y:S01]  /*b310*/  LDC.64 R10, c[0x0][0x700] ;  /* 0x0001c000ff0a7b82 */ /* 0x000e620000000a00 */
[----:B------:R-:W-:Y:S01]  /*b320*/  R2UR UR8, R8 ;  /* 0x00000000080872ca */ /* 0x000fe200000e0000 */
[----:B------:R-:W-:Y:S01]  /*b330*/  UMOV UR19, URZ ;  /* 0x0000003f00137c82 */ /* 0x000fe20008000000 */
[----:B------:R-:W-:Y:S01]  /*b340*/  UMOV UR30, 0x0 ;  /* 0x00000000001e7882 */ /* 0x000fe20000000000 */
[----:B------:R-:W-:Y:S01]  /*b350*/  UMOV UR31, 0x14f00000 ;  /* 0x14f00000001f7882 */ /* 0x000fe20000000000 */
[----:B------:R-:W-:Y:S01]  /*b360*/  UMOV UR18, URZ ;  /* 0x0000003f00127c82 */ /* 0x000fe20008000000 */
[----:B------:R-:W-:Y:S01]  /*b370*/  UMOV UR42, 0x40 ;  /* 0x00000040002a7882 */ /* 0x000fe20000000000 */
[----:B------:R-:W-:Y:S01]  /*b380*/  UMOV UR44, UR20 ;  /* 0x00000014002c7c82 */ /* 0x000fe20008000000 */
[----:B------:R-:W2:Y:S01]  /*b390*/  LDC.64 R14, c[0x0][0x198] ;  /* 0x00006600ff0e7b82 */ /* 0x000ea20000000a00 */
[----:B------:R-:W-:Y:S01]  /*b3a0*/  UMOV UR45, UR21 ;  /* 0x00000015002d7c82 */ /* 0x000fe20008000000 */
[----:B------:R-:W-:Y:S01]  /*b3b0*/  UMOV UR43, UR19 ;  /* 0x00000013002b7c82 */ /* 0x000fe20008000000 */
[----:B------:R-:W-:Y:S01]  /*b3c0*/  UMOV UR34, 0x80 ;  /* 0x0000008000227882 */ /* 0x000fe20000000000 */
[----:B------:R-:W-:Y:S01]  /*b3d0*/  UMOV UR36, UR20 ;  /* 0x0000001400247c82 */ /* 0x000fe20008000000 */
[----:B------:R-:W-:Y:S01]  /*b3e0*/  UMOV UR37, UR21 ;  /* 0x0000001500257c82 */ /* 0x000fe20008000000 */
[----:B------:R-:W-:Y:S01]  /*b3f0*/  UIADD3 UR16, UR8, 0x14100, URZ ;  /* 0x0001410008107890 */ /* 0x000fe2000fffe03f */
[----:B------:R-:W-:Y:S01]  /*b400*/  IMAD.MOV.U32 R18, RZ, RZ, 0x1 ;  /* 0x00000001ff127424 */ /* 0x000fe200078e00ff */
[----:B------:R-:W3:Y:S01]  /*b410*/  S2UR UR46, SR_CTAID.X ;  /* 0x00000000002e79c3 */ /* 0x000ee20000002500 */
[----:B------:R-:W-:-:S02]  /*b420*/  UIADD3 UR17, UR8, 0x31810, URZ ;  /* 0x0003181008117890 */ /* 0x000fc4000fffe03f */
[----:B------:R-:W-:Y:S02]  /*b430*/  UIADD3 UR40, UR8, 0x16100, URZ ;  /* 0x0001610008287890 */ /* 0x000fe4000fffe03f */
[----:B------:R-:W-:Y:S02]  /*b440*/  UIADD3 UR32, UR8, 0x18100, URZ ;  /* 0x0001810008207890 */ /* 0x000fe4000fffe03f */
[----:B------:R-:W-:Y:S01]  /*b450*/  UIADD3 UR24, UR8, 0x1a100, URZ ;  /* 0x0001a10008187890 */ /* 0x000fe2000fffe03f */
[C---:B-1----:R-:W-:Y:S01]  /*b460*/  LEA R12, P1, R4.reuse, R10, 0x2 ;  /* 0x0000000a040c7211 */ /* 0x042fe200078210ff */
[----:B------:R-:W-:Y:S01]  /*b470*/  UMOV UR41, UR17 ;  /* 0x0000001100297c82 */ /* 0x000fe20008000000 */
[----:B------:R-:W-:Y:S01]  /*b480*/  UMOV UR35, UR19 ;  /* 0x0000001300237c82 */ /* 0x000fe20008000000 */
[----:B------:R-:W-:Y:S01]  /*b490*/  UMOV UR33, UR17 ;  /* 0x0000001100217c82 */ /* 0x000fe20008000000 */
[----:B------:R-:W-:Y:S01]  /*b4a0*/  LEA.HI.X R13, R4, R11, R13, 0x2, P1 ;  /* 0x0000000b040d7211 */ /* 0x000fe200008f140d */
[----:B------:R-:W-:Y:S01]  /*b4b0*/  UMOV UR26, 0xc0 ;  /* 0x000000c0001a7882 */ /* 0x000fe20000000000 */
[----:B------:R-:W1:Y:S01]  /*b4c0*/  LDC R11, c[0x0][0x280] ;  /* 0x0000a000ff0b7b82 */ /* 0x000e620000000800 */
[----:B------:R-:W-:Y:S01]  /*b4d0*/  R2UR UR22, R12 ;  /* 0x000000000c1672ca */ /* 0x000fe200000e0000 */
[----:B--2---:R-:W-:Y:S01]  /*b4e0*/  IMAD.MOV.U32 R4, RZ, RZ, R14 ;  /* 0x000000ffff047224 */ /* 0x004fe200078e000e */
[----:B------:R-:W-:Y:S01]  /*b4f0*/  R2UR UR23, R13 ;  /* 0x000000000d1772ca */ /* 0x000fe200000e0000 */
[----:B------:R-:W-:Y:S01]  /*b500*/  UMOV UR28, UR20 ;  /* 0x00000014001c7c82 */ /* 0x000fe20008000000 */
[----:B------:R-:W-:Y:S01]  /*b510*/  UMOV UR29, UR21 ;  /* 0x00000015001d7c82 */ /* 0x000fe20008000000 */
[----:B------:R-:W-:Y:S01]  /*b520*/  UMOV UR27, UR19 ;  /* 0x00000013001b7c82 */ /* 0x000fe20008000000 */
[C---:B------:R-:W-:Y:S01]  /*b530*/  IADD3 R5, P1, R4.reuse, 0xf0, RZ ;  /* 0x000000f004057810 */ /* 0x040fe20007f3e0ff */
[----:B------:R-:W-:Y:S01]  /*b540*/  UMOV UR25, UR17 ;  /* 0x0000001100197c82 */ /* 0x000fe20008000000 */
[----:B------:R-:W-:Y:S01]  /*b550*/  UIADD3 UR38, UR8, 0x2c100, URZ ;  /* 0x0002c10008267890 */ /* 0x000fe2000fffe03f */
[----:B------:R-:W-:Y:S01]  /*b560*/  IMAD.MOV.U32 R10, RZ, RZ, 0x1 ;  /* 0x00000001ff0a7424 */ /* 0x000fe200078e00ff */
[----:B------:R-:W-:Y:S01]  /*b570*/  R2UR UR10, R5 ;  /* 0x00000000050a72ca */ /* 0x000fe200000e0000 */
[----:B------:R-:W-:Y:S01]  /*b580*/  UIADD3 UR9, UR8, 0x31800, URZ ;  /* 0x0003180008097890 */ /* 0x000fe2000fffe03f */
[C---:B------:R-:W-:Y:S01]  /*b590*/  IADD3 R5, P2, R4.reuse, 0x2f0, RZ ;  /* 0x000002f004057810 */ /* 0x040fe20007f5e0ff */
[----:B------:R-:W-:Y:S01]  /*b5a0*/  UMOV UR47, 0x10 ;  /* 0x00000010002f7882 */ /* 0x000fe20000000000 */
[----:B------:R-:W-:Y:S01]  /*b5b0*/  UMOV UR39, UR17 ;  /* 0x0000001100277c82 */ /* 0x000fe20008000000 */
[----:B------:R-:W-:Y:S01]  /*b5c0*/  UMOV UR14, 0x0 ;  /* 0x00000000000e7882 */ /* 0x000fe20000000000 */
[----:B------:R-:W-:Y:S01]  /*b5d0*/  R2UR UR6, R5 ;  /* 0x00000000050672ca */ /* 0x000fe200000e0000 */
[----:B------:R-:W-:Y:S01]  /*b5e0*/  UMOV UR15, 0x10000000 ;  /* 0x10000000000f7882 */ /* 0x000fe20000000000 */
[----:B------:R-:W-:Y:S01]  /*b5f0*/  IADD3 R5, P3, R4, 0x3f0, RZ ;  /* 0x000003f004057810 */ /* 0x000fe20007f7e0ff */
[----:B------:R-:W-:-:S03]  /*b600*/  UMOV UR13, UR21 ;  /* 0x00000015000d7c82 */ /* 0x000fc60008000000 */
[----:B------:R-:W-:Y:S01]  /*b610*/  R2UR UR4, R5 ;  /* 0x00000000050472ca */ /* 0x000fe200000e0000 */
[----:B------:R-:W-:-:S04]  /*b620*/  IMAD.MOV.U32 R5, RZ, RZ, R15 ;  /* 0x000000ffff057224 */ /* 0x000fc800078e000f */
[----:B------:R-:W-:Y:S01]  /*b630*/  IMAD.X R9, RZ, RZ, R5, P1 ;  /* 0x000000ffff097224 */ /* 0x000fe200008e0605 */
[----:B-1----:R-:W-:-:S04]  /*b640*/  ISETP.GE.AND P1, PT, R11, 0x41, PT ;  /* 0x000000410b00780c */ /* 0x002fc80003f26270 */
[----:B------:R-:W-:Y:S01]  /*b650*/  R2UR UR11, R9 ;  /* 0x00000000090b72ca */ /* 0x000fe200000e0000 */
[----:B------:R-:W-:-:S05]  /*b660*/  IMAD.X R9, RZ, RZ, R5, P2 ;  /* 0x000000ffff097224 */ /* 0x000fca00010e0605 */
[----:B------:R-:W-:Y:S01]  /*b670*/  R2UR UR7, R9 ;  /* 0x00000000090772ca */ /* 0x000fe200000e0000 */
[----:B------:R-:W-:-:S05]  /*b680*/  IMAD.X R9, RZ, RZ, R5, P3 ;  /* 0x000000ffff097224 */ /* 0x000fca00018e0605 */
[----:B------:R-:W-:Y:S01]  /*b690*/  R2UR UR5, R9 ;  /* 0x00000000090572ca */ /* 0x000fe200000e0000 */
[----:B------:R-:W-:Y:S01]  /*b6a0*/  UTMALDG.4D [UR16], [UR10], desc[UR30] ;  /* 0x00001e100a0075b4 */ /* 0x000fe20008019000 */
[----:B------:R-:W-:Y:S01]  /*b6b0*/  IMAD.MOV.U32 R9, RZ, RZ, 0x14000 ;  /* 0x00014000ff097424 */ /* 0x000fe200078e00ff */
[----:B------:R1:W-:Y:S01]  /*b6c0*/  UTMALDG.4D [UR40], [UR10], desc[UR30] ;  /* 0x00001e280a0075b4 */ /* 0x0003e20008019000 */
[----:B------:R2:W-:Y:S01]  /*b6d0*/  UTMALDG.4D [UR32], [UR10], desc[UR30] ;  /* 0x00001e200a0075b4 */ /* 0x0005e20008019000 */
[----:B------:R3:W-:Y:S01]  /*b6e0*/  UTMALDG.4D [UR24], [UR10], desc[UR30] ;  /* 0x00001e180a0075b4 */ /* 0x0007e20008019000 */
[----:B------:R-:W-:Y:S01]  /*b6f0*/  UBLKCP.S.G [UR38], [UR22], UR47 ;  /* 0x00000026160073ba */ /* 0x000fe2000800022f */
[----:B------:R4:W-:Y:S01]  /*b700*/  SYNCS.ARRIVE.TRANS64 RZ, [R8+URZ+0x31800], R9 ;  /* 0x0318000908ff79a7 */ /* 0x0009e2000800003f */
[----:B-1----:R-:W-:Y:S01]  /*b710*/  UIADD3 UR40, UR8, 0x2800, URZ ;  /* 0x0000280008287890 */ /* 0x002fe2000fffe03f */
[----:B------:R-:W-:Y:S01]  /*b720*/  UMOV UR44, UR12 ;  /* 0x0000000c002c7c82 */ /* 0x000fe20008000000 */
[----:B------:R-:W-:Y:S01]  /*b730*/  UMOV UR41, UR9 ;  /* 0x0000000900297c82 */ /* 0x000fe20008000000 */
[----:B--2---:R-:W-:Y:S01]  /*b740*/  UIADD3 UR32, UR8, 0x5000, URZ ;  /* 0x0000500008207890 */ /* 0x004fe2000fffe03f */
[----:B----4-:R-:W-:Y:S01]  /*b750*/  IMAD.MOV.U32 R9, RZ, RZ, RZ ;  /* 0x000000ffff097224 */ /* 0x010fe200078e00ff */
[----:B------:R-:W-:Y:S01]  /*b760*/  UMOV UR36, UR12 ;  /* 0x0000000c00247c82 */ /* 0x000fe20008000000 */
[----:B------:R-:W-:Y:S01]  /*b770*/  UMOV UR33, UR9 ;  /* 0x0000000900217c82 */ /* 0x000fe20008000000 */
[----:B---3--:R-:W-:-:S02]  /*b780*/  UIMAD UR11, UR46, 0x50, URZ ;  /* 0x000000502e0b78a4 */ /* 0x008fc4000f8e023f */
[----:B------:R-:W-:Y:S01]  /*b790*/  UIADD3 UR24, UR8, 0x7800, URZ ;  /* 0x0000780008187890 */ /* 0x000fe2000fffe03f */
[----:B------:R-:W-:Y:S01]  /*b7a0*/  UMOV UR10, UR18 ;  /* 0x00000012000a7c82 */ /* 0x000fe20008000000 */
[----:B------:R-:W-:Y:S01]  /*b7b0*/  UMOV UR28, UR12 ;  /* 0x0000000c001c7c82 */ /* 0x000fe20008000000 */
[----:B------:R-:W-:Y:S02]  /*b7c0*/  UMOV UR25, UR9 ;  /* 0x0000000900197c82 */ /* 0x000fe40008000000 */
[----:B------:R-:W-:Y:S01]  /*b7d0*/  UMOV UR43, UR11 ;  /* 0x0000000b002b7c82 */ /* 0x000fe20008000000 */
[----:B------:R-:W-:Y:S01]  /*b7e0*/  UMOV UR35, UR11 ;  /* 0x0000000b00237c82 */ /* 0x000fe20008000000 */
[----:B------:R1:W-:Y:S01]  /*b7f0*/  UTMALDG.4D [UR8], [UR6], desc[UR14] ;  /* 0x00000e08060075b4 */ /* 0x0003e20008019000 */
[----:B------:R-:W-:Y:S01]  /*b800*/  UMOV UR27, UR11 ;  /* 0x0000000b001b7c82 */ /* 0x000fe20008000000 */
[----:B------:R2:W-:Y:S01]  /*b810*/  UTMALDG.4D [UR40], [UR6], desc[UR14] ;  /* 0x00000e28060075b4 */ /* 0x0005e20008019000 */
[----:B------:R3:W-:Y:S01]  /*b820*/  UTMALDG.4D [UR32], [UR6], desc[UR14] ;  /* 0x00000e20060075b4 */ /* 0x0007e20008019000 */
[----:B------:R4:W-:Y:S01]  /*b830*/  UTMALDG.4D [UR24], [UR6], desc[UR14] ;  /* 0x00000e18060075b4 */ /* 0x0009e20008019000 */
[----:B-1----:R-:W-:Y:S01]  /*b840*/  UMOV UR10, 0xc0 ;  /* 0x000000c0000a7882 */ /* 0x002fe20000000000 */
[----:B--2---:R-:W-:Y:S01]  /*b850*/  UIADD3 UR40, UR8, 0xa000, URZ ;  /* 0x0000a00008287890 */ /* 0x004fe2000fffe03f */
[----:B------:R-:W-:Y:S01]  /*b860*/  UMOV UR42, UR18 ;  /* 0x00000012002a7c82 */ /* 0x000fe20008000000 */
[----:B---3--:R-:W-:-:S07]  /*b870*/  UIADD3 UR32, UR8, 0xc800, URZ ;  /* 0x0000c80008207890 */ /* 0x008fce000fffe03f */
[----:B------:R1:W-:Y:S01]  /*b880*/  UTMALDG.4D [UR40], [UR4], desc[UR14] ;  /* 0x00000e28040075b4 */ /* 0x0003e20008019000 */
[----:B------:R-:W-:Y:S01]  /*b890*/  UMOV UR34, 0x40 ;  /* 0x0000004000227882 */ /* 0x000fe20000000000 */
[----:B----4-:R-:W-:Y:S01]  /*b8a0*/  UIADD3 UR24, UR8, 0xf000, URZ ;  /* 0x0000f00008187890 */ /* 0x010fe2000fffe03f */
[----:B------:R1:W-:Y:S01]  /*b8b0*/  UTMALDG.4D [UR32], [UR4], desc[UR14] ;  /* 0x00000e20040075b4 */ /* 0x0003e20008019000 */
[----:B------:R-:W-:Y:S01]  /*b8c0*/  UIADD3 UR8, UR8, 0x11800, URZ ;  /* 0x0001180008087890 */ /* 0x000fe2000fffe03f */
[----:B------:R-:W-:-:S06]  /*b8d0*/  UMOV UR26, 0x80 ;  /* 0x00000080001a7882 */ /* 0x000fcc0000000000 */
[----:B------:R1:W-:Y:S02]  /*b8e0*/  UTMALDG.4D [UR24], [UR4], desc[UR14] ;  /* 0x00000e18040075b4 */ /* 0x0003e40008019000 */
[----:B------:R1:W-:Y:S02]  /*b8f0*/  UTMALDG.4D [UR8], [UR4], desc[UR14] ;  /* 0x00000e08040075b4 */ /* 0x0003e40008019000 */
[----:B-1----:R-:W-:Y:S05]  /*b900*/  @!P1 BRA `(.L_x_30) ;  /* 0x00000008001c9947 */ /* 0x002fea0003800000 */
[----:B------:R-:W1:Y:S01]  /*b910*/  S2R R16, SR_TID.X ;  /* 0x0000000000107919 */ /* 0x000e620000002100 */
[----:B------:R-:W2:Y:S01]  /*b920*/  LDC.64 R4, c[0x0][0x728] ;  /* 0x0001ca00ff047b82 */ /* 0x000ea20000000a00 */
[----:B------:R-:W-:Y:S02]  /*b930*/  VIADD R11, R11, 0x3f ;  /* 0x0000003f0b0b7836 */ /* 0x000fe40000000000 */
[----:B------:R-:W-:Y:S02]  /*b940*/  IMAD.MOV.U32 R10, RZ, RZ, 0x1 ;  /* 0x00000001ff0a7424 */ /* 0x000fe400078e00ff */
[----:B------:R-:W-:Y:S01]  /*b950*/  IMAD.MOV.U32 R9, RZ, RZ, RZ ;  /* 0x000000ffff097224 */ /* 0x000fe200078e00ff */
[----:B------:R-:W-:Y:S01]  /*b960*/  SHF.R.S32.HI R6, RZ, 0x1f, R11 ;  /* 0x0000001fff067819 */ /* 0x000fe2000001140b */
[----:B------:R-:W-:Y:S02]  /*b970*/  IMAD.MOV.U32 R17, RZ, RZ, RZ ;  /* 0x000000ffff117224 */ /* 0x000fe400078e00ff */
[----:B------:R-:W-:Y:S01]  /*b980*/  IMAD.MOV.U32 R18, RZ, RZ, RZ ;  /* 0x000000ffff127224 */ /* 0x000fe200078e00ff */
[----:B------:R-:W-:-:S02]  /*b990*/  LEA.HI R6, R6, R11, RZ, 0x6 ;  /* 0x0000000b06067211 */ /* 0x000fc400078f30ff */
[----:B------:R-:W-:Y:S02]  /*b9a0*/  IADD3 R11, P1, R12, 0x100, RZ ;  /* 0x000001000c0b7810 */ /* 0x000fe40007f3e0ff */
[----:B------:R-:W-:Y:S01]  /*b9b0*/  LEA.HI.SX32 R15, R6, 0xffffffff, 0x1a ;  /* 0xffffffff060f7811 */ /* 0x000fe200078fd2ff */
[----:B------:R-:W-:Y:S02]  /*b9c0*/  IMAD.MOV.U32 R6, RZ, RZ, 0x1 ;  /* 0x00000001ff067424 */ /* 0x000fe400078e00ff */
[----:B------:R-:W-:Y:S01]  /*b9d0*/  IMAD.X R13, RZ, RZ, R13, P1 ;  /* 0x000000ffff0d7224 */ /* 0x000fe200008e060d */
[----:B--2---:R-:W-:-:S04]  /*b9e0*/  LEA R12, P2, R2, R4, 0x2 ;  /* 0x00000004020c7211 */ /* 0x004fc800078410ff */
[----:B------:R-:W-:Y:S02]  /*b9f0*/  LEA.HI.X R14, R2, R5, R7, 0x2, P2 ;  /* 0x00000005020e7211 */ /* 0x000fe400010f1407 */
[----:B-1----:R-:W-:-:S07]  /*ba00*/  LOP3.LUT R16, R16, 0x1f, RZ, 0xc0, !PT ;  /* 0x0000001f10107812 */ /* 0x002fce00078ec0ff */
.L_x_35:
[----:B------:R-:W-:-:S04]  /*ba10*/  SHF.L.U32 R5, R10, 0x1f, RZ ;  /* 0x0000001f0a057819 */ /* 0x000fc800000006ff */
[----:B-1----:R-:W1:Y:S02]  /*ba20*/  SYNCS.PHASECHK.TRANS64.TRYWAIT P1, [R8+URZ+0x31838], R5 ;  /* 0x03183805080075a7 */ /* 0x002e64000802017f */
[----:B-12--5:R-:W-:Y:S05]  /*ba30*/  @!P1 BRA `(.L_x_31) ;  /* 0x0000000c00a49947 */ /* 0x026fea0003800000 */
.L_x_47:
[----:B------:R-:W-:Y:S05]  /*ba40*/  @P0 BRA `(.L_x_32) ;  /* 0x0000000000140947 */ /* 0x000fea0003800000 */
[----:B------:R-:W-:Y:S01]  /*ba50*/  ISETP.NE.AND P1, PT, R16, RZ, PT ;  /* 0x000000ff1000720c */ /* 0x000fe20003f25270 */
[----:B-1----:R-:W-:-:S04]  /*ba60*/  IMAD.MOV.U32 R5, RZ, RZ, 0x8100 ;  /* 0x00008100ff057424 */ /* 0x002fc800078e00ff */
[----:B------:R2:W-:Y:S08]  /*ba70*/  SYNCS.ARRIVE.TRANS64 RZ, [R8+URZ+0x31830], R5 ;  /* 0x0318300508ff79a7 */ /* 0x0005f0000800003f */
[----:B------:R-:W-:Y:S05]  /*ba80*/  @!P1 BRA `(.L_x_32) ;  /* 0x0000000000049947 */ /* 0x000fea0003800000 */
[----:B------:R-:W-:Y:S01]  /*ba90*/  BPT.TRAP 0x1 ;  /* 0x000000040000795c */ /* 0x000fe20000300000 */
.L_x_32:
[----:B------:R3:W-:Y:S02]  /*baa0*/  STL.64 [R1+0x8], R2 ;  /* 0x0000080201007387 */ /* 0x0007e40000100a00 */
[----:B---3--:R-:W3:Y:S02]  /*bab0*/  LDC.64 R2, c[0x0][0x198] ;  /* 0x00006600ff027b82 */ /* 0x008ee40000000a00 */
[----:B---3--:R-:W-:-:S05]  /*bac0*/  IMAD.MOV.U32 R4, RZ, RZ, R2 ;  /* 0x000000ffff047224 */ /* 0x008fca00078e0002 */
[----:B-12---:R-:W-:-:S04]  /*bad0*/  IADD3 R5, P1, R4, 0x1f0, RZ ;  /* 0x000001f004057810 */ /* 0x006fc80007f3e0ff */
[----:B------:R-:W-:Y:S01]  /*bae0*/  R2UR UR6, R5 ;  /* 0x00000000050672ca */ /* 0x000fe200000e0000 */
[----:B------:R-:W-:Y:S02]  /*baf0*/  IMAD.MOV.U32 R5, RZ, RZ, R3 ;  /* 0x000000ffff057224 */ /* 0x000fe400078e0003 */
[----:B------:R1:W5:Y:S01]  /*bb00*/  LDL.LU.64 R2, [R1+0x8] ;  /* 0x0000080001027983 */ /* 0x0003620000300a00 */
[----:B------:R-:W-:Y:S01]  /*bb10*/  R2UR UR10, R8 ;  /* 0x00000000080a72ca */ /* 0x000fe200000e0000 */
[----:B------:R-:W-:Y:S01]  /*bb20*/  IMAD.X R19, RZ, RZ, R5, P1 ;  /* 0x000000ffff137224 */ /* 0x000fe200008e0605 */
[----:B------:R-:W-:Y:S01]  /*bb30*/  R2UR UR19, R9 ;  /* 0x00000000091372ca */ /* 0x000fe200000e0000 */
[----:B------:R-:W-:Y:S01]  /*bb40*/  VIADD R18, R18, 0x1 ;  /* 0x0000000112127836 */ /* 0x000fe20000000000 */
[----:B------:R-:W-:Y:S01]  /*bb50*/  UMOV UR8, 0x0 ;  /* 0x0000000000087882 */ /* 0x000fe20000000000 */
[----:B------:R-:W-:Y:S01]  /*bb60*/  UMOV UR9, 0x14f00000 ;  /* 0x14f0000000097882 */ /* 0x000fe20000000000 */
[----:B------:R-:W-:Y:S01]  /*bb70*/  R2UR UR7, R19 ;  /* 0x00000000130772ca */ /* 0x000fe200000e0000 */
[----:B------:R-:W-:Y:S01]  /*bb80*/  UMOV UR18, URZ ;  /* 0x0000003f00127c82 */ /* 0x000fe20008000000 */
[----:B------:R-:W-:Y:S01]  /*bb90*/  ISETP.NE.AND P1, PT, R18, 0x2, PT ;  /* 0x000000021200780c */ /* 0x000fe20003f25270 */
[----:B------:R-:W-:Y:S01]  /*bba0*/  UMOV UR34, 0x40 ;  /* 0x0000004000227882 */ /* 0x000fe20000000000 */
[----:B------:R-:W-:Y:S01]  /*bbb0*/  R2UR UR4, R12 ;  /* 0x000000000c0472ca */ /* 0x000fe200000e0000 */
[----:B------:R-:W-:Y:S01]  /*bbc0*/  UMOV UR36, UR20 ;  /* 0x0000001400247c82 */ /* 0x000fe20008000000 */
[----:B------:R-:W-:Y:S01]  /*bbd0*/  R2UR UR5, R14 ;  /* 0x000000000e0572ca */ /* 0x000fe200000e0000 */
[----:B------:R-:W-:Y:S01]  /*bbe0*/  UIADD3 UR16, UR10, 0x24100, URZ ;  /* 0x000241000a107890 */ /* 0x000fe2000fffe03f */
[----:B------:R-:W-:Y:S01]  /*bbf0*/  SEL R19, RZ, 0x1, P1 ;  /* 0x00000001ff137807 */ /* 0x000fe20000800000 */
[----:B------:R-:W-:Y:S01]  /*bc00*/  UIADD3 UR17, UR10, 0x31830, URZ ;  /* 0x000318300a117890 */ /* 0x000fe2000fffe03f */
[----:B------:R-:W-:Y:S01]  /*bc10*/  SEL R18, R18, RZ, P1 ;  /* 0x000000ff12127207 */ /* 0x000fe20000800000 */
[----:B------:R-:W-:Y:S01]  /*bc20*/  UIADD3 UR32, UR10, 0x26100, URZ ;  /* 0x000261000a207890 */ /* 0x000fe2000fffe03f */
[----:B------:R-:W-:Y:S01]  /*bc30*/  LOP3.LUT R6, R6, R19, RZ, 0x3c, !PT ;  /* 0x0000001306067212 */ /* 0x000fe200078e3cff */
[----:B------:R-:W-:Y:S01]  /*bc40*/  UIADD3 UR24, UR10, 0x28100, URZ ;  /* 0x000281000a187890 */ /* 0x000fe2000fffe03f */
[----:B------:R-:W-:Y:S01]  /*bc50*/  ISETP.NE.AND P2, PT, R21, RZ, PT ;  /* 0x000000ff1500720c */ /* 0x000fe20003f45270 */
[----:B------:R-:W-:Y:S01]  /*bc60*/  UMOV UR37, UR21 ;  /* 0x0000001500257c82 */ /* 0x000fe20008000000 */
[----:B------:R-:W-:Y:S01]  /*bc70*/  UMOV UR35, UR19 ;  /* 0x0000001300237c82 */ /* 0x000fe20008000000 */
[----:B------:R-:W-:Y:S01]  /*bc80*/  UMOV UR33, UR17 ;  /* 0x0000001100217c82 */ /* 0x000fe20008000000 */
[----:B------:R2:W-:Y:S01]  /*bc90*/  UTMALDG.4D [UR16], [UR6], desc[UR8] ;  /* 0x00000810060075b4 */ /* 0x0005e20008019000 */
[----:B------:R-:W-:Y:S01]  /*bca0*/  UMOV UR26, 0x80 ;  /* 0x00000080001a7882 */ /* 0x000fe20000000000 */
[----:B------:R-:W-:Y:S01]  /*bcb0*/  UMOV UR28, UR20 ;  /* 0x00000014001c7c82 */ /* 0x000fe20008000000 */
[----:B------:R-:W-:Y:S01]  /*bcc0*/  UMOV UR29, UR21 ;  /* 0x00000015001d7c82 */ /* 0x000fe20008000000 */
[----:B------:R-:W-:Y:S01]  /*bcd0*/  UMOV UR27, UR19 ;  /* 0x00000013001b7c82 */ /* 0x000fe20008000000 */
[----:B------:R-:W-:Y:S01]  /*bce0*/  UMOV UR25, UR17 ;  /* 0x0000001100197c82 */ /* 0x000fe20008000000 */
[----:B------:R-:W-:Y:S01]  /*bcf0*/  IMAD R19, R18, 0x8, R8 ;  /* 0x0000000812137824 */ /* 0x000fe200078e0208 */
[----:B------:R-:W-:Y:S01]  /*bd00*/  SHF.L.U32 R20, R6, 0x1f, RZ ;  /* 0x0000001f06147819 */ /* 0x000fe200000006ff */
[----:B------:R1:W-:Y:S01]  /*bd10*/  UTMALDG.4D [UR32], [UR6], desc[UR8] ;  /* 0x00000820060075b4 */ /* 0x0003e20008019000 */
[----:B------:R-:W-:Y:S01]  /*bd20*/  UMOV UR13, 0x10 ;  /* 0x00000010000d7882 */ /* 0x000fe20000000000 */
[----:B------:R-:W-:Y:S01]  /*bd30*/  UMOV UR11, UR17 ;  /* 0x00000011000b7c82 */ /* 0x000fe20008000000 */
[----:B------:R1:W-:Y:S01]  /*bd40*/  UTMALDG.4D [UR24], [UR6], desc[UR8] ;  /* 0x00000818060075b4 */ /* 0x0003e20008019000 */
[----:B--2---:R-:W-:-:S02]  /*bd50*/  UIADD3 UR16, UR10, 0x2a100, URZ ;  /* 0x0002a1000a107890 */ /* 0x004fc4000fffe03f */
[----:B------:R-:W-:Y:S01]  /*bd60*/  UIADD3 UR10, UR10, 0x2c300, URZ ;  /* 0x0002c3000a0a7890 */ /* 0x000fe2000fffe03f */
[----:B------:R-:W-:-:S06]  /*bd70*/  UMOV UR18, 0xc0 ;  /* 0x000000c000127882 */ /* 0x000fcc0000000000 */
[----:B------:R1:W-:Y:S02]  /*bd80*/  UTMALDG.4D [UR16], [UR6], desc[UR8] ;  /* 0x00000810060075b4 */ /* 0x0003e40008019000 */
[----:B------:R1:W-:Y:S01]  /*bd90*/  UBLKCP.S.G [UR10], [UR4], UR13 ;  /* 0x0000000a040073ba */ /* 0x0003e2000800020d */
[----:B------:R-:W2:Y:S02]  /*bda0*/  SYNCS.PHASECHK.TRANS64.TRYWAIT P1, [R19+URZ+0x31820], R20 ;  /* 0x03182014130075a7 */ /* 0x000ea4000802017f */
[----:B-12---:R-:W-:Y:S05]  /*bdb0*/  @!P1 BRA `(.L_x_33) ;  /* 0x0000000800d89947 */ /* 0x006fea0003800000 */
.L_x_49:
[----:B------:R-:W-:Y:S01]  /*bdc0*/  LOP3.LUT R10, R10, 0x1, RZ, 0x3c, !PT ;  /* 0x000000010a0a7812 */ /* 0x000fe200078e3cff */
[----:B------:R-:W-:Y:S06]  /*bdd0*/  @P2 BRA `(.L_x_34) ;  /* 0x0000000000142947 */ /* 0x000fec0003800000 */
[----:B------:R-:W-:Y:S01]  /*bde0*/  ISETP.NE.AND P1, PT, R16, RZ, PT ;  /* 0x000000ff1000720c */ /* 0x000fe20003f25270 */
[----:B-1----:R-:W-:-:S04]  /*bdf0*/  IMAD.MOV.U32 R20, RZ, RZ, 0x8100 ;  /* 0x00008100ff147424 */ /* 0x002fc800078e00ff */
[----:B------:R2:W-:Y:S08]  /*be00*/  SYNCS.ARRIVE.TRANS64 RZ, [R19+URZ+0x31810], R20 ;  /* 0x0318101413ff79a7 */ /* 0x0005f0000800003f */
[----:B------:R-:W-:Y:S05]  /*be10*/  @!P1 BRA `(.L_x_34) ;  /* 0x0000000000049947 */ /* 0x000fea0003800000 */
[----:B------:R-:W-:Y:S01]  /*be20*/  BPT.TRAP 0x1 ;  /* 0x000000040000795c */ /* 0x000fe20000300000 */
.L_x_34:
[----:B------:R-:W-:Y:S01]  /*be30*/  R2UR UR43, R9 ;  /* 0x00000000092b72ca */ /* 0x000fe200000e0000 */
[--C-:B------:R-:W-:Y:S01]  /*be40*/  IMAD R9, R18, 0x8000, R8.reuse ;  /* 0x0000800012097824 */ /* 0x100fe200078e0208 */
[----:B------:R-:W-:Y:S01]  /*be50*/  R2UR UR41, R19 ;  /* 0x00000000132972ca */ /* 0x000fe200000e0000 */
[----:B------:R-:W-:Y:S01]  /*be60*/  VIADD R17, R17, 0x1 ;  /* 0x0000000111117836 */ /* 0x000fe20000000000 */
[----:B------:R-:W-:Y:S01]  /*be70*/  R2UR UR14, R11 ;  /* 0x000000000b0e72ca */ /* 0x000fe200000e0000 */
[----:B------:R-:W-:Y:S01]  /*be80*/  UMOV UR6, 0x0 ;  /* 0x0000000000067882 */ /* 0x000fe20000000000 */
[----:B------:R-:W-:Y:S01]  /*be90*/  R2UR UR16, R9 ;  /* 0x00000000091072ca */ /* 0x000fe200000e0000 */
[----:B------:R-:W-:Y:S01]  /*bea0*/  UMOV UR7, 0x14f00000 ;  /* 0x14f0000000077882 */ /* 0x000fe20000000000 */
[----:B------:R-:W-:Y:S01]  /*beb0*/  IADD3 R9, P1, R4, 0xf0, RZ ;  /* 0x000000f004097810 */ /* 0x000fe20007f3e0ff */
[----:B------:R-:W-:Y:S01]  /*bec0*/  UMOV UR42, URZ ;  /* 0x0000003f002a7c82 */ /* 0x000fe20008000000 */
[----:B------:R-:W-:Y:S01]  /*bed0*/  R2UR UR15, R13 ;  /* 0x000000000d0f72ca */ /* 0x000fe200000e0000 */
[----:B------:R-:W-:Y:S01]  /*bee0*/  UMOV UR44, UR20 ;  /* 0x00000014002c7c82 */ /* 0x000fe20008000000 */
[----:B------:R-:W-:Y:S01]  /*bef0*/  R2UR UR4, R9 ;  /* 0x00000000090472ca */ /* 0x000fe200000e0000 */
[----:B------:R-:W-:Y:S01]  /*bf00*/  IMAD.X R9, RZ, RZ, R5, P1 ;  /* 0x000000ffff097224 */ /* 0x000fe200008e0605 */
[----:B------:R-:W-:Y:S01]  /*bf10*/  UIADD3 UR43, UR43, 0x40, URZ ;  /* 0x000000402b2b7890 */ /* 0x000fe2000fffe03f */
[----:B------:R-:W-:Y:S01]  /*bf20*/  ISETP.GE.AND P1, PT, R17, R15, PT ;  /* 0x0000000f1100720c */ /* 0x000fe20003f26270 */
[----:B------:R-:W-:Y:S01]  /*bf30*/  UIADD3 UR41, UR41, 0x31810, URZ ;  /* 0x0003181029297890 */ /* 0x000fe2000fffe03f */
[----:B------:R-:W-:Y:S01]  /*bf40*/  IADD3 R12, P3, R12, 0x100, RZ ;  /* 0x000001000c0c7810 */ /* 0x000fe20007f7e0ff */
[----:B------:R-:W-:Y:S01]  /*bf50*/  UMOV UR45, UR21 ;  /* 0x00000015002d7c82 */ /* 0x000fe20008000000 */
[----:B------:R-:W-:Y:S01]  /*bf60*/  R2UR UR5, R9 ;  /* 0x00000000090572ca */ /* 0x000fe200000e0000 */
[----:B------:R-:W-:Y:S01]  /*bf70*/  IMAD R9, R18, 0x100, R8 ;  /* 0x0000010012097824 */ /* 0x000fe200078e0208 */
[----:B------:R-:W-:Y:S01]  /*bf80*/  UIADD3 UR40, UR16, 0x14100, URZ ;  /* 0x0001410010287890 */ /* 0x000fe2000fffe03f */
[----:B------:R-:W-:Y:S01]  /*bf90*/  IADD3 R11, P2, R11, 0x100, RZ ;  /* 0x000001000b0b7810 */ /* 0x000fe20007f5e0ff */
[----:B------:R-:W-:Y:S01]  /*bfa0*/  UIADD3 UR32, UR16, 0x16100, URZ ;  /* 0x0001610010207890 */ /* 0x000fe2000fffe03f */
[----:B------:R-:W-:Y:S01]  /*bfb0*/  IMAD.X R14, RZ, RZ, R14, P3 ;  /* 0x000000ffff0e7224 */ /* 0x000fe200018e060e */
[----:B------:R-:W-:Y:S01]  /*bfc0*/  R2UR UR8, R9 ;  /* 0x00000000090872ca */ /* 0x000fe200000e0000 */
[----:B------:R-:W-:Y:S01]  /*bfd0*/  UIADD3 UR24, UR16, 0x18100, URZ ;  /* 0x0001810010187890 */ /* 0x000fe2000fffe03f */
[----:B------:R-:W-:Y:S01]  /*bfe0*/  IMAD.U32 R9, RZ, RZ, UR43 ;  /* 0x0000002bff097e24 */ /* 0x000fe2000f8e00ff */
[----:B------:R-:W-:Y:S01]  /*bff0*/  UIADD3 UR16, UR16, 0x1a100, URZ ;  /* 0x0001a10010107890 */ /* 0x000fe2000fffe03f */
[----:B------:R-:W-:Y:S01]  /*c000*/  IMAD.X R13, RZ, RZ, R13, P2 ;  /* 0x000000ffff0d7224 */ /* 0x000fe200010e060d */
[----:B------:R-:W-:Y:S01]  /*c010*/  UMOV UR34, 0x40 ;  /* 0x0000004000227882 */ /* 0x000fe20000000000 */
[----:B------:R-:W-:Y:S01]  /*c020*/  UMOV UR36, UR20 ;  /* 0x0000001400247c82 */ /* 0x000fe20008000000 */
[----:B------:R-:W-:Y:S01]  /*c030*/  UMOV UR37, UR21 ;  /* 0x0000001500257c82 */ /* 0x000fe20008000000 */
[----:B------:R-:W-:Y:S01]  /*c040*/  UMOV UR33, UR41 ;  /* 0x0000002900217c82 */ /* 0x000fe20008000000 */
[----:B------:R-:W-:Y:S01]  /*c050*/  UMOV UR35, UR43 ;  /* 0x0000002b00237c82 */ /* 0x000fe20008000000 */
[----:B------:R-:W-:Y:S01]  /*c060*/  UMOV UR26, 0x80 ;  /* 0x00000080001a7882 */ /* 0x000fe20000000000 */
[----:B------:R-:W-:Y:S01]  /*c070*/  UMOV UR28, UR20 ;  /* 0x00000014001c7c82 */ /* 0x000fe20008000000 */
[----:B------:R-:W-:Y:S01]  /*c080*/  UMOV UR29, UR21 ;  /* 0x00000015001d7c82 */ /* 0x000fe20008000000 */
[----:B------:R-:W-:Y:S01]  /*c090*/  UIADD3 UR8, UR8, 0x2c100, URZ ;  /* 0x0002c10008087890 */ /* 0x000fe2000fffe03f */
[----:B------:R3:W-:Y:S01]  /*c0a0*/  UTMALDG.4D [UR40], [UR4], desc[UR6] ;  /* 0x00000628040075b4 */ /* 0x0007e20008019000 */
[----:B------:R-:W-:Y:S01]  /*c0b0*/  UMOV UR25, UR41 ;  /* 0x0000002900197c82 */ /* 0x000fe20008000000 */
[----:B------:R-:W-:Y:S01]  /*c0c0*/  UMOV UR27, UR43 ;  /* 0x0000002b001b7c82 */ /* 0x000fe20008000000 */
[----:B------:R-:W-:Y:S01]  /*c0d0*/  UMOV UR18, 0xc0 ;  /* 0x000000c000127882 */ /* 0x000fe20000000000 */
[----:B------:R-:W-:Y:S01]  /*c0e0*/  UMOV UR17, UR41 ;  /* 0x0000002900117c82 */ /* 0x000fe20008000000 */
[----:B------:R-:W-:Y:S01]  /*c0f0*/  UMOV UR19, UR43 ;  /* 0x0000002b00137c82 */ /* 0x000fe20008000000 */
[----:B------:R-:W-:Y:S01]  /*c100*/  UMOV UR10, 0x10 ;  /* 0x00000010000a7882 */ /* 0x000fe20000000000 */
[----:B------:R-:W-:Y:S01]  /*c110*/  UMOV UR9, UR41 ;  /* 0x0000002900097c82 */ /* 0x000fe20008000000 */
[----:B------:R3:W-:Y:S01]  /*c120*/  UTMALDG.4D [UR32], [UR4], desc[UR6] ;  /* 0x00000620040075b4 */ /* 0x0007e20008019000 */
[----:B------:R3:W-:Y:S01]  /*c130*/  UTMALDG.4D [UR24], [UR4], desc[UR6] ;  /* 0x00000618040075b4 */ /* 0x0007e20008019000 */
[----:B------:R3:W-:Y:S01]  /*c140*/  UTMALDG.4D [UR16], [UR4], desc[UR6] ;  /* 0x00000610040075b4 */ /* 0x0007e20008019000 */
[----:B------:R3:W-:Y:S02]  /*c150*/  UBLKCP.S.G [UR8], [UR14], UR10 ;  /* 0x000000080e0073ba */ /* 0x0007e4000800020a */
[----:B---3--:R-:W-:Y:S05]  /*c160*/  @!P1 BRA `(.L_x_35) ;  /* 0xfffffff800289947 */ /* 0x008fea000383ffff */
[----:B------:R-:W-:-:S07]  /*c170*/  VIADD R18, R18, 0x1 ;  /* 0x0000000112127836 */ /* 0x000fce0000000000 */
.L_x_30:
[----:B------:R-:W-:-:S04]  /*c180*/  SHF.L.U32 R11, R10, 0x1f, RZ ;  /* 0x0000001f0a0b7819 */ /* 0x000fc800000006ff */
[----:B------:R-:W3:Y:S02]  /*c190*/  SYNCS.PHASECHK.TRANS64.TRYWAIT P1, [R8+URZ+0x31838], R11 ;  /* 0x0318380b080075a7 */ /* 0x000ee4000802017f */
[----:B---3--:R-:W-:Y:S05]  /*c1a0*/  @!P1 BRA `(.L_x_36) ;  /* 0x0000000400f49947 */ /* 0x008fea0003800000 */
.L_x_50:
[----:B------:R-:W-:Y:S05]  /*c1b0*/  @P0 BRA `(.L_x_37) ;  /* 0x0000000000180947 */ /* 0x000fea0003800000 */
[----:B------:R-:W4:Y:S01]  /*c1c0*/  S2R R12, SR_TID.X ;  /* 0x00000000000c7919 */ /* 0x000f220000002100 */
[----:B---3--:R-:W-:-:S04]  /*c1d0*/  IMAD.MOV.U32 R11, RZ, RZ, 0x8100 ;  /* 0x00008100ff0b7424 */ /* 0x008fc800078e00ff */
[----:B------:R3:W-:Y:S01]  /*c1e0*/  SYNCS.ARRIVE.TRANS64 RZ, [R8+URZ+0x31830], R11 ;  /* 0x0318300b08ff79a7 */ /* 0x0007e2000800003f */
[----:B----4-:R-:W-:-:S13]  /*c1f0*/  LOP3.LUT P0, RZ, R12, 0x1f, RZ, 0xc0, !PT ;  /* 0x0000001f0cff7812 */ /* 0x010fda000780c0ff */
[----:B---3--:R-:W-:Y:S05]  /*c200*/  @!P0 BRA `(.L_x_37) ;  /* 0x0000000000048947 */ /* 0x008fea0003800000 */
[----:B------:R-:W-:Y:S01]  /*c210*/  BPT.TRAP 0x1 ;  /* 0x000000040000795c */ /* 0x000fe20000300000 */
.L_x_37:
[----:B------:R-:W4:Y:S01]  /*c220*/  LDC.64 R12, c[0x0][0x728] ;  /* 0x0001ca00ff0c7b82 */ /* 0x000f220000000a00 */
[C---:B-----5:R-:W-:Y:S01]  /*c230*/  IADD3 R2, P0, R9.reuse, R2, RZ ;  /* 0x0000000209027210 */ /* 0x060fe20007f1e0ff */
[----:B------:R-:W-:Y:S01]  /*c240*/  UMOV UR6, 0x0 ;  /* 0x0000000000067882 */ /* 0x000fe20000000000 */
[----:B------:R-:W-:Y:S01]  /*c250*/  R2UR UR8, R8 ;  /* 0x00000000080872ca */ /* 0x000fe200000e0000 */
[----:B------:R-:W-:Y:S01]  /*c260*/  UMOV UR7, 0x14f00000 ;  /* 0x14f0000000077882 */ /* 0x000fe20000000000 */
[C---:B------:R-:W-:Y:S01]  /*c270*/  LEA.HI.X.SX32 R7, R9.reuse, R7, 0x1, P0 ;  /* 0x0000000709077211 */ /* 0x040fe200000f0eff */
[----:B------:R-:W-:Y:S01]  /*c280*/  UMOV UR42, URZ ;  /* 0x0000003f002a7c82 */ /* 0x000fe20008000000 */
[----:B------:R-:W-:Y:S01]  /*c290*/  R2UR UR43, R9 ;  /* 0x00000000092b72ca */ /* 0x000fe200000e0000 */
[----:B------:R-:W-:Y:S01]  /*c2a0*/  UMOV UR44, UR20 ;  /* 0x00000014002c7c82 */ /* 0x000fe20008000000 */
[----:B------:R-:W-:Y:S01]  /*c2b0*/  UMOV UR45, UR21 ;  /* 0x00000015002d7c82 */ /* 0x000fe20008000000 */
[----:B------:R-:W-:Y:S01]  /*c2c0*/  UMOV UR34, 0x40 ;  /* 0x0000004000227882 */ /* 0x000fe20000000000 */
[----:B------:R-:W-:Y:S01]  /*c2d0*/  UMOV UR36, UR20 ;  /* 0x0000001400247c82 */ /* 0x000fe20008000000 */
[----:B------:R-:W-:Y:S01]  /*c2e0*/  UMOV UR37, UR21 ;  /* 0x0000001500257c82 */ /* 0x000fe20008000000 */
[----:B------:R-:W-:Y:S01]  /*c2f0*/  UMOV UR26, 0x80 ;  /* 0x00000080001a7882 */ /* 0x000fe20000000000 */
[----:B------:R-:W-:Y:S01]  /*c300*/  UMOV UR28, UR20 ;  /* 0x00000014001c7c82 */ /* 0x000fe20008000000 */
[----:B------:R-:W-:Y:S01]  /*c310*/  UMOV UR29, UR21 ;  /* 0x00000015001d7c82 */ /* 0x000fe20008000000 */
[----:B------:R-:W-:Y:S01]  /*c320*/  UIADD3 UR40, UR8, 0x24100, URZ ;  /* 0x0002410008287890 */ /* 0x000fe2000fffe03f */
[----:B------:R-:W-:Y:S01]  /*c330*/  LOP3.LUT R10, R10, 0x1, RZ, 0x3c, !PT ;  /* 0x000000010a0a7812 */ /* 0x000fe200078e3cff */
[----:B------:R-:W-:-:S02]  /*c340*/  UIADD3 UR41, UR8, 0x31830, URZ ;  /* 0x0003183008297890 */ /* 0x000fc4000fffe03f */
[----:B------:R-:W-:Y:S02]  /*c350*/  UIADD3 UR32, UR8, 0x26100, URZ ;  /* 0x0002610008207890 */ /* 0x000fe4000fffe03f */
[----:B------:R-:W-:Y:S01]  /*c360*/  UIADD3 UR24, UR8, 0x28100, URZ ;  /* 0x0002810008187890 */ /* 0x000fe2000fffe03f */
[C---:B----4-:R-:W-:Y:S01]  /*c370*/  LEA R12, P0, R2.reuse, R12, 0x2 ;  /* 0x0000000c020c7211 */ /* 0x050fe200078010ff */
[----:B------:R-:W-:Y:S02]  /*c380*/  UIADD3 UR16, UR8, 0x2a100, URZ ;  /* 0x0002a10008107890 */ /* 0x000fe4000fffe03f */
[----:B------:R-:W-:Y:S01]  /*c390*/  UIADD3 UR8, UR8, 0x2c300, URZ ;  /* 0x0002c30008087890 */ /* 0x000fe2000fffe03f */
[----:B------:R-:W-:Y:S01]  /*c3a0*/  LEA.HI.X R13, R2, R13, R7, 0x2, P0 ;  /* 0x0000000d020d7211 */ /* 0x000fe200000f1407 */
[----:B------:R-:W-:Y:S01]  /*c3b0*/  UMOV UR35, UR43 ;  /* 0x0000002b00237c82 */ /* 0x000fe20008000000 */
[----:B------:R-:W-:Y:S01]  /*c3c0*/  IADD3 R4, P0, R4, 0x1f0, RZ ;  /* 0x000001f004047810 */ /* 0x000fe20007f1e0ff */
[----:B------:R-:W-:Y:S01]  /*c3d0*/  UMOV UR33, UR41 ;  /* 0x0000002900217c82 */ /* 0x000fe20008000000 */
[----:B------:R-:W-:Y:S01]  /*c3e0*/  R2UR UR14, R12 ;  /* 0x000000000c0e72ca */ /* 0x000fe200000e0000 */
[----:B------:R-:W-:Y:S01]  /*c3f0*/  UMOV UR27, UR43 ;  /* 0x0000002b001b7c82 */ /* 0x000fe20008000000 */
[----:B------:R-:W-:Y:S01]  /*c400*/  R2UR UR4, R4 ;  /* 0x00000000040472ca */ /* 0x000fe200000e0000 */
[----:B------:R-:W-:Y:S01]  /*c410*/  IMAD.X R5, RZ, RZ, R5, P0 ;  /* 0x000000ffff057224 */ /* 0x000fe200000e0605 */
[----:B------:R-:W-:Y:S01]  /*c420*/  R2UR UR15, R13 ;  /* 0x000000000d0f72ca */ /* 0x000fe200000e0000 */
[----:B------:R-:W-:Y:S01]  /*c430*/  UMOV UR25, UR41 ;  /* 0x0000002900197c82 */ /* 0x000fe20008000000 */
[----:B------:R-:W-:Y:S01]  /*c440*/  UMOV UR18, 0xc0 ;  /* 0x000000c000127882 */ /* 0x000fe20000000000 */
[----:B------:R-:W-:Y:S01]  /*c450*/  UMOV UR19, UR43 ;  /* 0x0000002b00137c82 */ /* 0x000fe20008000000 */
[----:B------:R-:W-:Y:S01]  /*c460*/  R2UR UR5, R5 ;  /* 0x00000000050572ca */ /* 0x000fe200000e0000 */
[----:B------:R-:W-:Y:S01]  /*c470*/  UMOV UR17, UR41 ;  /* 0x0000002900117c82 */ /* 0x000fe20008000000 */
[----:B------:R-:W-:Y:S01]  /*c480*/  UMOV UR9, UR41 ;  /* 0x0000002900097c82 */ /* 0x000fe20008000000 */
[----:B------:R-:W-:Y:S01]  /*c490*/  UMOV UR10, 0x10 ;  /* 0x00000010000a7882 */ /* 0x000fe20000000000 */
[----:B------:R-:W-:-:S04]  /*c4a0*/  ISETP.NE.AND P0, PT, R18, 0x2, PT ;  /* 0x000000021200780c */ /* 0x000fc80003f05270 */
[----:B------:R-:W-:Y:S02]  /*c4b0*/  SEL R3, RZ, 0x1, P0 ;  /* 0x00000001ff037807 */ /* 0x000fe40000000000 */
[----:B------:R-:W-:Y:S02]  /*c4c0*/  SEL R18, R18, RZ, P0 ;  /* 0x000000ff12127207 */ /* 0x000fe40000000000 */
[----:B------:R-:W-:Y:S01]  /*c4d0*/  LOP3.LUT R6, R6, R3, RZ, 0x3c, !PT ;  /* 0x0000000306067212 */ /* 0x000fe200078e3cff */
[----:B------:R4:W-:Y:S01]  /*c4e0*/  UTMALDG.4D [UR40], [UR4], desc[UR6] ;  /* 0x00000628040075b4 */ /* 0x0009e20008019000 */
[----:B------:R4:W-:Y:S01]  /*c4f0*/  UTMALDG.4D [UR32], [UR4], desc[UR6] ;  /* 0x00000620040075b4 */ /* 0x0009e20008019000 */
[----:B------:R4:W-:Y:S01]  /*c500*/  UTMALDG.4D [UR24], [UR4], desc[UR6] ;  /* 0x00000618040075b4 */ /* 0x0009e20008019000 */
[----:B------:R4:W-:Y:S01]  /*c510*/  UTMALDG.4D [UR16], [UR4], desc[UR6] ;  /* 0x00000610040075b4 */ /* 0x0009e20008019000 */
[----:B------:R4:W-:Y:S02]  /*c520*/  UBLKCP.S.G [UR8], [UR14], UR10 ;  /* 0x000000080e0073ba */ /* 0x0009e4000800020a */
[----:B----4-:R-:W-:Y:S01]  /*c530*/  NOP ;  /* 0x0000000000007918 */ /* 0x010fe20000000000 */
.L_x_27:
[----:B------:R-:W-:Y:S05]  /*c540*/  BSYNC B0 ;  /* 0x0000000000007941 */ /* 0x000fea0003800000 */
.L_x_26:
[----:B------:R-:W-:-:S03]  /*c550*/  UMOV UR4, 0xffffffff ;  /* 0xffffffff00047882 */ /* 0x000fc60000000000 */
[----:B------:R-:W-:Y:S05]  /*c560*/  BRA.DIV UR4, `(.L_x_38) ;  /* 0x0000000604187947 */ /* 0x000fea000b800000 */
[----:B------:R-:W-:-:S13]  /*c570*/  ELECT P6, URZ, PT ;  /* 0x00000000003f782f */ /* 0x000fda00038c0000 */
.L_x_53:
[----:B------:R-:W-:Y:S04]  /*c580*/  BSSY B0, `(.L_x_39) ;  /* 0x000001e000007945 */ /* 0x000fe80003800000 */
[----:B------:R-:W-:Y:S05]  /*c590*/  @!P6 BRA `(.L_x_40) ;  /* 0x000000000070e947 */ /* 0x000fea0003800000 */
[----:B------:R-:W-:-:S04]  /*c5a0*/  LOP3.LUT R0, R0, 0x2, RZ, 0xfc, !PT ;  /* 0x0000000200007812 */ /* 0x000fc800078efcff */
[----:B------:R-:W-:-:S13]  /*c5b0*/  ISETP.NE.AND P1, PT, R0, 0x3, PT ;  /* 0x000000030000780c */ /* 0x000fda0003f25270 */
[----:B------:R-:W-:Y:S05]  /*c5c0*/  @!P1 BRA `(.L_x_41) ;  /* 0x0000000000049947 */ /* 0x000fea0003800000 */
[----:B------:R-:W-:Y:S01]  /*c5d0*/  BPT.TRAP 0x1 ;  /* 0x000000040000795c */ /* 0x000fe20000300000 */
.L_x_41:
[----:B------:R-:W4:Y:S01]  /*c5e0*/  S2R R3, SR_CgaCtaId ;  /* 0x0000000000037919 */ /* 0x000f220000008800 */
[----:B------:R-:W-:-:S04]  /*c5f0*/  MOV R0, 0x400 ;  /* 0x0000040000007802 */ /* 0x000fc80000000f00 */
[----:B----4-:R-:W-:Y:S02]  /*c600*/  LEA R7, R3, R0, 0x18 ;  /* 0x0000000003077211 */ /* 0x010fe400078ec0ff */
[----:B------:R-:W-:-:S03]  /*c610*/  SHF.L.U32 R0, R6, 0x1f, RZ ;  /* 0x0000001f06007819 */ /* 0x000fc600000006ff */
[----:B------:R-:W-:-:S04]  /*c620*/  VIADD R3, R7, 0x31820 ;  /* 0x0003182007037836 */ /* 0x000fc80000000000 */
[----:B------:R-:W-:-:S04]  /*c630*/  IMAD R5, R18, 0x8, R3 ;  /* 0x0000000812057824 */ /* 0x000fc800078e0203 */
[----:B------:R-:W4:Y:S02]  /*c640*/  SYNCS.PHASECHK.TRANS64.TRYWAIT P0, [R5+URZ], R0 ;  /* 0x00000000050075a7 */ /* 0x000f24000800017f */
[----:B----4-:R-:W-:Y:S05]  /*c650*/  @!P0 BRA `(.L_x_42) ;  /* 0x0000000000fc8947 */ /* 0x010fea0003800000 */
.L_x_54:
[----:B------:R-:W-:-:S05]  /*c660*/  VIADD R18, R18, 0x1 ;  /* 0x0000000112127836 */ /* 0x000fca0000000000 */
[----:B------:R-:W-:-:S04]  /*c670*/  ISETP.NE.AND P0, PT, R18, 0x2, PT ;  /* 0x000000021200780c */ /* 0x000fc80003f05270 */
[----:B----4-:R-:W-:Y:S02]  /*c680*/  SEL R5, RZ, 0x1, P0 ;  /* 0x00000001ff057807 */ /* 0x010fe40000000000 */
[----:B------:R-:W-:Y:S02]  /*c690*/  SEL R18, R18, RZ, P0 ;  /* 0x000000ff12127207 */ /* 0x000fe40000000000 */
[----:B------:R-:W-:-:S03]  /*c6a0*/  LOP3.LUT R0, R6, R5, RZ, 0x3c, !PT ;  /* 0x0000000506007212 */ /* 0x000fc600078e3cff */
[----:B------:R-:W-:Y:S01]  /*c6b0*/  IMAD R3, R18, 0x8, R3 ;  /* 0x0000000812037824 */ /* 0x000fe200078e0203 */
[----:B------:R-:W-:-:S04]  /*c6c0*/  SHF.L.U32 R0, R0, 0x1f, RZ ;  /* 0x0000001f00007819 */ /* 0x000fc800000006ff */
[----:B------:R-:W4:Y:S02]  /*c6d0*/  SYNCS.PHASECHK.TRANS64.TRYWAIT P0, [R3+URZ], R0 ;  /* 0x00000000030075a7 */ /* 0x000f24000800017f */
[----:B----4-:R-:W-:Y:S05]  /*c6e0*/  @!P0 BRA `(.L_x_43) ;  /* 0x0000000000ec8947 */ /* 0x010fea0003800000 */
.L_x_55:
[----:B------:R-:W-:Y:S05]  /*c6f0*/  @!P1 BRA `(.L_x_44) ;  /* 0x0000000000049947 */ /* 0x000fea0003800000 */
[----:B------:R-:W-:Y:S01]  /*c700*/  BPT.TRAP 0x1 ;  /* 0x000000040000795c */ /* 0x000fe20000300000 */
.L_x_44:
[----:B------:R-:W-:-:S07]  /*c710*/  SHF.L.U32 R10, R10, 0x1f, RZ ;  /* 0x0000001f0a0a7819 */ /* 0x000fce00000006ff */
.L_x_45:
[----:B------:R1:W1:Y:S02]  /*c720*/  SYNCS.PHASECHK.TRANS64.TRYWAIT P0, [R7+URZ+0x31838], R10 ;  /* 0x0318380a070075a7 */ /* 0x000264000800017f */
[----:B-1----:R-:W-:Y:S05]  /*c730*/  @!P0 NANOSLEEP.SYNCS 0x989680 ;  /* 0x009896800000895d */ /* 0x002fea0003900000 */
[----:B------:R-:W1:Y:S02]  /*c740*/  @!P0 SYNCS.PHASECHK.TRANS64 P0, [R7+URZ+0x31838], R10 ;  /* 0x0318380a070085a7 */ /* 0x000e64000800007f */
[----:B-1----:R-:W-:Y:S05]  /*c750*/  @!P0 BRA `(.L_x_45) ;  /* 0xfffffffc00f08947 */ /* 0x002fea000383ffff */
.L_x_40:
[----:B------:R-:W-:Y:S05]  /*c760*/  BSYNC B0 ;  /* 0x0000000000007941 */ /* 0x000fea0003800000 */
.L_x_39:
[----:B------:R-:W-:Y:S05]  /*c770*/  EXIT ;  /* 0x000000000000794d */ /* 0x000fea0003800000 */
.L_x_7:
[----:B-1----:R-:W-:-:S04]  /*c780*/  IMAD.U32 R8, RZ, RZ, UR60 ;  /* 0x0000003cff087e24 */ /* 0x002fc8000f8e00ff */
[----:B------:R1:W2:Y:S03]  /*c790*/  SYNCS.PHASECHK.TRANS64.TRYWAIT P0, [R8+URZ+0x31800], R3 ;  /* 0x03180003080075a7 */ /* 0x0002a6000800017f */
[----:B--2---:R-:W-:Y:S05]  /*c7a0*/  @!P0 NANOSLEEP.SYNCS 0x989680 ;  /* 0x009896800000895d */ /* 0x004fea0003900000 */
[----:B------:R-:W2:Y:S02]  /*c7b0*/  @!P0 SYNCS.PHASECHK.TRANS64 P0, [R8+URZ+0x31800], R3 ;  /* 0x03180003080085a7 */ /* 0x000ea4000800007f */
[----:B--2---:R-:W-:Y:S05]  /*c7c0*/  @!P0 BRA `(.L_x_7) ;  /* 0xfffffffc00ec8947 */ /* 0x004fea000383ffff */
[----:B------:R-:W-:Y:S05]  /*c7d0*/  BRA `(.L_x_6) ;  /* 0xffffff3c00cc7947 */ /* 0x000fea000383ffff */
.L_x_12:
[----:B--2---:R2:W3:Y:S02]  /*c7e0*/  SYNCS.PHASECHK.TRANS64.TRYWAIT P1, [R17+URZ+0x31810], R10 ;  /* 0x0318100a110075a7 */ /* 0x0044e4000802017f */
[----:B---3--:R-:W-:Y:S05]  /*c7f0*/  @!P1 NANOSLEEP.SYNCS 0x989680 ;  /* 0x009896800000995d */ /* 0x008fea0003900000 */
[----:B------:R-:W3:Y:S02]  /*c800*/  @!P1 SYNCS.PHASECHK.TRANS64 P1, [R17+URZ+0x31810], R10 ;  /* 0x0318100a110095a7 */ /* 0x000ee4000802007f */
[----:B---3--:R-:W-:Y:S05]  /*c810*/  @!P1 BRA `(.L_x_12) ;  /* 0xfffffffc00f09947 */ /* 0x008fea000383ffff */
[----:B------:R-:W-:Y:S05]  /*c820*/  BRA `(.L_x_11) ;  /* 0xffffff48005c7947 */ /* 0x000fea000383ffff */
.L_x_16:
[----:B------:R1:W1:Y:S02]  /*c830*/  SYNCS.PHASECHK.TRANS64.TRYWAIT P1, [R5+URZ+0x31830], R12 ;  /* 0x0318300c050075a7 */ /* 0x000264000802017f */
[----:B-1----:R-:W-:Y:S05]  /*c840*/  @!P1 NANOSLEEP.SYNCS 0x989680 ;  /* 0x009896800000995d */ /* 0x002fea0003900000 */
[----:B------:R-:W1:Y:S02]  /*c850*/  @!P1 SYNCS.PHASECHK.TRANS64 P1, [R5+URZ+0x31830], R12 ;  /* 0x0318300c050095a7 */ /* 0x000e64000802007f */
[----:B-1----:R-:W-:Y:S05]  /*c860*/  @!P1 BRA `(.L_x_16) ;  /* 0xfffffffc00f09947 */ /* 0x002fea000383ffff */
[----:B------:R-:W-:Y:S05]  /*c870*/  BRA `(.L_x_15) ;  /* 0xffffff6c00d47947 */ /* 0x000fea000383ffff */
.L_x_28:
[----:B-1----:R1:W2:Y:S02]  /*c880*/  SYNCS.PHASECHK.TRANS64.TRYWAIT P1, [R8+URZ+0x31820], R7 ;  /* 0x03182007080075a7 */ /* 0x0022a4000802017f */
[----:B--2---:R-:W-:Y:S05]  /*c890*/  @!P1 NANOSLEEP.SYNCS 0x989680 ;  /* 0x009896800000995d */ /* 0x004fea0003900000 */
[----:B------:R-:W2:Y:S02]  /*c8a0*/  @!P1 SYNCS.PHASECHK.TRANS64 P1, [R8+URZ+0x31820], R7 ;  /* 0x03182007080095a7 */ /* 0x000ea4000802007f */
[----:B--2---:R-:W-:Y:S05]  /*c8b0*/  @!P1 BRA `(.L_x_28) ;  /* 0xfffffffc00f09947 */ /* 0x004fea000383ffff */
[----:B------:R-:W-:Y:S05]  /*c8c0*/  BRA `(.L_x_46) ;  /* 0xffffffe800687947 */ /* 0x000fea000383ffff */
.L_x_31:
[----:B-1----:R1:W2:Y:S02]  /*c8d0*/  SYNCS.PHASECHK.TRANS64.TRYWAIT P1, [R8+URZ+0x31838], R5 ;  /* 0x03183805080075a7 */ /* 0x0022a4000802017f */
[----:B--2---:R-:W-:Y:S05]  /*c8e0*/  @!P1 NANOSLEEP.SYNCS 0x989680 ;  /* 0x009896800000995d */ /* 0x004fea0003900000 */
[----:B------:R-:W2:Y:S02]  /*c8f0*/  @!P1 SYNCS.PHASECHK.TRANS64 P1, [R8+URZ+0x31838], R5 ;  /* 0x03183805080095a7 */ /* 0x000ea4000802007f */
[----:B--2---:R-:W-:Y:S05]  /*c900*/  @!P1 BRA `(.L_x_31) ;  /* 0xfffffffc00f09947 */ /* 0x004fea000383ffff */
[----:B------:R-:W-:Y:S05]  /*c910*/  BRA `(.L_x_47) ;  /* 0xfffffff000487947 */ /* 0x000fea000383ffff */
.L_x_33:
[----:B------:R-:W-:-:S07]  /*c920*/  SHF.L.U32 R20, R6, 0x1f, RZ ;  /* 0x0000001f06147819 */ /* 0x000fce00000006ff */
.L_x_48:
[----:B-1----:R1:W2:Y:S02]  /*c930*/  SYNCS.PHASECHK.TRANS64.TRYWAIT P1, [R19+URZ+0x31820], R20 ;  /* 0x03182014130075a7 */ /* 0x0022a4000802017f */
[----:B--2---:R-:W-:Y:S05]  /*c940*/  @!P1 NANOSLEEP.SYNCS 0x989680 ;  /* 0x009896800000995d */ /* 0x004fea0003900000 */
[----:B------:R-:W2:Y:S02]  /*c950*/  @!P1 SYNCS.PHASECHK.TRANS64 P1, [R19+URZ+0x31820], R20 ;  /* 0x03182014130095a7 */ /* 0x000ea4000802007f */
[----:B--2---:R-:W-:Y:S05]  /*c960*/  @!P1 BRA `(.L_x_48) ;  /* 0xfffffffc00f09947 */ /* 0x004fea000383ffff */
[----:B------:R-:W-:Y:S05]  /*c970*/  BRA `(.L_x_49) ;  /* 0xfffffff400107947 */ /* 0x000fea000383ffff */
.L_x_36:
[----:B---3--:R3:W4:Y:S02]  /*c980*/  SYNCS.PHASECHK.TRANS64.TRYWAIT P1, [R8+URZ+0x31838], R11 ;  /* 0x0318380b080075a7 */ /* 0x008724000802017f */
[----:B----4-:R-:W-:Y:S05]  /*c990*/  @!P1 NANOSLEEP.SYNCS 0x989680 ;  /* 0x009896800000995d */ /* 0x010fea0003900000 */
[----:B------:R-:W4:Y:S02]  /*c9a0*/  @!P1 SYNCS.PHASECHK.TRANS64 P1, [R8+URZ+0x31838], R11 ;  /* 0x0318380b080095a7 */ /* 0x000f24000802007f */
[----:B----4-:R-:W-:Y:S05]  /*c9b0*/  @!P1 BRA `(.L_x_36) ;  /* 0xfffffffc00f09947 */ /* 0x010fea000383ffff */
[----:B------:R-:W-:Y:S05]  /*c9c0*/  BRA `(.L_x_50) ;  /* 0xfffffff400f87947 */ /* 0x000fea000383ffff */
.L_x_38:
[----:B------:R-:W-:Y:S01]  /*c9d0*/  BSSY B0, `(.L_x_51) ;  /* 0x0000006000007945 */ /* 0x000fe20003800000 */
[----:B------:R-:W-:-:S07]  /*c9e0*/  IMAD.MOV.U32 R15, RZ, RZ, -0x1 ;  /* 0xffffffffff0f7424 */ /* 0x000fce00078e00ff */
[----:B-123--:R-:W-:Y:S05]  /*c9f0*/  WARPSYNC.COLLECTIVE R15, `(.L_x_52) ;  /* 0x000000000f0c7348 */ /* 0x00efea0003c00000 */
[----:B------:R-:W-:Y:S02]  /*ca00*/  ELECT P6, UR62, PT ;  /* 0x00000000003e782f */ /* 0x000fe400038c0000 */
[----:B------:R-:W-:Y:S01]  /*ca10*/  MOV R14, UR62 ;  /* 0x0000003e000e7c02 */ /* 0x000fe20008000f00 */
[----:B-123--:R-:W-:Y:S10]  /*ca20*/  ENDCOLLECTIVE ;  /* 0x000000000000791b */ /* 0x00eff40003800000 */
.L_x_52:
[----:B------:R-:W-:Y:S05]  /*ca30*/  BSYNC B0 ;  /* 0x0000000000007941 */ /* 0x000fea0003800000 */
.L_x_51:
[----:B------:R-:W-:Y:S05]  /*ca40*/  BRA `(.L_x_53) ;  /* 0xfffffff800cc7947 */ /* 0x000fea000383ffff */
.L_x_42:
[----:B----4-:R4:W1:Y:S02]  /*ca50*/  SYNCS.PHASECHK.TRANS64.TRYWAIT P0, [R5+URZ], R0 ;  /* 0x00000000050075a7 */ /* 0x010864000800017f */
[----:B-1----:R-:W-:Y:S05]  /*ca60*/  @!P0 NANOSLEEP.SYNCS 0x989680 ;  /* 0x009896800000895d */ /* 0x002fea0003900000 */
[----:B------:R-:W1:Y:S02]  /*ca70*/  @!P0 SYNCS.PHASECHK.TRANS64 P0, [R5+URZ], R0 ;  /* 0x00000000050085a7 */ /* 0x000e64000800007f */
[----:B-1----:R-:W-:Y:S05]  /*ca80*/  @!P0 BRA `(.L_x_42) ;  /* 0xfffffffc00f08947 */ /* 0x002fea000383ffff */
[----:B------:R-:W-:Y:S05]  /*ca90*/  BRA `(.L_x_54) ;  /* 0xfffffff800f07947 */ /* 0x000fea000383ffff */
.L_x_43:
[----:B----4-:R4:W1:Y:S02]  /*caa0*/  SYNCS.PHASECHK.TRANS64.TRYWAIT P0, [R3+URZ], R0 ;  /* 0x00000000030075a7 */ /* 0x010864000800017f */
[----:B-1----:R-:W-:Y:S05]  /*cab0*/  @!P0 NANOSLEEP.SYNCS 0x989680 ;  /* 0x009896800000895d */ /* 0x002fea0003900000 */
[----:B------:R-:W1:Y:S02]  /*cac0*/  @!P0 SYNCS.PHASECHK.TRANS64 P0, [R3+URZ], R0 ;  /* 0x00000000030085a7 */ /* 0x000e64000800007f */
[----:B-1----:R-:W-:Y:S05]  /*cad0*/  @!P0 BRA `(.L_x_43) ;  /* 0xfffffffc00f08947 */ /* 0x002fea000383ffff */
[----:B------:R-:W-:Y:S05]  /*cae0*/  BRA `(.L_x_55) ;  /* 0xfffffffc00007947 */ /* 0x000fea000383ffff */
.L_x_56:
[----:B------:R-:W-:-:S00]  /*caf0*/  BRA `(.L_x_56) ;  /* 0xfffffffc00fc7947 */ /* 0x000fc0000383ffff */
[----:B------:R-:W-:-:S00]  /*cb00*/  NOP ;  /* 0x0000000000007918 */ /* 0x000fc00000000000 */
[----:B------:R-:W-:-:S00]  /*cb10*/  NOP ;  /* 0x0000000000007918 */ /* 0x000fc00000000000 */
[----:B------:R-:W-:-:S00]  /*cb20*/  NOP ;  /* 0x0000000000007918 */ /* 0x000fc00000000000 */
[----:B------:R-:W-:-:S00]  /*cb30*/  NOP ;  /* 0x0000000000007918 */ /* 0x000fc00000000000 */
[----:B------:R-:W-:-:S00]  /*cb40*/  NOP ;  /* 0x0000000000007918 */ /* 0x000fc00000000000 */
[----:B------:R-:W-:-:S00]  /*cb50*/  NOP ;  /* 0x0000000000007918 */ /* 0x000fc00000000000 */
[----:B------:R-:W-:-:S00]  /*cb60*/  NOP ;  /* 0x0000000000007918 */ /* 0x000fc00000000000 */
[----:B------:R-:W-:-:S00]  /*cb70*/  NOP ;  /* 0x0000000000007918 */ /* 0x000fc00000000000 */
.L_x_2197:


//--------------------- .text._ZN7cutlass13device_kernelIN5flash11enable_sm90INS1_16FlashAttnBwdSm90INS1_25CollectiveMainloopBwdSm90ILi2ELi1ELi1EN4cute5tupleIJNS5_1CILi1EEES8_S8_EEENS6_IJNS7_ILi64EEENS7_ILi80EEENS7_ILi256EEEEEENS_6half_tEfNS_4arch4Sm90ELb0ELb0ELb1ELb0ELb0ELb0ELb1ELb1ELi2ELi1ELi1ELi1ELb0EEENS1_24CollectiveEpilogueBwdGQAISD_fSG_Li256ELb0ELb0EEENS1_19SingleTileSchedulerILb0ELb0ELb0ELi80EEEEEEEEEvNT_6ParamsE --------------------------
	.section	.text._ZN7cutlass13device_kernelIN5flash11enable_sm90INS1_16FlashAttnBwdSm90INS1_25CollectiveMainloopBwdSm90ILi2ELi1ELi1EN4cute5tupleIJNS5_1CILi1EEES8_S8_EEENS6_IJNS7_ILi64EEENS7_ILi80EEENS7_ILi256EEEEEENS_6half_tEfNS_4arch4Sm90ELb0ELb0ELb1ELb0ELb0ELb0ELb1ELb1ELi2ELi1ELi1ELi1ELb0EEENS1_24CollectiveEpilogueBwdGQAISD_fSG_Li256ELb0ELb0EEENS1_19SingleTileSchedulerILb0ELb0ELb0ELi80EEEEEEEEEvNT_6ParamsE,"ax",@progbits
	.align	128
.text._ZN7cutlass13device_kernelIN5flash11enable_sm90INS1_16FlashAttnBwdSm90INS1_25CollectiveMainloopBwdSm90ILi2ELi1ELi1EN4cute5tupleIJNS5_1CILi1EEES8_S8_EEENS6_IJNS7_ILi64EEENS7_ILi80EEENS7_ILi256EEEEEENS_6half_tEfNS_4arch4Sm90ELb0ELb0ELb1ELb0ELb0ELb0ELb1ELb1ELi2ELi1ELi1ELi1ELb0EEENS1_24CollectiveEpilogueBwdGQAISD_fSG_Li256ELb0ELb0EEENS1_19SingleTileSchedulerILb0ELb0ELb0ELi80EEEEEEEEEvNT_6ParamsE:
        .type           _ZN7cutlass13device_kernelIN5flash11enable_sm90INS1_16FlashAttnBwdSm90INS1_25CollectiveMainloopBwdSm90ILi2ELi1ELi1EN4cute5tupleIJNS5_1CILi1EEES8_S8_EEENS6_IJNS7_ILi64EEENS7_ILi80EEENS7_ILi256EEEEEENS_6half_tEfNS_4arch4Sm90ELb0ELb0ELb1ELb0ELb0ELb0ELb1ELb1ELi2ELi1ELi1ELi1ELb0EEENS1_24CollectiveEpilogueBwdGQAISD_fSG_Li256ELb0ELb0EEENS1_19SingleTileSchedulerILb0ELb0ELb0ELi80EEEEEEEEEvNT_6ParamsE,@function
        .size           _ZN7cutlass13device_kernelIN5flash11enable_sm90INS1_16FlashAttnBwdSm90INS1_25CollectiveMainloopBwdSm90ILi2ELi1ELi1EN4cute5tupleIJNS5_1CILi1EEES8_S8_EEENS6_IJNS7_ILi64EEENS7_ILi80EEENS7_ILi256EEEEEENS_6half_tEfNS_4arch4Sm90ELb0ELb0ELb1ELb0ELb0ELb0ELb1ELb1ELi2ELi1ELi1ELi1ELb0EEENS1_24CollectiveEpilogueBwdGQAISD_fSG_Li256ELb0ELb0EEENS1_19SingleTileSchedulerILb0ELb0ELb0ELi80EEEEEEEEEvNT_6ParamsE,(.L_x_2198 - _ZN7cutlass13device_kernelIN5flash11enable_sm90INS1_16FlashAttnBwdSm90INS1_25CollectiveMainloopBwdSm90ILi2ELi1ELi1EN4cute5tupleIJNS5_1CILi1EEES8_S8_EEENS6_IJNS7_ILi64EEENS7_ILi80EEENS7_ILi256EEEEEENS_6half_tEfNS_4arch4Sm90ELb0ELb0ELb1ELb0ELb0ELb0ELb1ELb1ELi2ELi1ELi1ELi1ELb0EEENS1_24CollectiveEpilogueBwdGQAISD_fSG_Li256ELb0ELb0EEENS1_19SingleTileSchedulerILb0ELb0ELb0ELi80EEEEEEEEEvNT_6ParamsE)
        .other          _ZN7cutlass13device_kernelIN5flash11enable_sm90INS1_16FlashAttnBwdSm90INS1_25CollectiveMainloopBwdSm90ILi2ELi1ELi1EN4cute5tupleIJNS5_1CILi1EEES8_S8_EEENS6_IJNS7_ILi64EEENS7_ILi80EEENS7_ILi256EEEEEENS_6half_tEfNS_4arch4Sm90ELb0ELb0ELb1ELb0ELb0ELb0ELb1ELb1ELi2ELi1ELi1ELi1ELb0EEENS1_24CollectiveEpilogueBwdGQAISD_fSG_Li256ELb0ELb0EEENS1_19SingleTileSchedulerILb0ELb0ELb0ELi80EEEEEEEEEvNT_6ParamsE,@"STO_CUDA_ENTRY STV_DEFAULT"
_ZN7cutlass13device_kernelIN5flash11enable_sm90INS1_16FlashAttnBwdSm90INS1_25CollectiveMainloopBwdSm90ILi2ELi1ELi1EN4cute5tupleIJNS5_1CILi1EEES8_S8_EEENS6_IJNS7_ILi64EEENS7_ILi80EEENS7_ILi256EEEEEENS_6half_tEfNS_4arch4Sm90ELb0ELb0ELb1ELb0ELb0ELb0ELb1ELb1ELi2ELi1ELi1ELi1ELb0EEENS1_24CollectiveEpilogueBwdGQAISD_fSG_Li256ELb0ELb0EEENS1_19SingleTileSchedulerILb0ELb0ELb0ELi80EEEEEEEEEvNT_6ParamsE:
        /* <DEDUP_REMOVED lines=14> */
[----:B------:R-:W-:-:S02]  /*00e0*/  UIADD3.X UR7, URZ, UR5, URZ, UP0, !UPT ;  /* 0x000000053f077290 */ /* 0x000fc400087fe43f */
[----:B------:R-:W-:Y:S02]  /*00f0*/  UIADD3.X UR9, URZ, UR5, URZ, UP1, !UPT ;  /* 0x000000053f097290 */ /* 0x000fe40008ffe43f */
[----:B------:R-:W-:Y:S02]  /*0100*/  UIADD3.X UR11, URZ, UR5, URZ, UP2, !UPT ;  /* 0x000000053f0b7290 */ /* 0x000fe400097fe43f */
[----:B------:R-:W-:-:S03]  /*0110*/  UIADD3.X UR5, URZ, UR5, URZ, UP3, !UPT ;  /* 0x000000053f057290 */ /* 0x000fc60009ffe43f */
[----:B------:R1:W-:Y:S02]  /*0120*/  UTMACCTL.PF [UR6] ;  /* 0x00000000060079b9 */ /* 0x0003e40008040000 */
[----:B------:R1:W-:Y:S02]  /*0130*/  UTMACCTL.PF [UR8] ;  /* 0x00000000080079b9 */ /* 0x0003e40008040000 */
[----:B------:R1:W-:Y:S02]  /*0140*/  UTMACCTL.PF [UR10] ;  /* 0x000000000a0079b9 */ /* 0x0003e40008040000 */
[----:B------:R1:W-:Y:S02]  /*0150*/  UTMACCTL.PF [UR4] ;  /* 0x00000000040079b9 */ /* 0x0003e40008040000 */
[----:B-1----:R-:W-:Y:S01]  /*0160*/  NOP ;  /* 0x0000000000007918 */ /* 0x002fe20000000000 */
.L_x_58:
[----:B------:R-:W-:Y:S05]  /*0170*/  BSYNC B0 ;  /* 0x0000000000007941 */ /* 0x000fea0003800000 */
.L_x_57:
        /* <DEDUP_REMOVED lines=34> */
.L_x_59:
        /* <DEDUP_REMOVED lines=20> */
.L_x_60:
[----:B-1----:R-:W-:Y:S01]  /*04e0*/  ISETP.NE.AND P0, PT, R2, RZ, PT ;  /* 0x000000ff0200720c */ /* 0x002fe20003f05270 */
[----:B------:R-:W-:Y:S01]  /*04f0*/  IMAD.MOV.U32 R19, RZ, RZ, 0x1 ;  /* 0x00000001ff137424 */ /* 0x000fe200078e00ff */
[----:B------:R-:W-:Y:S01]  /*0500*/  NOP ;  /* 0x0000000000007918 */ /* 0x000fe20000000000 */
[----:B------:R-:W-:Y:S01]  /*0510*/  BSSY B0, `(.L_x_61) ;  /* 0x00009f7000007945 */ /* 0x000fe20003800000 */
[----:B------:R-:W-:Y:S02]  /*0520*/  LOP3.LUT R21, R4, 0x7f, RZ, 0xc0, !PT ;  /* 0x0000007f04157812 */ /* 0x000fe400078ec0ff */
[----:B------:R-:W-:Y:S01]  /*0530*/  SEL R19, R19, 0x2, !P0 ;  /* 0x0000000213137807 */ /* 0x000fe20004000000 */
[----:B--23--:R-:W-:Y:S06]  /*0540*/  BAR.SYNC.DEFER_BLOCKING 0x0 ;  /* 0x0000000000007b1d */ /* 0x00cfec0000010000 */
[----:B------:R-:W-:Y:S05]  /*0550*/  @!P0 BRA `(.L_x_62) ;  /* 0x0000008400c48947 */ /* 0x000fea0003800000 */
.L_x_63:
[----:B------:R-:W-:-:S08]  /*0560*/  NOP ;  /* 0x0000000000007918 */ /* 0x000fd00000000000 */
[----:B------:R-:W1:Y:S02]  /*0570*/  USETMAXREG.TRY_ALLOC.CTAPOOL UP0, 0xf0 ;  /* 0x000000f0000079c8 */ /* 0x000e640008000600 */
[----:B-1----:R-:W-:-:S13]  /*0580*/  PLOP3.LUT P0, PT, PT, PT, UP0, 0x80, 0x0 ;  /* 0x000000000000781c */ /* 0x002fda0003f0f008 */
[----:B------:R-:W-:Y:S05]  /*0590*/  @!P0 BRA `(.L_x_63) ;  /* 0xfffffffc00f08947 */ /* 0x000fea000383ffff */
[----:B------:R-:W1:Y:S02]  /*05a0*/  S2UR UR4, SR_CTAID.Z ;  /* 0x00000000000479c3 */ /* 0x000e640000002700 */
[----:B-1----:R-:W-:-:S13]  /*05b0*/  ISETP.LE.AND P0, PT, RZ, UR4, PT ;  /* 0x00000004ff007c0c */ /* 0x002fda000bf03270 */
[----:B------:R-:W-:Y:S05]  /*05c0*/  @!P0 BRA `(.L_x_64) ;  /* 0x0000009c00ac8947 */ /* 0x000fea0003800000 */
[----:B------:R-:W1:Y:S01]  /*05d0*/  S2R R0, SR_TID.X ;  /* 0x0000000000007919 */ /* 0x000e620000002100 */
[----:B------:R-:W2:Y:S01]  /*05e0*/  S2UR UR4, SR_CgaCtaId ;  /* 0x00000000000479c3 */ /* 0x000ea20000008800 */
[----:B------:R-:W-:Y:S01]  /*05f0*/  UMOV UR60, 0x400 ;  /* 0x00000400003c7882 */ /* 0x000fe20000000000 */
[----:B------:R-:W-:Y:S01]  /*0600*/  SHF.L.U32 R11, RZ, 0x1f, RZ ;  /* 0x0000001fff0b7819 */ /* 0x000fe200000006ff */
[----:B--2---:R-:W-:Y:S01]  /*0610*/  ULEA UR60, UR4, UR60, 0x18 ;  /* 0x0000003c043c7291 */ /* 0x004fe2000f8ec03f */
[----:B-1----:R-:W-:-:S08]  /*0620*/  VIADD R0, R0, 0xffffff80 ;  /* 0xffffff8000007836 */ /* 0x002fd00000000000 */
[----:B------:R-:W1:Y:S01]  /*0630*/  SYNCS.PHASECHK.TRANS64.TRYWAIT P0, [UR60+0x31800], R11 ;  /* 0x0318000bff0075a7 */ /* 0x000e62000800017c */
[----:B------:R-:W-:-:S04]  /*0640*/  SHF.R.S32.HI R3, RZ, 0x1f, R0 ;  /* 0x0000001fff037819 */ /* 0x000fc80000011400 */
[----:B------:R-:W-:-:S04]  /*0650*/  LEA.HI R2, R3, R0, RZ, 0x7 ;  /* 0x0000000003027211 */ /* 0x000fc800078f38ff */
[----:B------:R-:W-:Y:S02]  /*0660*/  SHF.R.S32.HI R229, RZ, 0x7, R2 ;  /* 0x00000007ffe57819 */ /* 0x000fe40000011402 */
[----:B------:R-:W-:-:S03]  /*0670*/  LOP3.LUT R5, R2, 0xffffff80, RZ, 0xc0, !PT ;  /* 0xffffff8002057812 */ /* 0x000fc600078ec0ff */
[----:B------:R-:W2:Y:S02]  /*0680*/  SHFL.IDX PT, R4, R229, RZ, 0x1f ;  /* 0x00001fffe5047589 */ /* 0x000ea400000e0000 */
[----:B------:R-:W-:-:S05]  /*0690*/  IMAD.IADD R6, R0, 0x1, -R5 ;  /* 0x0000000100067824 */ /* 0x000fca00078e0a05 */
[----:B------:R-:W-:-:S04]  /*06a0*/  SHF.R.S32.HI R7, RZ, 0x1f, R6 ;  /* 0x0000001fff077819 */ /* 0x000fc80000011406 */
[CC--:B------:R-:W-:Y:S02]  /*06b0*/  LEA.HI R8, R7.reuse, R6.reuse, RZ, 0x2 ;  /* 0x0000000607087211 */ /* 0x0c0fe400078f10ff */
[----:B------:R-:W-:Y:S02]  /*06c0*/  LEA.HI R7, R7, R6, RZ, 0x5 ;  /* 0x0000000607077211 */ /* 0x000fe400078f28ff */
[--C-:B------:R-:W-:Y:S02]  /*06d0*/  SHF.R.S32.HI R9, RZ, 0x2, R8.reuse ;  /* 0x00000002ff097819 */ /* 0x100fe40000011408 */
[----:B------:R-:W-:Y:S02]  /*06e0*/  SHF.R.S32.HI R10, RZ, 0x1f, R8 ;  /* 0x0000001fff0a7819 */ /* 0x000fe40000011408 */
[----:B------:R-:W-:Y:S02]  /*06f0*/  SHF.R.S32.HI R7, RZ, 0x5, R7 ;  /* 0x00000005ff077819 */ /* 0x000fe40000011407 */
[----:B------:R-:W-:-:S02]  /*0700*/  LEA.HI R10, R10, R9, RZ, 0x3 ;  /* 0x000000090a0a7211 */ /* 0x000fc400078f18ff */
[----:B--2---:R-:W-:Y:S02]  /*0710*/  LEA.HI R2, R4, R4, RZ, 0x1 ;  /* 0x0000000404027211 */ /* 0x004fe400078f08ff */
[----:B------:R-:W-:Y:S02]  /*0720*/  LOP3.LUT R10, R10, 0xfffffff8, RZ, 0xc0, !PT ;  /* 0xfffffff80a0a7812 */ /* 0x000fe400078ec0ff */
[----:B------:R-:W-:-:S03]  /*0730*/  LOP3.LUT R5, R2, 0xfffffffe, RZ, 0xc0, !PT ;  /* 0xfffffffe02057812 */ /* 0x000fc600078ec0ff */
[----:B------:R-:W-:Y:S02]  /*0740*/  IMAD.IADD R10, R9, 0x1, -R10 ;  /* 0x00000001090a7824 */ /* 0x000fe400078e0a0a */
[----:B------:R-:W-:Y:S01]  /*0750*/  IMAD.IADD R4, R4, 0x1, -R5 ;  /* 0x0000000104047824 */ /* 0x000fe200078e0a05 */
[----:B-1----:R-:W-:Y:S06]  /*0760*/  @P0 BRA `(.L_x_65) ;  /* 0x0000000000080947 */ /* 0x002fec0003800000 */
[----:B------:R-:W1:Y:S02]  /*0770*/  SYNCS.PHASECHK.TRANS64.TRYWAIT P0, [UR60+0x31800], R11 ;  /* 0x0318000bff0075a7 */ /* 0x000e64000800017c */
[----:B-1----:R-:W-:Y:S05]  /*0780*/  @!P0 BRA `(.L_x_66) ;  /* 0x0000009c00448947 */ /* 0x002fea0003800000 */
.L_x_65:
[----:B------:R-:W-:Y:S01]  /*0790*/  IMAD R228, R7, 0x10, R10 ;  /* 0x0000001007e47824 */ /* 0x000fe200078e020a */
[----:B------:R-:W-:Y:S01]  /*07a0*/  CS2R R56, SRZ ;  /* 0x0000000000387805 */ /* 0x000fe2000001ff00 */
[----:B------:R-:W2:Y:S01]  /*07b0*/  LDC R10, c[0x0][0x280] ;  /* 0x0000a000ff0a7b82 */ /* 0x000ea20000000800 */
        /* <DEDUP_REMOVED lines=23> */
[----:B--2---:R-:W-:Y:S02]  /*0930*/  ISETP.GE.AND P0, PT, R10, 0x1, PT ;  /* 0x000000010a00780c */ /* 0x004fe40003f06270 */
        /* <DEDUP_REMOVED lines=55> */
[----:B------:R-:W-:Y:S01]  /*0cb0*/  CS2R R134, SRZ ;  /* 0x0000000000867805 */ /* 0x000fe2000001ff00 */
[----:B------:R-:W-:Y:S01]  /*0cc0*/  IMAD.SHL.U32 R230, R6, 0x4, RZ ;  /* 0x0000000406e67824 */ /* 0x000fe200078e00ff */
[----:B------:R-:W-:Y:S06]  /*0cd0*/  @!P0 BRA `(.L_x_67) ;  /* 0x0000007000a48947 */ /* 0x000fec0003800000 */
[----:B------:R-:W2:Y:S01]  /*0ce0*/  S2R R9, SR_CTAID.X ;  /* 0x0000000000097919 */ /* 0x000ea20000002500 */
[----:B------:R-:W2:Y:S01]  /*0cf0*/  LDC R12, c[0x0][0x290] ;  /* 0x0000a400ff0c7b82 */ /* 0x000ea20000000800 */
[CC--:B-1----:R-:W-:Y:S01]  /*0d00*/  LEA.HI R2, R3.reuse, R0.reuse, RZ, 0x5 ;  /* 0x0000000003027211 */ /* 0x0c2fe200078f28ff */
[----:B------:R-:W-:Y:S01]  /*0d10*/  IMAD.MOV.U32 R18, RZ, RZ, RZ ;  /* 0x000000ffff127224 */ /* 0x000fe200078e00ff */
[----:B------:R-:W-:Y:S01]  /*0d20*/  LEA.HI R3, R3, R0, RZ, 0x4 ;  /* 0x0000000003037211 */ /* 0x000fe200078f20ff */
[----:B------:R-:W-:Y:S01]  /*0d30*/  IMAD.MOV.U32 R17, RZ, RZ, RZ ;  /* 0x000000ffff117224 */ /* 0x000fe200078e00ff */
[--C-:B------:R-:W-:Y:S02]  /*0d40*/  SHF.R.S32.HI R5, RZ, 0x5, R2.reuse ;  /* 0x00000005ff057819 */ /* 0x100fe40000011402 */
[----:B------:R-:W-:Y:S02]  /*0d50*/  CS2R R142, SRZ ;  /* 0x00000000008e7805 */ /* 0x000fe4000001ff00 */
[----:B------:R-:W-:-:S02]  /*0d60*/  SHF.R.S32.HI R2, RZ, 0x1f, R2 ;  /* 0x0000001fff027819 */ /* 0x000fc40000011402 */
[----:B------:R-:W-:Y:S02]  /*0d70*/  CS2R R140, SRZ ;  /* 0x00000000008c7805 */ /* 0x000fe4000001ff00 */
[----:B------:R-:W-:Y:S02]  /*0d80*/  LOP3.LUT R3, R3, 0xffffff0, RZ, 0xc0, !PT ;  /* 0x0ffffff003037812 */ /* 0x000fe400078ec0ff */
[----:B------:R-:W-:Y:S02]  /*0d90*/  CS2R R138, SRZ ;  /* 0x00000000008a7805 */ /* 0x000fe4000001ff00 */
[----:B------:R-:W-:Y:S02]  /*0da0*/  LEA.HI R2, R2, R5, RZ, 0x2 ;  /* 0x0000000502027211 */ /* 0x000fe400078f10ff */
[----:B------:R-:W-:Y:S02]  /*0db0*/  CS2R R136, SRZ ;  /* 0x0000000000887805 */ /* 0x000fe4000001ff00 */
[----:B------:R-:W-:Y:S01]  /*0dc0*/  LOP3.LUT R7, R8, 0xfffffffc, RZ, 0xc0, !PT ;  /* 0xfffffffc08077812 */ /* 0x000fe200078ec0ff */
[----:B------:R-:W-:Y:S01]  /*0dd0*/  IMAD.IADD R0, R0, 0x1, -R3 ;  /* 0x0000000100007824 */ /* 0x000fe200078e0a03 */
[----:B------:R-:W-:-:S02]  /*0de0*/  LOP3.LUT R2, R2, 0xfffffc, RZ, 0xc0, !PT ;  /* 0x00fffffc02027812 */ /* 0x000fc400078ec0ff */
[----:B------:R-:W-:Y:S02]  /*0df0*/  CS2R R158, SRZ ;  /* 0x00000000009e7805 */ /* 0x000fe4000001ff00 */
[----:B------:R-:W-:Y:S01]  /*0e00*/  LEA.HI R8, R229, R229, RZ, 0x1 ;  /* 0x000000e5e5087211 */ /* 0x000fe200078f08ff */
[----:B------:R-:W-:Y:S01]  /*0e10*/  IMAD.IADD R7, R6, 0x1, -R7 ;  /* 0x0000000106077824 */ /* 0x000fe200078e0a07 */
[----:B------:R-:W-:Y:S01]  /*0e20*/  LOP3.LUT R19, R19, 0x1, RZ, 0xfc, !PT ;  /* 0x0000000113137812 */ /* 0x000fe200078efcff */
[----:B------:R-:W-:Y:S01]  /*0e30*/  VIADD R6, R10, 0x3f ;  /* 0x0000003f0a067836 */ /* 0x000fe20000000000 */
[----:B------:R-:W-:Y:S01]  /*0e40*/  LOP3.LUT R8, R8, 0xfffffffe, RZ, 0xc0, !PT ;  /* 0xfffffffe08087812 */ /* 0x000fe200078ec0ff */
[----:B------:R-:W-:Y:S01]  /*0e50*/  IMAD.IADD R5, R5, 0x1, -R2 ;  /* 0x0000000105057824 */ /* 0x000fe200078e0a02 */
[----:B------:R-:W-:Y:S01]  /*0e60*/  CS2R R156, SRZ ;  /* 0x00000000009c7805 */ /* 0x000fe2000001ff00 */
[C---:B------:R-:W-:Y:S01]  /*0e70*/  IMAD R0, R229.reuse, 0x40, R0 ;  /* 0x00000040e5007824 */ /* 0x040fe200078e0200 */
[----:B------:R-:W-:Y:S01]  /*0e80*/  SHF.R.S32.HI R3, RZ, 0x1f, R6 ;  /* 0x0000001fff037819 */ /* 0x000fe20000011406 */
[----:B------:R-:W-:Y:S01]  /*0e90*/  IMAD.IADD R8, R229, 0x1, -R8 ;  /* 0x00000001e5087824 */ /* 0x000fe200078e0a08 */
[----:B------:R-:W-:Y:S01]  /*0ea0*/  CS2R R154, SRZ ;  /* 0x00000000009a7805 */ /* 0x000fe2000001ff00 */
[----:B------:R-:W-:Y:S01]  /*0eb0*/  IMAD R0, R5, 0x10, R0 ;  /* 0x0000001005007824 */ /* 0x000fe200078e0200 */
[----:B------:R-:W-:Y:S01]  /*0ec0*/  LEA.HI R231, R3, R6, RZ, 0x6 ;  /* 0x0000000603e77211 */ /* 0x000fe200078f30ff */
[----:B------:R-:W-:Y:S01]  /*0ed0*/  IMAD.MOV.U32 R3, RZ, RZ, RZ ;  /* 0x000000ffff037224 */ /* 0x000fe200078e00ff */
[----:B------:R-:W-:Y:S01]  /*0ee0*/  CS2R R152, SRZ ;  /* 0x0000000000987805 */ /* 0x000fe2000001ff00 */
[----:B--2---:R-:W-:Y:S01]  /*0ef0*/  IMAD R9, R9, -0x50, R12 ;  /* 0xffffffb009097824 */ /* 0x004fe200078e020c */
[----:B------:R-:W-:Y:S01]  /*0f00*/  CS2R R174, SRZ ;  /* 0x0000000000ae7805 */ /* 0x000fe2000001ff00 */
[----:B------:R-:W-:Y:S01]  /*0f10*/  IMAD.SHL.U32 R0, R0, 0x8, RZ ;  /* 0x0000000800007824 */ /* 0x000fe200078e00ff */
[----:B------:R-:W-:Y:S01]  /*0f20*/  CS2R R172, SRZ ;  /* 0x0000000000ac7805 */ /* 0x000fe2000001ff00 */
[----:B------:R-:W-:Y:S01]  /*0f30*/  IMAD R2, R8, -0x8, R9 ;  /* 0xfffffff808027824 */ /* 0x000fe200078e0209 */
[----:B------:R-:W-:-:S02]  /*0f40*/  CS2R R170, SRZ ;  /* 0x0000000000aa7805 */ /* 0x000fc4000001ff00 */
[----:B------:R-:W-:Y:S02]  /*0f50*/  CS2R R168, SRZ ;  /* 0x0000000000a87805 */ /* 0x000fe4000001ff00 */
[----:B------:R-:W-:Y:S01]  /*0f60*/  CS2R R190, SRZ ;  /* 0x0000000000be7805 */ /* 0x000fe2000001ff00 */
[----:B------:R-:W-:Y:S01]  /*0f70*/  IMAD R2, R7, -0x2, R2 ;  /* 0xfffffffe07027824 */ /* 0x000fe200078e0202 */
        /* <DEDUP_REMOVED lines=67> */
[----:B------:R-:W-:Y:S01]  /*13b0*/  SHF.R.S32.HI R231, RZ, 0x6, R231 ;  /* 0x00000006ffe77819 */ /* 0x000fe200000114e7 */
[----:B------:R-:W-:Y:S01]  /*13c0*/  UMOV UR61, URZ ;  /* 0x0000003f003d7c82 */ /* 0x000fe20008000000 */
[----:B------:R-:W-:-:S07]  /*13d0*/  LEA R0, R0, UR60, 0x1 ;  /* 0x0000003c00007c11 */ /* 0x000fce000f8e08ff */
.L_x_78:
[----:B------:R-:W-:-:S13]  /*13e0*/  ISETP.NE.AND P0, PT, R19, 0x3, PT ;  /* 0x000000031300780c */ /* 0x000fda0003f05270 */
[----:B--2---:R-:W-:Y:S05]  /*13f0*/  @!P0 BRA `(.L_x_68) ;  /* 0x0000000000048947 */ /* 0x004fea0003800000 */
[----:B------:R-:W-:Y:S01]  /*1400*/  BPT.TRAP 0x1 ;  /* 0x000000040000795c */ /* 0x000fe20000300000 */
.L_x_68:
[----:B------:R-:W-:Y:S02]  /*1410*/  LEA R16, R3, UR60, 0x3 ;  /* 0x0000003c03107c11 */ /* 0x000fe4000f8e18ff */
[----:B------:R-:W-:-:S04]  /*1420*/  SHF.L.U32 R11, R18, 0x1f, RZ ;  /* 0x0000001f120b7819 */ /* 0x000fc800000006ff */
[----:B------:R1:W2:Y:S01]  /*1430*/  SYNCS.PHASECHK.TRANS64.TRYWAIT P1, [R16+URZ+0x31810], R11 ;  /* 0x0318100b100075a7 */ /* 0x0002a2000802017f */
[----:B------:R-:W-:Y:S05]  /*1440*/  @!P0 BRA `(.L_x_69) ;  /* 0x0000000000048947 */ /* 0x000fea0003800000 */
[----:B------:R-:W-:Y:S01]  /*1450*/  BPT.TRAP 0x1 ;  /* 0x000000040000795c */ /* 0x000fe20000300000 */
.L_x_69:
[----:B------:R-:W-:Y:S01]  /*1460*/  IMAD.U32 R5, RZ, RZ, UR60 ;  /* 0x0000003cff057e24 */ /* 0x000fe2000f8e00ff */
[----:B------:R-:W-:-:S03]  /*1470*/  LEA R6, R4, UR60, 0xa ;  /* 0x0000003c04067c11 */ /* 0x000fc6000f8e50ff */
[----:B------:R-:W-:Y:S01]  /*1480*/  VIADD R7, R5, 0x14100 ;  /* 0x0001410005077836 */ /* 0x000fe20000000000 */
[----:B------:R-:W-:-:S04]  /*1490*/  SHF.R.U32.HI R8, RZ, 0x4, R6 ;  /* 0x00000004ff087819 */ /* 0x000fc80000011606 */
[----:B------:R-:W-:Y:S02]  /*14a0*/  SHF.R.U32.HI R7, RZ, 0x4, R7 ;  /* 0x00000004ff077819 */ /* 0x000fe40000011607 */
[----:B------:R-:W-:Y:S02]  /*14b0*/  LOP3.LUT R9, R8, 0x3fff, RZ, 0xc0, !PT ;  /* 0x00003fff08097812 */ /* 0x000fe400078ec0ff */
[----:B------:R-:W-:Y:S02]  /*14c0*/  LOP3.LUT R8, R7, 0x3fff, RZ, 0xc0, !PT ;  /* 0x00003fff07087812 */ /* 0x000fe400078ec0ff */
[----:B------:R-:W-:Y:S02]  /*14d0*/  LOP3.LUT R7, R9, 0x10000, RZ, 0xfc, !PT ;  /* 0x0001000009077812 */ /* 0x000fe400078efcff */
[----:B------:R-:W-:Y:S01]  /*14e0*/  LOP3.LUT R8, R8, 0x10000, RZ, 0xfc, !PT ;  /* 0x0001000008087812 */ /* 0x000fe200078efcff */
[----:B--2---:R-:W-:Y:S06]  /*14f0*/  @P1 BRA `(.L_x_70) ;  /* 0x0000000000081947 */ /* 0x004fec0003800000 */
[----:B------:R-:W2:Y:S02]  /*1500*/  SYNCS.PHASECHK.TRANS64.TRYWAIT P1, [R16+URZ+0x31810], R11 ;  /* 0x0318100b100075a7 */ /* 0x000ea4000802017f */
[----:B--2---:R-:W-:Y:S05]  /*1510*/  @!P1 BRA `(.L_x_71) ;  /* 0x0000008c00f89947 */ /* 0x004fea0003800000 */
.L_x_70:
[----:B------:R-:W-:Y:S01]  /*1520*/  IMAD R8, R3, 0x800, R8 ;  /* 0x0000080003087824 */ /* 0x000fe200078e0208 */
[C---:B------:R-:W-:Y:S01]  /*1530*/  R2UR UR6, R7.reuse ;  /* 0x00000000070672ca */ /* 0x040fe200000e0000 */
[C---:B------:R-:W-:Y:S01]  /*1540*/  VIADD R9, R7.reuse, 0x80 ;  /* 0x0000008007097836 */ /* 0x040fe20000000000 */
[----:B------:R-:W-:Y:S01]  /*1550*/  WARPGROUP.ARRIVE ;  /* 0x00000000000079c5 */ /* 0x000fe20000000000 */
[----:B------:R-:W-:Y:S01]  /*1560*/  VIADD R10, R7, 0x100 ;  /* 0x00000100070a7836 */ /* 0x000fe20000000000 */
[----:B------:R-:W-:Y:S01]  /*1570*/  R2UR UR4, R8 ;  /* 0x00000000080472ca */ /* 0x000fe200000e0000 */
[----:B------:R-:W-:Y:S01]  /*1580*/  UMOV UR7, 0x40000000 ;  /* 0x4000000000077882 */ /* 0x000fe20000000000 */
[----:B------:R-:W-:Y:S01]  /*1590*/  R2UR UR8, R9 ;  /* 0x00000000090872ca */ /* 0x000fe200000e0000 */
[C---:B------:R-:W-:Y:S01]  /*15a0*/  VIADD R9, R7.reuse, 0x180 ;  /* 0x0000018007097836 */ /* 0x040fe20000000000 */
[----:B------:R-:W-:Y:S01]  /*15b0*/  R2UR UR9, R10 ;  /* 0x000000000a0972ca */ /* 0x000fe200000e0000 */
[----:B------:R-:W-:Y:S01]  /*15c0*/  VIADD R10, R7, 0x200 ;  /* 0x00000200070a7836 */ /* 0x000fe20000000000 */
[----:B------:R-:W-:-:S02]  /*15d0*/  UMOV UR5, 0x40000040 ;  /* 0x4000004000057882 */ /* 0x000fc40000000000 */
[----:B------:R-:W-:Y:S01]  /*15e0*/  R2UR UR10, R9 ;  /* 0x00000000090a72ca */ /* 0x000fe200000e0000 */
[----:B------:R-:W-:Y:S01]  /*15f0*/  VIADD R9, R8, 0x2 ;  /* 0x0000000208097836 */ /* 0x000fe20000000000 */
[----:B------:R-:W-:Y:S01]  /*1600*/  R2UR UR11, R10 ;  /* 0x000000000a0b72ca */ /* 0x000fe200000e0000 */
[----:B------:R-:W-:Y:S02]  /*1610*/  VIADD R10, R7, 0x2 ;  /* 0x00000002070a7836 */ /* 0x000fe40000000000 */
[----:B------:R-:W-:Y:S01]  /*1620*/  HGMMA.64x8x16.F32 R24, gdesc[UR4], RZ, !UPT ;  /* 0x00000000041879f0 */ /* 0x000fe2000c7008ff */
[----:B------:R-:W-:Y:S01]  /*1630*/  UMOV UR7, 0x40000000 ;  /* 0x4000000000077882 */ /* 0x000fe20000000000 */
[----:B------:R-:W-:Y:S02]  /*1640*/  UMOV UR6, UR8 ;  /* 0x0000000800067c82 */ /* 0x000fe40008000000 */
[----:B------:R-:W-:Y:S01]  /*1650*/  HGMMA.64x8x16.F32 R28, gdesc[UR4], RZ, !UPT ;  /* 0x00000000041c79f0 */ /* 0x000fe2000c7008ff */
[----:B------:R-:W-:Y:S01]  /*1660*/  UMOV UR6, UR9 ;  /* 0x0000000900067c82 */ /* 0x000fe20008000000 */
[----:B------:R-:W-:-:S02]  /*1670*/  UMOV UR7, 0x40000000 ;  /* 0x4000000000077882 */ /* 0x000fc40000000000 */
[----:B------:R-:W-:Y:S01]  /*1680*/  HGMMA.64x8x16.F32 R32, gdesc[UR4], RZ, !UPT ;  /* 0x00000000042079f0 */ /* 0x000fe2000c7008ff */
[----:B------:R-:W-:Y:S01]  /*1690*/  UMOV UR6, UR10 ;  /* 0x0000000a00067c82 */ /* 0x000fe20008000000 */
[----:B------:R-:W-:Y:S02]  /*16a0*/  UMOV UR7, 0x40000000 ;  /* 0x4000000000077882 */ /* 0x000fe40000000000 */
[----:B------:R-:W-:Y:S01]  /*16b0*/  HGMMA.64x8x16.F32 R36, gdesc[UR4], RZ, !UPT ;  /* 0x00000000042479f0 */ /* 0x000fe2000c7008ff */
[----:B------:R-:W-:Y:S01]  /*16c0*/  UMOV UR6, UR11 ;  /* 0x0000000b00067c82 */ /* 0x000fe20008000000 */
[----:B------:R-:W-:Y:S02]  /*16d0*/  UMOV UR7, 0x40000000 ;  /* 0x4000000000077882 */ /* 0x000fe40000000000 */
[----:B------:R-:W-:Y:S01]  /*16e0*/  HGMMA.64x8x16.F32 R40, gdesc[UR4], RZ, !UPT ;  /* 0x00000000042879f0 */ /* 0x000fe2000c7008ff */
[----:B------:R-:W-:Y:S01]  /*16f0*/  R2UR UR6, R10 ;  /* 0x000000000a0672ca */ /* 0x000fe200000e0000 */
[----:B------:R-:W-:Y:S01]  /*1700*/  VIADD R10, R7, 0x82 ;  /* 0x00000082070a7836 */ /* 0x000fe20000000000 */
[----:B------:R-:W-:Y:S01]  /*1710*/  R2UR UR4, R9 ;  /* 0x00000000090472ca */ /* 0x000fe200000e0000 */
[C---:B------:R-:W-:Y:S01]  /*1720*/  VIADD R9, R7.reuse, 0x102 ;  /* 0x0000010207097836 */ /* 0x040fe20000000000 */
[----:B------:R-:W-:Y:S01]  /*1730*/  UMOV UR7, 0x40000000 ;  /* 0x4000000000077882 */ /* 0x000fe20000000000 */
        /* <DEDUP_REMOVED lines=9> */
[----:B------:R-:W-:Y:S03]  /*17d0*/  HGMMA.64x8x16.F32 R24, gdesc[UR4], R24 ;  /* 0x00000000041879f0 */ /* 0x000fe60008700818 */
[----:B------:R-:W-:Y:S01]  /*17e0*/  UMOV UR6, UR8 ;  /* 0x0000000800067c82 */ /* 0x000fe20008000000 */
[----:B------:R-:W-:Y:S02]  /*17f0*/  UMOV UR7, 0x40000000 ;  /* 0x4000000000077882 */ /* 0x000fe40000000000 */
[----:B------:R-:W-:Y:S01]  /*1800*/  HGMMA.64x8x16.F32 R28, gdesc[UR4], R28 ;  /* 0x00000000041c79f0 */ /* 0x000fe2000870081c */
[----:B------:R-:W-:Y:S01]  /*1810*/  UMOV UR6, UR9 ;  /* 0x0000000900067c82 */ /* 0x000fe20008000000 */
[----:B------:R-:W-:-:S02]  /*1820*/  UMOV UR7, 0x40000000 ;  /* 0x4000000000077882 */ /* 0x000fc40000000000 */
[----:B------:R-:W-:Y:S01]  /*1830*/  HGMMA.64x8x16.F32 R32, gdesc[UR4], R32 ;  /* 0x00000000042079f0 */ /* 0x000fe20008700820 */
[----:B------:R-:W-:Y:S01]  /*1840*/  UMOV UR6, UR10 ;  /* 0x0000000a00067c82 */ /* 0x000fe20008000000 */
[----:B------:R-:W-:Y:S02]  /*1850*/  UMOV UR7, 0x40000000 ;  /* 0x4000000000077882 */ /* 0x000fe40000000000 */
[----:B------:R-:W-:Y:S01]  /*1860*/  HGMMA.64x8x16.F32 R36, gdesc[UR4], R36 ;  /* 0x00000000042479f0 */ /* 0x000fe20008700824 */
[----:B------:R-:W-:Y:S01]  /*1870*/  UMOV UR6, UR11 ;  /* 0x0000000b00067c82 */ /* 0x000fe20008000000 */
[----:B------:R-:W-:Y:S02]  /*1880*/  UMOV UR7, 0x40000000 ;  /* 0x4000000000077882 */ /* 0x000fe40000000000 */
[----:B------:R-:W-:Y:S01]  /*1890*/  HGMMA.64x8x16.F32 R40, gdesc[UR4], R40 ;  /* 0x00000000042879f0 */ /* 0x000fe20008700828 */
        /* <DEDUP_REMOVED lines=312> */
[----:B------:R-:W-:Y:S01]  /*2c20*/  HGMMA.64x8x16.F32 R24, gdesc[UR4], R24 ;  /* 0x00000000041879f0 */ /* 0x000fe20008700818 */
        /* <DEDUP_REMOVED lines=22> */
[----:B------:R-:W-:Y:S02]  /*2d90*/  R2UR UR10, R10 ;  /* 0x000000000a0a72ca */ /* 0x000fe400000e0000 */
        /* <DEDUP_REMOVED lines=16> */
[C---:B------:R-:W-:Y:S01]  /*2ea0*/  VIADD R9, R7.reuse, 0x806 ;  /* 0x0000080607097836 */ /* 0x040fe20000000000 */
[----:B------:R-:W-:Y:S01]  /*2eb0*/  R2UR UR4, R8 ;  /* 0x00000000080472ca */ /* 0x000fe200000e0000 */
[----:B------:R-:W-:Y:S01]  /*2ec0*/  VIADD R8, R7, 0x886 ;  /* 0x0000088607087836 */ /* 0x000fe20000000000 */
[----:B------:R-:W-:Y:S01]  /*2ed0*/  UMOV UR7, 0x40000000 ;  /* 0x4000000000077882 */ /* 0x000fe20000000000 */
[----:B------:R-:W-:Y:S01]  /*2ee0*/  UMOV UR5, 0x40000040 ;  /* 0x4000004000057882 */ /* 0x000fe20000000000 */
[----:B------:R-:W-:Y:S01]  /*2ef0*/  R2UR UR8, R9 ;  /* 0x00000000090872ca */ /* 0x000fe200000e0000 */
[C---:B------:R-:W-:Y:S01]  /*2f00*/  VIADD R9, R7.reuse, 0x906 ;  /* 0x0000090607097836 */ /* 0x040fe20000000000 */
[----:B------:R-:W-:Y:S01]  /*2f10*/  R2UR UR9, R8 ;  /* 0x00000000080972ca */ /* 0x000fe200000e0000 */
[----:B------:R-:W-:-:S03]  /*2f20*/  VIADD R7, R7, 0x986 ;  /* 0x0000098607077836 */ /* 0x000fc60000000000 */
[----:B------:R-:W-:Y:S02]  /*2f30*/  R2UR UR10, R9 ;  /* 0x00000000090a72ca */ /* 0x000fe400000e0000 */
[----:B------:R-:W-:Y:S01]  /*2f40*/  R2UR UR11, R7 ;  /* 0x00000000070b72ca */ /* 0x000fe200000e0000 */
[----:B------:R-:W-:-:S05]  /*2f50*/  IMAD R7, R3, 0x40, R228 ;  /* 0x0000004003077824 */ /* 0x000fca00078e02e4 */
[----:B------:R-:W-:-:S05]  /*2f60*/  LEA R7, R7, UR60, 0x2 ;  /* 0x0000003c07077c11 */ /* 0x000fca000f8e10ff */
[----:B------:R3:W4:Y:S04]  /*2f70*/  LDS R10, [R7+0x2c100] ;  /* 0x02c10000070a7984 */ /* 0x0007280000000800 */
[----:B------:R3:W1:Y:S01]  /*2f80*/  LDS R8, [R7+0x2c120] ;  /* 0x02c1200007087984 */ /* 0x0006620000000800 */
        /* <DEDUP_REMOVED lines=12> */
[----:B------:R-:W-:Y:S01]  /*3050*/  HGMMA.64x8x16.F32 R40, gdesc[UR4], R40, gsb0 ;  /* 0x00000000042879f0 */ /* 0x000fe20008000828 */
[----:B---3--:R-:W-:Y:S05]  /*3060*/  @!P0 BRA `(.L_x_72) ;  /* 0x0000000000048947 */ /* 0x008fea0003800000 */
[----:B------:R-:W-:Y:S01]  /*3070*/  BPT.TRAP 0x1 ;  /* 0x000000040000795c */ /* 0x000fe20000300000 */
.L_x_72:
[----:B------:R-:W-:-:S04]  /*3080*/  SHF.L.U32 R12, R17, 0x1f, RZ ;  /* 0x0000001f110c7819 */ /* 0x000fc800000006ff */
[----:B------:R3:W1:Y:S01]  /*3090*/  SYNCS.PHASECHK.TRANS64.TRYWAIT P1, [UR60+0x31830], R12 ;  /* 0x0318300cff0075a7 */ /* 0x000662000802017c */
[----:B------:R-:W-:Y:S05]  /*30a0*/  @!P0 BRA `(.L_x_73) ;  /* 0x0000000000048947 */ /* 0x000fea0003800000 */
[----:B------:R-:W-:Y:S01]  /*30b0*/  BPT.TRAP 0x1 ;  /* 0x000000040000795c */ /* 0x000fe20000300000 */
.L_x_73:
[----:B------:R-:W-:Y:S02]  /*30c0*/  VIADD R6, R6, 0xa000 ;  /* 0x0000a00006067836 */ /* 0x000fe40000000000 */
[----:B------:R-:W-:-:S03]  /*30d0*/  VIADD R9, R5, 0x24100 ;  /* 0x0002410005097836 */ /* 0x000fc60000000000 */
[----:B------:R-:W-:Y:S02]  /*30e0*/  SHF.R.U32.HI R6, RZ, 0x4, R6 ;  /* 0x00000004ff067819 */ /* 0x000fe40000011606 */
[----:B------:R-:W-:Y:S02]  /*30f0*/  SHF.R.U32.HI R7, RZ, 0x4, R9 ;  /* 0x00000004ff077819 */ /* 0x000fe40000011609 */
[----:B------:R-:W-:Y:S02]  /*3100*/  LOP3.LUT R6, R6, 0x3fff, RZ, 0xc0, !PT ;  /* 0x00003fff06067812 */ /* 0x000fe400078ec0ff */
[----:B------:R-:W-:Y:S02]  /*3110*/  LOP3.LUT R7, R7, 0x3fff, RZ, 0xc0, !PT ;  /* 0x00003fff07077812 */ /* 0x000fe400078ec0ff */
[----:B------:R-:W-:Y:S02]  /*3120*/  LOP3.LUT R6, R6, 0x10000, RZ, 0xfc, !PT ;  /* 0x0001000006067812 */ /* 0x000fe400078efcff */
[----:B------:R-:W-:Y:S01]  /*3130*/  LOP3.LUT R7, R7, 0x10000, RZ, 0xfc, !PT ;  /* 0x0001000007077812 */ /* 0x000fe200078efcff */
[----:B-1----:R-:W-:Y:S06]  /*3140*/  @P1 BRA `(.L_x_74) ;  /* 0x0000000000081947 */ /* 0x002fec0003800000 */
[----:B------:R-:W1:Y:S02]  /*3150*/  SYNCS.PHASECHK.TRANS64.TRYWAIT P1, [UR60+0x31830], R12 ;  /* 0x0318300cff0075a7 */ /* 0x000e64000802017c */
[----:B-1----:R-:W-:Y:S05]  /*3160*/  @!P1 BRA `(.L_x_75) ;  /* 0x0000007000f89947 */ /* 0x002fea0003800000 */
.L_x_74:
[C---:B--2---:R-:W-:Y:S01]  /*3170*/  VIADD R11, R6.reuse, 0x80 ;  /* 0x00000080060b7836 */ /* 0x044fe20000000000 */
[----:B------:R-:W-:Y:S01]  /*3180*/  R2UR UR4, R7 ;  /* 0x00000000070472ca */ /* 0x000fe200000e0000 */
[C---:B---3--:R-:W-:Y:S01]  /*3190*/  VIADD R12, R6.reuse, 0x100 ;  /* 0x00000100060c7836 */ /* 0x048fe20000000000 */
[C---:B------:R-:W-:Y:S01]  /*31a0*/  R2UR UR6, R6.reuse ;  /* 0x00000000060672ca */ /* 0x040fe200000e0000 */
[----:B------:R-:W-:Y:S01]  /*31b0*/  WARPGROUP.ARRIVE ;  /* 0x00000000000079c5 */ /* 0x000fe20000000000 */
        /* <DEDUP_REMOVED lines=9> */
[----:B------:R-:W-:Y:S01]  /*3250*/  VIADD R12, R7, 0x2 ;  /* 0x00000002070c7836 */ /* 0x000fe20000000000 */
[C---:B------:R-:W-:Y:S01]  /*3260*/  ISETP.GT.AND P1, PT, R2.reuse, RZ, PT ;  /* 0x000000ff0200720c */ /* 0x040fe20003f24270 */
[----:B------:R-:W-:Y:S01]  /*3270*/  HGMMA.64x8x16.F32 R44, gdesc[UR4], RZ, !UPT ;  /* 0x00000000042c79f0 */ /* 0x000fe2000c7008ff */
[----:B------:R-:W-:Y:S01]  /*3280*/  UMOV UR7, 0x40000000 ;  /* 0x4000000000077882 */ /* 0x000fe20000000000 */
[----:B------:R-:W-:Y:S01]  /*3290*/  UMOV UR6, UR8 ;  /* 0x0000000800067c82 */ /* 0x000fe20008000000 */
[----:B------:R-:W-:Y:S01]  /*32a0*/  ISETP.GT.AND P2, PT, R2, 0x1, PT ;  /* 0x000000010200780c */ /* 0x000fe20003f44270 */
[----:B------:R-:W-:Y:S01]  /*32b0*/  HGMMA.64x8x16.F32 R48, gdesc[UR4], RZ, !UPT ;  /* 0x00000000043079f0 */ /* 0x000fe2000c7008ff */
[----:B------:R-:W-:Y:S01]  /*32c0*/  UMOV UR6, UR9 ;  /* 0x0000000900067c82 */ /* 0x000fe20008000000 */
[----:B------:R-:W-:Y:S01]  /*32d0*/  UMOV UR7, 0x40000000 ;  /* 0x4000000000077882 */ /* 0x000fe20000000000 */
[----:B------:R-:W-:Y:S01]  /*32e0*/  LEA R224, R228, UR60, 0x2 ;  /* 0x0000003ce4e07c11 */ /* 0x000fe2000f8e10ff */
[----:B------:R-:W-:Y:S01]  /*32f0*/  HGMMA.64x8x16.F32 R52, gdesc[UR4], RZ, !UPT ;  /* 0x00000000043479f0 */ /* 0x000fe2000c7008ff */
[----:B------:R-:W-:Y:S01]  /*3300*/  UMOV UR6, UR10 ;  /* 0x0000000a00067c82 */ /* 0x000fe20008000000 */
[----:B------:R-:W-:Y:S01]  /*3310*/  UMOV UR7, 0x40000000 ;  /* 0x4000000000077882 */ /* 0x000fe20000000000 */
[C---:B------:R-:W-:Y:S01]  /*3320*/  ISETP.GT.AND P3, PT, R2.reuse, 0x11, PT ;  /* 0x000000110200780c */ /* 0x040fe20003f64270 */
[----:B------:R-:W-:Y:S01]  /*3330*/  HGMMA.64x8x16.F32 R216, gdesc[UR4], RZ, !UPT ;  /* 0x0000000004d879f0 */ /* 0x000fe2000c7008ff */
[----:B------:R-:W-:Y:S01]  /*3340*/  UMOV UR6, UR11 ;  /* 0x0000000b00067c82 */ /* 0x000fe20008000000 */
[----:B------:R-:W-:Y:S01]  /*3350*/  UMOV UR7, 0x40000000 ;  /* 0x4000000000077882 */ /* 0x000fe20000000000 */
[----:B------:R-:W-:Y:S01]  /*3360*/  ISETP.GT.AND P4, PT, R2, 0x31, PT ;  /* 0x000000310200780c */ /* 0x000fe20003f84270 */
        /* <DEDUP_REMOVED lines=11> */
[----:B------:R-:W-:Y:S01]  /*3420*/  ISETP.GT.AND P5, PT, R2, 0x40, PT ;  /* 0x000000400200780c */ /* 0x000fe20003fa4270 */
[----:B------:R-:W-:Y:S01]  /*3430*/  UMOV UR57, 0x40000040 ;  /* 0x4000004000397882 */ /* 0x000fe20000000000 */
[----:B------:R-:W-:Y:S01]  /*3440*/  R2UR UR10, R11 ;  /* 0x000000000b0a72ca */ /* 0x000fe200000e0000 */
[----:B------:R-:W-:Y:S01]  /*3450*/  VIADD R11, R6, 0x4 ;  /* 0x00000004060b7836 */ /* 0x000fe20000000000 */
[----:B------:R-:W-:Y:S01]  /*3460*/  R2UR UR11, R12 ;  /* 0x000000000c0b72ca */ /* 0x000fe200000e0000 */
[----:B------:R-:W-:Y:S01]  /*3470*/  VIADD R12, R7, 0x4 ;  /* 0x00000004070c7836 */ /* 0x000fe20000000000 */
[----:B------:R-:W-:Y:S01]  /*3480*/  ISETP.GT.AND P6, PT, R2, 0x41, PT ;  /* 0x000000410200780c */ /* 0x000fe20003fc4270 */
[----:B------:R-:W-:Y:S01]  /*3490*/  UMOV UR59, 0x40 ;  /* 0x00000040003b7882 */ /* 0x000fe20000000000 */
[----:B------:R-:W-:Y:S01]  /*34a0*/  UMOV UR13, UR57 ;  /* 0x00000039000d7c82 */ /* 0x000fe20008000000 */
[----:B------:R-:W-:Y:S01]  /*34b0*/  UMOV UR15, 0x40 ;  /* 0x00000040000f7882 */ /* 0x000fe20000000000 */
[----:B------:R-:W-:Y:S01]  /*34c0*/  UMOV UR17, UR57 ;  /* 0x0000003900117c82 */ /* 0x000fe20008000000 */
[----:B------:R-:W-:Y:S01]  /*34d0*/  UMOV UR19, 0x40 ;  /* 0x0000004000137882 */ /* 0x000fe20000000000 */
[----:B------:R-:W-:Y:S01]  /*34e0*/  UMOV UR49, 0x40000040 ;  /* 0x4000004000317882 */ /* 0x000fe20000000000 */
        /* <DEDUP_REMOVED lines=8> */
[----:B------:R-:W-:Y:S01]  /*3570*/  HGMMA.64x8x16.F32 R44, gdesc[UR4], R44 ;  /* 0x00000000042c79f0 */ /* 0x000fe2000870082c */
[----:B------:R-:W-:Y:S01]  /*3580*/  UMOV UR6, UR8 ;  /* 0x0000000800067c82 */ /* 0x000fe20008000000 */
[----:B------:R-:W-:Y:S01]  /*3590*/  UMOV UR7, 0x40000000 ;  /* 0x4000000000077882 */ /* 0x000fe20000000000 */
[----:B------:R-:W-:Y:S01]  /*35a0*/  UMOV UR31, 0x40 ;  /* 0x00000040001f7882 */ /* 0x000fe20000000000 */
[----:B------:R-:W-:Y:S01]  /*35b0*/  HGMMA.64x8x16.F32 R48, gdesc[UR4], R48 ;  /* 0x00000000043079f0 */ /* 0x000fe20008700830 */
[----:B------:R-:W-:Y:S01]  /*35c0*/  UMOV UR6, UR9 ;  /* 0x0000000900067c82 */ /* 0x000fe20008000000 */
        /* <DEDUP_REMOVED lines=20> */
[C---:B------:R-:W-:Y:S01]  /*3710*/  VIADD R12, R6.reuse, 0x204 ;  /* 0x00000204060c7836 */ /* 0x040fe20000000000 */
[----:B------:R-:W-:Y:S01]  /*3720*/  UMOV UR39, 0x40 ;  /* 0x0000004000277882 */ /* 0x000fe20000000000 */
[----:B------:R-:W-:Y:S01]  /*3730*/  UMOV UR33, UR25 ;  /* 0x0000001900217c82 */ /* 0x000fe20008000000 */
[----:B------:R-:W-:Y:S01]  /*3740*/  R2UR UR10, R11 ;  /* 0x000000000b0a72ca */ /* 0x000fe200000e0000 */
[----:B------:R-:W-:Y:S01]  /*3750*/  VIADD R11, R6, 0x6 ;  /* 0x00000006060b7836 */ /* 0x000fe20000000000 */
[----:B------:R-:W-:Y:S01]  /*3760*/  R2UR UR11, R12 ;  /* 0x000000000c0b72ca */ /* 0x000fe200000e0000 */
[----:B------:R-:W-:Y:S01]  /*3770*/  VIADD R12, R7, 0x6 ;  /* 0x00000006070c7836 */ /* 0x000fe20000000000 */
[----:B------:R-:W-:Y:S01]  /*3780*/  UMOV UR35, 0x40 ;  /* 0x0000004000237882 */ /* 0x000fe20000000000 */
[----:B------:R-:W-:Y:S01]  /*3790*/  IMAD R5, R4, 0x2800, R5 ;  /* 0x0000280004057824 */ /* 0x000fe200078e0205 */
[----:B------:R-:W-:Y:S01]  /*37a0*/  UMOV UR21, 0x40000040 ;  /* 0x4000004000157882 */ /* 0x000fe20000000000 */
[----:B------:R-:W-:-:S03]  /*37b0*/  UMOV UR23, 0x40 ;  /* 0x0000004000177882 */ /* 0x000fc60000000000 */
[----:B------:R-:W-:-:S04]  /*37c0*/  SHF.R.U32.HI R5, RZ, 0x4, R5 ;  /* 0x00000004ff057819 */ /* 0x000fc80000011605 */
[----:B------:R-:W-:Y:S01]  /*37d0*/  LOP3.LUT R5, R5, 0x3fff, RZ, 0xc0, !PT ;  /* 0x00003fff05057812 */ /* 0x000fe200078ec0ff */
[----:B------:R-:W-:Y:S01]  /*37e0*/  HGMMA.64x8x16.F32 R44, gdesc[UR4], R44 ;  /* 0x00000000042c79f0 */ /* 0x000fe2000870082c */
[----:B------:R-:W-:Y:S01]  /*37f0*/  UMOV UR6, UR8 ;  /* 0x0000000800067c82 */ /* 0x000fe20008000000 */
[----:B------:R-:W-:Y:S02]  /*3800*/  UMOV UR7, 0x40000000 ;  /* 0x4000000000077882 */ /* 0x000fe40000000000 */
        /* <DEDUP_REMOVED lines=321> */
[----:B------:R-:W-:Y:S04]  /*4c20*/  HGMMA.64x8x16.F32 R44, gdesc[UR4], R44 ;  /* 0x00000000042c79f0 */ /* 0x000fe8000870082c */
        /* <DEDUP_REMOVED lines=15> */
[C---:B------:R-:W-:Y:S01]  /*4d20*/  VIADD R11, R6.reuse, 0x886 ;  /* 0x00000886060b7836 */ /* 0x040fe20000000000 */
        /* <DEDUP_REMOVED lines=8> */
[----:B------:R-:W-:Y:S04]  /*4db0*/  HGMMA.64x8x16.F32 R44, gdesc[UR4], R44 ;  /* 0x00000000042c79f0 */ /* 0x000fe8000870082c */
[----:B------:R-:W-:Y:S01]  /*4dc0*/  UMOV UR6, UR8 ;  /* 0x0000000800067c82 */ /* 0x000fe20008000000 */
[----:B------:R-:W-:Y:S01]  /*4dd0*/  UMOV UR7, 0x40000000 ;  /* 0x4000000000077882 */ /* 0x000fe20000000000 */
[----:B------:R-:W-:Y:S01]  /*4de0*/  ULDC UR8, c[0x0][0x75c] ;  /* 0x0001d70000087ab9 */ /* 0x000fe20000000800 */
[----:B------:R-:W-:Y:S01]  /*4df0*/  HGMMA.64x8x16.F32 R48, gdesc[UR4], R48 ;  /* 0x00000000043079f0 */ /* 0x000fe20008700830 */
[----:B------:R-:W-:Y:S01]  /*4e00*/  UMOV UR6, UR9 ;  /* 0x0000000900067c82 */ /* 0x000fe20008000000 */
[----:B------:R-:W-:Y:S01]  /*4e10*/  UMOV UR7, 0x40000000 ;  /* 0x4000000000077882 */ /* 0x000fe20000000000 */
[----:B------:R-:W-:Y:S01]  /*4e20*/  UMOV UR9, UR15 ;  /* 0x0000000f00097c82 */ /* 0x000fe20008000000 */
[----:B------:R-:W-:Y:S01]  /*4e30*/  HGMMA.64x8x16.F32 R52, gdesc[UR4], R52 ;  /* 0x00000000043479f0 */ /* 0x000fe20008700834 */
[----:B------:R-:W-:Y:S01]  /*4e40*/  UMOV UR6, UR10 ;  /* 0x0000000a00067c82 */ /* 0x000fe20008000000 */
[----:B------:R-:W-:-:S02]  /*4e50*/  UMOV UR7, 0x40000000 ;  /* 0x4000000000077882 */ /* 0x000fc40000000000 */
[----:B------:R-:W-:Y:S01]  /*4e60*/  HGMMA.64x8x16.F32 R216, gdesc[UR4], R216 ;  /* 0x0000000004d879f0 */ /* 0x000fe200087008d8 */
[----:B------:R-:W-:Y:S01]  /*4e70*/  UMOV UR6, UR11 ;  /* 0x0000000b00067c82 */ /* 0x000fe20008000000 */
[----:B------:R-:W-:Y:S01]  /*4e80*/  UMOV UR7, 0x40000000 ;  /* 0x4000000000077882 */ /* 0x000fe20000000000 */
[----:B------:R-:W-:Y:S01]  /*4e90*/  UMOV UR11, UR19 ;  /* 0x00000013000b7c82 */ /* 0x000fe20008000000 */
[----:B------:R-:W-:Y:S01]  /*4ea0*/  HGMMA.64x8x16.F32 R220, gdesc[UR4], R220, gsb0 ;  /* 0x0000000004dc79f0 */ /* 0x000fe200080008dc */
[----:B------:R-:W-:Y:S01]  /*4eb0*/  ULDC UR4, c[0x0][0x744] ;  /* 0x0001d10000047ab9 */ /* 0x000fe20000000800 */
[----:B------:R-:W-:Y:S01]  /*4ec0*/  UMOV UR7, 0x40 ;  /* 0x0000004000077882 */ /* 0x000fe20000000000 */
[----:B------:R-:W-:Y:S02]  /*4ed0*/  WARPGROUP.DEPBAR.LE gsb0, 0x1 ;  /* 0x00008000000079c5 */ /* 0x000fe40000010100 */
[----:B------:R-:W-:Y:S01]  /*4ee0*/  FMUL.FTZ R11, R24, UR8 ;  /* 0x00000008180b7c20 */ /* 0x000fe20008410000 */
[----:B------:R-:W-:Y:S01]  /*4ef0*/  FMUL.FTZ R12, R26, UR8 ;  /* 0x000000081a0c7c20 */ /* 0x000fe20008410000 */
[----:B------:R-:W-:Y:S01]  /*4f00*/  FMUL.FTZ R13, R25, UR8 ;  /* 0x00000008190d7c20 */ /* 0x000fe20008410000 */
[----:B------:R-:W-:Y:S01]  /*4f10*/  FMUL.FTZ R15, R27, UR8 ;  /* 0x000000081b0f7c20 */ /* 0x000fe20008410000 */
[----:B------:R-:W1:Y:S01]  /*4f20*/  LDS R14, [R224+0x2c320] ;  /* 0x02c32000e00e7984 */ /* 0x000e620000000800 */
[----:B------:R-:W-:Y:S01]  /*4f30*/  FMUL.FTZ R24, R28, UR8 ;  /* 0x000000081c187c20 */ /* 0x000fe20008410000 */
[----:B------:R-:W2:Y:S01]  /*4f40*/  MUFU.TANH R11, R11 ;  /* 0x0000000b000b7308 */ /* 0x000ea20000002400 */
[----:B------:R-:W-:Y:S01]  /*4f50*/  FMUL.FTZ R26, R29, UR8 ;  /* 0x000000081d1a7c20 */ /* 0x000fe20008410000 */
[----:B------:R-:W-:Y:S01]  /*4f60*/  FMUL.FTZ R29, R32, UR8 ;  /* 0x00000008201d7c20 */ /* 0x000fe20008410000 */
[----:B------:R-:W-:Y:S01]  /*4f70*/  FMUL.FTZ R27, R30, UR8 ;  /* 0x000000081e1b7c20 */ /* 0x000fe20008410000 */
[----:B------:R-:W-:Y:S01]  /*4f80*/  FMUL.FTZ R32, R37, UR8 ;  /* 0x0000000825207c20 */ /* 0x000fe20008410000 */
[----:B------:R-:W-:Y:S01]  /*4f90*/  FMUL.FTZ R28, R31, UR8 ;  /* 0x000000081f1c7c20 */ /* 0x000fe20008410000 */
[----:B------:R-:W-:Y:S01]  /*4fa0*/  FMUL.FTZ R30, R35, UR8 ;  /* 0x00000008231e7c20 */ /* 0x000fe20008410000 */
[----:B------:R-:W-:Y:S01]  /*4fb0*/  FMUL.FTZ R35, R41, UR8 ;  /* 0x0000000829237c20 */ /* 0x000fe20008410000 */
[----:B------:R-:W3:Y:S01]  /*4fc0*/  MUFU.TANH R12, R12 ;  /* 0x0000000c000c7308 */ /* 0x000ee20000002400 */
[----:B------:R-:W-:Y:S01]  /*4fd0*/  FMUL.FTZ R40, R40, UR8 ;  /* 0x0000000828287c20 */ /* 0x000fe20008410000 */
[----:B------:R-:W-:Y:S01]  /*4fe0*/  FMUL.FTZ R31, R36, UR8 ;  /* 0x00000008241f7c20 */ /* 0x000fe20008410000 */
[----:B------:R-:W-:-:S05]  /*4ff0*/  FMUL.FTZ R36, R42, UR8 ;  /* 0x000000082a247c20 */ /* 0x000fca0008410000 */
[----:B------:R-:W5:Y:S01]  /*5000*/  MUFU.TANH R13, R13 ;  /* 0x0000000d000d7308 */ /* 0x000f620000002400 */
[C---:B--2---:R-:W-:Y:S01]  /*5010*/  FSEL R7, R11.reuse, -INF , P1 ;  /* 0xff8000000b077808 */ /* 0x044fe20000800000 */
[----:B------:R-:W-:-:S04]  /*5020*/  FFMA.FTZ R11, -R11, R11, 1 ;  /* 0x3f8000000b0b7423 */ /* 0x000fc8000001010b */
[----:B----4-:R-:W-:Y:S02]  /*5030*/  FFMA.FTZ R25, R7, UR4, -R10 ;  /* 0x0000000407197c23 */ /* 0x010fe4000801080a */
[----:B------:R-:W2:Y:S01]  /*5040*/  MUFU.TANH R15, R15 ;  /* 0x0000000f000f7308 */ /* 0x000ea20000002400 */
[----:B---3--:R-:W-:Y:S02]  /*5050*/  FSEL R7, R12, -INF , P1 ;  /* 0xff8000000c077808 */ /* 0x008fe40000800000 */
[----:B------:R-:W-:-:S03]  /*5060*/  ISETP.GT.AND P1, PT, R2, 0x10, PT ;  /* 0x000000100200780c */ /* 0x000fc60003f24270 */
[----:B------:R-:W-:Y:S02]  /*5070*/  FFMA.FTZ R23, R7, UR4, -R8 ;  /* 0x0000000407177c23 */ /* 0x000fe40008010808 */
[----:B------:R-:W-:Y:S01]  /*5080*/  MUFU.EX2 R25, R25 ;  /* 0x0000001900197308 */ /* 0x000fe20000000800 */
[C---:B-----5:R-:W-:Y:S01]  /*5090*/  FSEL R21, R13.reuse, -INF , P2 ;  /* 0xff8000000d157808 */ /* 0x060fe20001000000 */
[----:B------:R-:W-:-:S04]  /*50a0*/  FFMA.FTZ R13, -R13, R13, 1 ;  /* 0x3f8000000d0d7423 */ /* 0x000fc8000001010d */
[----:B------:R-:W-:Y:S02]  /*50b0*/  FFMA.FTZ R20, R21, UR4, -R10 ;  /* 0x0000000415147c23 */ /* 0x000fe4000801080a */
[----:B------:R-:W3:Y:S01]  /*50c0*/  LDS R21, [R224+0x2c300] ;  /* 0x02c30000e0157984 */ /* 0x000ee20000000800 */
[----:B--2---:R-:W-:Y:S01]  /*50d0*/  FSEL R7, R15, -INF , P2 ;  /* 0xff8000000f077808 */ /* 0x004fe20001000000 */
[----:B------:R-:W-:Y:S02]  /*50e0*/  WARPGROUP.DEPBAR.LE gsb0, 0x0 ;  /* 0x00008000000079c5 */ /* 0x000fe40000010000 */
[----:B------:R-:W-:Y:S01]  /*50f0*/  MUFU.EX2 R23, R23 ;  /* 0x0000001700177308 */ /* 0x000fe20000000800 */
[----:B------:R-:W-:Y:S01]  /*5100*/  ISETP.GT.AND P2, PT, R2, 0x20, PT ;  /* 0x000000200200780c */ /* 0x000fe20003f44270 */
[----:B------:R-:W-:Y:S01]  /*5110*/  FFMA.FTZ R22, R7, UR4, -R8 ;  /* 0x0000000407167c23 */ /* 0x000fe20008010808 */
[--C-:B-1----:R-:W-:Y:S01]  /*5120*/  FADD.FTZ R54, R54, -R14.reuse ;  /* 0x8000000e36367221 */ /* 0x102fe20000010000 */
[--C-:B------:R-:W-:Y:S01]  /*5130*/  FADD.FTZ R51, R51, -R14.reuse ;  /* 0x8000000e33337221 */ /* 0x100fe20000010000 */
[--C-:B------:R-:W-:Y:S01]  /*5140*/  FADD.FTZ R222, R222, -R14.reuse ;  /* 0x8000000edede7221 */ /* 0x100fe20000010000 */
[--C-:B------:R-:W-:Y:S01]  /*5150*/  FADD.FTZ R50, R50, -R14.reuse ;  /* 0x8000000e32327221 */ /* 0x100fe20000010000 */
[--C-:B------:R-:W-:Y:S01]  /*5160*/  FADD.FTZ R55, R55, -R14.reuse ;  /* 0x8000000e37377221 */ /* 0x100fe20000010000 */
[----:B------:R-:W1:Y:S01]  /*5170*/  MUFU.EX2 R20, R20 ;  /* 0x0000001400147308 */ /* 0x000e620000000800 */
[--C-:B------:R-:W-:Y:S01]  /*5180*/  FADD.FTZ R218, R218, -R14.reuse ;  /* 0x8000000edada7221 */ /* 0x100fe20000010000 */
[----:B------:R-:W-:-:S06]  /*5190*/  FADD.FTZ R219, R219, -R14 ;  /* 0x8000000edbdb7221 */ /* 0x000fcc0000010000 */
[----:B------:R-:W2:Y:S08]  /*51a0*/  MUFU.EX2 R22, R22 ;  /* 0x0000001600167308 */ /* 0x000eb00000000800 */
[----:B------:R-:W4:Y:S01]  /*51b0*/  MUFU.TANH R24, R24 ;  /* 0x0000001800187308 */ /* 0x000f220000002400 */
[----:B-1----:R-:W-:-:S07]  /*51c0*/  F2FP.F16.F32.PACK_AB R6, R20, R25 ;  /* 0x000000191406723e */ /* 0x002fce00000000ff */
[----:B------:R-:W1:Y:S01]  /*51d0*/  MUFU.TANH R26, R26 ;  /* 0x0000001a001a7308 */ /* 0x000e620000002400 */
[----:B--2---:R-:W-:Y:S01]  /*51e0*/  F2FP.F16.F32.PACK_AB R7, R22, R23 ;  /* 0x000000171607723e */ /* 0x004fe200000000ff */
[----:B------:R-:W-:Y:S01]  /*51f0*/  BAR.SYNC.DEFER_BLOCKING 0x9, 0x100 ;  /* 0x0244000000007b1d */ /* 0x000fe20000010000 */
[--C-:B---3--:R-:W-:Y:S01]  /*5200*/  FADD.FTZ R44, R44, -R21.reuse ;  /* 0x800000152c2c7221 */ /* 0x108fe20000010000 */
[--C-:B------:R-:W-:Y:S01]  /*5210*/  FADD.FTZ R45, R45, -R21.reuse ;  /* 0x800000152d2d7221 */ /* 0x100fe20000010000 */
[--C-:B------:R-:W-:Y:S01]  /*5220*/  FADD.FTZ R48, R48, -R21.reuse ;  /* 0x8000001530307221 */ /* 0x100fe20000010000 */
[--C-:B------:R-:W-:Y:S02]  /*5230*/  FADD.FTZ R49, R49, -R21.reuse ;  /* 0x8000001531317221 */ /* 0x100fe40000010000 */
[----:B------:R-:W-:Y:S01]  /*5240*/  MUFU.TANH R29, R29 ;  /* 0x0000001d001d7308 */ /* 0x000fe20000002400 */
[----:B----4-:R-:W-:Y:S01]  /*5250*/  FSEL R37, R24, -INF , P1 ;  /* 0xff80000018257808 */ /* 0x010fe20000800000 */
[--C-:B------:R-:W-:Y:S01]  /*5260*/  FADD.FTZ R52, R52, -R21.reuse ;  /* 0x8000001534347221 */ /* 0x100fe20000010000 */
[--C-:B------:R-:W-:Y:S01]  /*5270*/  FADD.FTZ R53, R53, -R21.reuse ;  /* 0x8000001535357221 */ /* 0x100fe20000010000 */
[--C-:B------:R-:W-:Y:S01]  /*5280*/  FADD.FTZ R216, R216, -R21.reuse ;  /* 0x80000015d8d87221 */ /* 0x100fe20000010000 */
[--C-:B------:R-:W-:Y:S01]  /*5290*/  FADD.FTZ R217, R217, -R21.reuse ;  /* 0x80000015d9d97221 */ /* 0x100fe20000010000 */
[----:B------:R-:W-:Y:S01]  /*52a0*/  FFMA.FTZ R37, R37, UR4, -R10 ;  /* 0x0000000425257c23 */ /* 0x000fe2000801080a */
[--C-:B------:R-:W-:Y:S01]  /*52b0*/  FADD.FTZ R220, R220, -R21.reuse ;  /* 0x80000015dcdc7221 */ /* 0x100fe20000010000 */
[----:B------:R-:W-:Y:S01]  /*52c0*/  MUFU.TANH R27, R27 ;  /* 0x0000001b001b7308 */ /* 0x000fe20000002400 */
[----:B-1----:R-:W-:Y:S01]  /*52d0*/  FSEL R41, R26, -INF , P3 ;  /* 0xff8000001a297808 */ /* 0x002fe20001800000 */
[----:B------:R-:W-:Y:S01]  /*52e0*/  FADD.FTZ R221, R221, -R21 ;  /* 0x80000015dddd7221 */ /* 0x000fe20000010000 */
[----:B------:R-:W-:Y:S01]  /*52f0*/  FMUL.FTZ R44, R25, R44 ;  /* 0x0000002c192c7220 */ /* 0x000fe20000410000 */
[----:B------:R-:W-:Y:S01]  /*5300*/  FMUL.FTZ R25, R43, UR8 ;  /* 0x000000082b197c20 */ /* 0x000fe20008410000 */
[----:B------:R-:W-:Y:S01]  /*5310*/  FMUL.FTZ R20, R20, R45 ;  /* 0x0000002d14147220 */ /* 0x000fe20000410000 */
[----:B------:R-:W-:Y:S01]  /*5320*/  FFMA.FTZ R24, -R24, R24, 1 ;  /* 0x3f80000018187423 */ /* 0x000fe20000010118 */
[----:B------:R-:W-:Y:S01]  /*5330*/  FMUL.FTZ R11, R11, R44 ;  /* 0x0000002c0b0b7220 */ /* 0x000fe20000410000 */
[----:B------:R-:W1:Y:S01]  /*5340*/  MUFU.EX2 R37, R37 ;  /* 0x0000002500257308 */ /* 0x000e620000000800 */
[----:B------:R-:W-:Y:S01]  /*5350*/  FMUL.FTZ R20, R13, R20 ;  /* 0x000000140d147220 */ /* 0x000fe20000410000 */
[----:B------:R2:W-:Y:S06]  /*5360*/  STSM.16.M88.2 [R0+0x2c500], R6 ;  /* 0x02c5000600007844 */ /* 0x0005ec0000000100 */
[----:B------:R-:W-:Y:S01]  /*5370*/  MUFU.TANH R28, R28 ;  /* 0x0000001c001c7308 */ /* 0x000fe20000002400 */
[----:B--2---:R-:W-:Y:S01]  /*5380*/  FMUL.FTZ R6, R33, UR8 ;  /* 0x0000000821067c20 */ /* 0x004fe20008410000 */
[----:B------:R-:W-:Y:S01]  /*5390*/  FMUL.FTZ R33, R38, UR8 ;  /* 0x0000000826217c20 */ /* 0x000fe20008410000 */
[----:B------:R-:W-:-:S05]  /*53a0*/  FADD.FTZ R38, R46, -R14 ;  /* 0x8000000e2e267221 */ /* 0x000fca0000010000 */
[----:B------:R2:W-:Y:S01]  /*53b0*/  MUFU.TANH R21, R40 ;  /* 0x0000002800157308 */ /* 0x0005e20000002400 */
[----:B-1----:R-:W-:Y:S01]  /*53c0*/  FMUL.FTZ R45, R37, R48 ;  /* 0x00000030252d7220 */ /* 0x002fe20000410000 */
[----:B------:R-:W-:Y:S01]  /*53d0*/  FMUL.FTZ R7, R34, UR8 ;  /* 0x0000000822077c20 */ /* 0x000fe20008410000 */
[----:B------:R-:W-:Y:S01]  /*53e0*/  FMUL.FTZ R38, R23, R38 ;  /* 0x0000002617267220 */ /* 0x000fe20000410000 */
[----:B------:R-:W-:Y:S01]  /*53f0*/  FSEL R23, R27, -INF , P1 ;  /* 0xff8000001b177808 */ /* 0x000fe20000800000 */
[----:B------:R-:W-:Y:S01]  /*5400*/  FMUL.FTZ R13, R24, R45 ;  /* 0x0000002d180d7220 */ /* 0x000fe20000410000 */
[----:B------:R-:W-:Y:S01]  /*5410*/  ISETP.GT.AND P1, PT, R2, 0x21, PT ;  /* 0x000000210200780c */ /* 0x000fe20003f24270 */
[----:B------:R-:W-:Y:S01]  /*5420*/  FFMA.FTZ R24, -R29, R29, 1 ;  /* 0x3f8000001d187423 */ /* 0x000fe2000001011d */
[----:B------:R-:W1:Y:S01]  /*5430*/  MUFU.TANH R6, R6 ;  /* 0x0000000600067308 */ /* 0x000e620000002400 */
[----:B--2---:R-:W-:Y:S01]  /*5440*/  FFMA.FTZ R40, R41, UR4, -R10 ;  /* 0x0000000429287c23 */ /* 0x004fe2000801080a */
[----:B------:R-:W-:Y:S01]  /*5450*/  FSEL R41, R29, -INF , P2 ;  /* 0xff8000001d297808 */ /* 0x000fe20001000000 */
[----:B------:R-:W-:Y:S01]  /*5460*/  FMUL.FTZ R34, R39, UR8 ;  /* 0x0000000827227c20 */ /* 0x000fe20008410000 */
[----:B------:R-:W-:Y:S01]  /*5470*/  FADD.FTZ R39, R47, -R14 ;  /* 0x8000000e2f277221 */ /* 0x000fe20000010000 */
[----:B------:R-:W-:Y:S01]  /*5480*/  FFMA.FTZ R23, R23, UR4, -R8 ;  /* 0x0000000417177c23 */ /* 0x000fe20008010808 */
[----:B------:R-:W-:Y:S01]  /*5490*/  FADD.FTZ R14, R223, -R14 ;  /* 0x8000000edf0e7221 */ /* 0x000fe20000010000 */
[----:B------:R-:W-:Y:S01]  /*54a0*/  FFMA.FTZ R41, R41, UR4, -R10 ;  /* 0x0000000429297c23 */ /* 0x000fe2000801080a */
[----:B------:R-:W2:Y:S01]  /*54b0*/  MUFU.TANH R31, R31 ;  /* 0x0000001f001f7308 */ /* 0x000ea20000002400 */
[----:B------:R-:W-:Y:S01]  /*54c0*/  FMUL.FTZ R39, R22, R39 ;  /* 0x0000002716277220 */ /* 0x000fe20000410000 */
[----:B------:R-:W-:Y:S01]  /*54d0*/  FFMA.FTZ R22, -R26, R26, 1 ;  /* 0x3f8000001a167423 */ /* 0x000fe2000001011a */
[----:B------:R-:W-:-:S05]  /*54e0*/  FFMA.FTZ R27, -R27, R27, 1 ;  /* 0x3f8000001b1b7423 */ /* 0x000fca000001011b */
[----:B------:R-:W3:Y:S01]  /*54f0*/  MUFU.EX2 R41, R41 ;  /* 0x0000002900297308 */ /* 0x000ee20000000800 */
[----:B-1----:R-:W-:-:S05]  /*5500*/  FSEL R43, R6, -INF , P1 ;  /* 0xff800000062b7808 */ /* 0x002fca0000800000 */
[----:B------:R-:W-:Y:S01]  /*5510*/  FFMA.FTZ R42, R43, UR4, -R10 ;  /* 0x000000042b2a7c23 */ /* 0x000fe2000801080a */
[----:B------:R-:W-:Y:S01]  /*5520*/  FSEL R43, R28, -INF , P3 ;  /* 0xff8000001c2b7808 */ /* 0x000fe20001800000 */
[----:B------:R-:W1:Y:S01]  /*5530*/  MUFU.TANH R32, R32 ;  /* 0x0000002000207308 */ /* 0x000e620000002400 */
[----:B------:R-:W-:-:S03]  /*5540*/  ISETP.GT.AND P3, PT, R2, 0x30, PT ;  /* 0x000000300200780c */ /* 0x000fc60003f64270 */
[----:B------:R-:W-:Y:S01]  /*5550*/  FFMA.FTZ R44, R43, UR4, -R8 ;  /* 0x000000042b2c7c23 */ /* 0x000fe20008010808 */
[----:B--2---:R-:W-:-:S03]  /*5560*/  FSEL R29, R31, -INF , P3 ;  /* 0xff8000001f1d7808 */ /* 0x004fc60001800000 */
[----:B------:R-:W2:Y:S01]  /*5570*/  MUFU.EX2 R40, R40 ;  /* 0x0000002800287308 */ /* 0x000ea20000000800 */
[----:B---3--:R-:W-:Y:S01]  /*5580*/  FMUL.FTZ R43, R41, R52 ;  /* 0x00000034292b7220 */ /* 0x008fe20000410000 */
[----:B------:R-:W-:Y:S01]  /*5590*/  FFMA.FTZ R45, R29, UR4, -R10 ;  /* 0x000000041d2d7c23 */ /* 0x000fe2000801080a */
[----:B------:R-:W-:Y:S02]  /*55a0*/  FFMA.FTZ R29, -R6, R6, 1 ;  /* 0x3f800000061d7423 */ /* 0x000fe40000010106 */
[----:B------:R-:W-:-:S03]  /*55b0*/  FMUL.FTZ R24, R24, R43 ;  /* 0x0000002b18187220 */ /* 0x000fc60000410000 */
[----:B------:R-:W3:Y:S01]  /*55c0*/  MUFU.TANH R35, R35 ;  /* 0x0000002300237308 */ /* 0x000ee20000002400 */
[----:B-1----:R-:W-:-:S07]  /*55d0*/  FSEL R43, R32, -INF , P4 ;  /* 0xff800000202b7808 */ /* 0x002fce0002000000 */
[----:B------:R-:W1:Y:S01]  /*55e0*/  MUFU.TANH R30, R30 ;  /* 0x0000001e001e7308 */ /* 0x000e620000002400 */
[----:B--2---:R-:W-:-:S04]  /*55f0*/  FMUL.FTZ R49, R40, R49 ;  /* 0x0000003128317220 */ /* 0x004fc80000410000 */
[----:B------:R-:W-:-:S03]  /*5600*/  FMUL.FTZ R22, R22, R49 ;  /* 0x0000003116167220 */ /* 0x000fc60000410000 */
[----:B------:R-:W-:Y:S01]  /*5610*/  MUFU.EX2 R45, R45 ;  /* 0x0000002d002d7308 */ /* 0x000fe20000000800 */
[----:B---3--:R-:W-:Y:S02]  /*5620*/  FSEL R47, R35, -INF , P6 ;  /* 0xff800000232f7808 */ /* 0x008fe40003000000 */
[----:B------:R-:W-:-:S03]  /*5630*/  F2FP.F16.F32.PACK_AB R22, R22, R13 ;  /* 0x0000000d1616723e */ /* 0x000fc600000000ff */
[----:B------:R-:W-:Y:S02]  /*5640*/  FFMA.FTZ R46, R47, UR4, -R10 ;  /* 0x000000042f2e7c23 */ /* 0x000fe4000801080a */
[----:B------:R-:W2:Y:S01]  /*5650*/  MUFU.TANH R33, R33 ;  /* 0x0000002100217308 */ /* 0x000ea20000002400 */
[----:B-1----:R-:W-:-:S05]  /*5660*/  FSEL R49, R30, -INF , P1 ;  /* 0xff8000001e317808 */ /* 0x002fca0000800000 */
[----:B------:R-:W-:Y:S02]  /*5670*/  FFMA.FTZ R48, R49, UR4, -R8 ;  /* 0x0000000431307c23 */ /* 0x000fe40008010808 */
[----:B------:R1:W3:Y:S08]  /*5680*/  MUFU.EX2 R26, R42 ;  /* 0x0000002a001a7308 */ /* 0x0002f00000000800 */
[----:B------:R-:W4:Y:S01]  /*5690*/  MUFU.TANH R34, R34 ;  /* 0x0000002200227308 */ /* 0x000f220000002400 */
[----:B-1----:R-:W-:Y:S01]  /*56a0*/  FFMA.FTZ R42, R43, UR4, -R10 ;  /* 0x000000042b2a7c23 */ /* 0x002fe2000801080a */
[C---:B------:R-:W-:Y:S01]  /*56b0*/  FSEL R43, R21.reuse, -INF , P5 ;  /* 0xff800000152b7808 */ /* 0x040fe20002800000 */
[----:B------:R-:W-:Y:S01]  /*56c0*/  FFMA.FTZ R21, -R21, R21, 1 ;  /* 0x3f80000015157423 */ /* 0x000fe20000010115 */
[C---:B--2---:R-:W-:Y:S01]  /*56d0*/  FSEL R49, R33.reuse, -INF , P3 ;  /* 0xff80000021317808 */ /* 0x044fe20001800000 */
[----:B------:R-:W-:-:S02]  /*56e0*/  FFMA.FTZ R33, -R33, R33, 1 ;  /* 0x3f80000021217423 */ /* 0x000fc40000010121 */
[----:B------:R-:W-:Y:S01]  /*56f0*/  FFMA.FTZ R43, R43, UR4, -R10 ;  /* 0x000000042b2b7c23 */ /* 0x000fe2000801080a */
[----:B------:R-:W1:Y:S01]  /*5700*/  MUFU.TANH R7, R7 ;  /* 0x0000000700077308 */ /* 0x000e620000002400 */
[----:B------:R-:W-:Y:S01]  /*5710*/  FFMA.FTZ R10, -R31, R31, 1 ;  /* 0x3f8000001f0a7423 */ /* 0x000fe2000001011f */
[----:B------:R-:W-:Y:S01]  /*5720*/  FMUL.FTZ R31, R45, R216 ;  /* 0x000000d82d1f7220 */ /* 0x000fe20000410000 */
[C---:B---3--:R-:W-:Y:S01]  /*5730*/  FMUL.FTZ R6, R26.reuse, R53 ;  /* 0x000000351a067220 */ /* 0x048fe20000410000 */
[----:B------:R-:W-:Y:S01]  /*5740*/  F2FP.F16.F32.PACK_AB R26, R26, R41 ;  /* 0x000000291a1a723e */ /* 0x000fe200000000ff */
[----:B------:R-:W-:Y:S02]  /*5750*/  IMAD R216, R4, 0x2000, R9 ;  /* 0x0000200004d87824 */ /* 0x000fe400078e0209 */
[----:B------:R-:W-:Y:S01]  /*5760*/  FMUL.FTZ R10, R10, R31 ;  /* 0x0000001f0a0a7220 */ /* 0x000fe20000410000 */
[----:B------:R-:W-:Y:S01]  /*5770*/  FFMA.FTZ R31, -R32, R32, 1 ;  /* 0x3f800000201f7423 */ /* 0x000fe20000010120 */
[----:B------:R-:W2:Y:S01]  /*5780*/  MUFU.TANH R36, R36 ;  /* 0x0000002400247308 */ /* 0x000ea20000002400 */
[----:B----4-:R-:W-:Y:S01]  /*5790*/  FSEL R53, R34, -INF , P4 ;  /* 0xff80000022357808 */ /* 0x010fe20002000000 */
[----:B------:R-:W-:Y:S01]  /*57a0*/  FFMA.FTZ R32, -R35, R35, 1 ;  /* 0x3f80000023207423 */ /* 0x000fe20000010123 */
[--C-:B------:R-:W-:Y:S01]  /*57b0*/  FFMA.FTZ R35, R49, UR4, -R8.reuse ;  /* 0x0000000431237c23 */ /* 0x100fe20008010808 */
[----:B------:R-:W-:Y:S01]  /*57c0*/  FFMA.FTZ R49, -R12, R12, 1 ;  /* 0x3f8000000c317423 */ /* 0x000fe2000001010c */
[----:B------:R-:W-:Y:S01]  /*57d0*/  FMUL.FTZ R29, R29, R6 ;  /* 0x000000061d1d7220 */ /* 0x000fe20000410000 */
[----:B------:R-:W-:Y:S01]  /*57e0*/  FFMA.FTZ R12, R53, UR4, -R8 ;  /* 0x00000004350c7c23 */ /* 0x000fe20008010808 */
[----:B------:R-:W-:Y:S01]  /*57f0*/  FFMA.FTZ R34, -R34, R34, 1 ;  /* 0x3f80000022227423 */ /* 0x000fe20000010122 */
[----:B------:R-:W3:Y:S01]  /*5800*/  MUFU.TANH R25, R25 ;  /* 0x0000001900197308 */ /* 0x000ee20000002400 */
[----:B-1----:R-:W-:Y:S01]  /*5810*/  FSEL R47, R7, -INF , P2 ;  /* 0xff800000072f7808 */ /* 0x002fe20001000000 */
[----:B------:R-:W-:Y:S01]  /*5820*/  FMUL.FTZ R38, R49, R38 ;  /* 0x0000002631267220 */ /* 0x000fe20000410000 */
[----:B------:R-:W-:Y:S01]  /*5830*/  FFMA.FTZ R7, -R7, R7, 1 ;  /* 0x3f80000007077423 */ /* 0x000fe20000010107 */
[----:B------:R-:W-:-:S02]  /*5840*/  F2FP.F16.F32.PACK_AB R52, R29, R24 ;  /* 0x000000181d34723e */ /* 0x000fc400000000ff */
[----:B------:R-:W-:Y:S02]  /*5850*/  FFMA.FTZ R47, R47, UR4, -R8 ;  /* 0x000000042f2f7c23 */ /* 0x000fe40008010808 */
[----:B------:R-:W1:Y:S01]  /*5860*/  MUFU.EX2 R42, R42 ;  /* 0x0000002a002a7308 */ /* 0x000e620000000800 */
[C---:B--2---:R-:W-:Y:S01]  /*5870*/  FSEL R53, R36.reuse, -INF , P5 ;  /* 0xff80000024357808 */ /* 0x044fe20002800000 */
[----:B------:R-:W-:-:S04]  /*5880*/  FFMA.FTZ R36, -R36, R36, 1 ;  /* 0x3f80000024247423 */ /* 0x000fc80000010124 */
[----:B------:R-:W-:Y:S02]  /*5890*/  FFMA.FTZ R49, R53, UR4, -R8 ;  /* 0x0000000435317c23 */ /* 0x000fe40008010808 */
[----:B------:R-:W2:Y:S01]  /*58a0*/  MUFU.EX2 R47, R47 ;  /* 0x0000002f002f7308 */ /* 0x000ea20000000800 */
[C---:B---3--:R-:W-:Y:S01]  /*58b0*/  FSEL R53, R25.reuse, -INF , P6 ;  /* 0xff80000019357808 */ /* 0x048fe20003000000 */
[----:B------:R-:W-:-:S04]  /*58c0*/  FFMA.FTZ R25, -R25, R25, 1 ;  /* 0x3f80000019197423 */ /* 0x000fc80000010119 */
[----:B------:R-:W-:Y:S01]  /*58d0*/  FFMA.FTZ R8, R53, UR4, -R8 ;  /* 0x0000000435087c23 */ /* 0x000fe20008010808 */
[----:B------:R-:W-:Y:S01]  /*58e0*/  FFMA.FTZ R53, -R30, R30, 1 ;  /* 0x3f8000001e357423 */ /* 0x000fe2000001011e */
[----:B------:R-:W3:Y:S01]  /*58f0*/  MUFU.EX2 R44, R44 ;  /* 0x0000002c002c7308 */ /* 0x000ee20000000800 */
[----:B-1----:R-:W-:Y:S01]  /*5900*/  FMUL.FTZ R6, R42, R217 ;  /* 0x000000d92a067220 */ /* 0x002fe20000410000 */
[----:B------:R-:W-:Y:S01]  /*5910*/  UIADD3 UR4, UR60, 0x2c500, URZ ;  /* 0x0002c5003c047890 */ /* 0x000fe2000fffe03f */
[----:B------:R-:W-:Y:S02]  /*5920*/  SHF.R.U32.HI R217, RZ, 0x4, R216 ;  /* 0x00000004ffd97819 */ /* 0x000fe400000116d8 */
[----:B------:R-:W-:Y:S01]  /*5930*/  FMUL.FTZ R31, R31, R6 ;  /* 0x000000061f1f7220 */ /* 0x000fe20000410000 */
[----:B------:R-:W-:Y:S01]  /*5940*/  FFMA.FTZ R6, -R15, R15, 1 ;  /* 0x3f8000000f067423 */ /* 0x000fe2000001010f */
[----:B------:R-:W-:Y:S01]  /*5950*/  USHF.R.U32.HI UR4, URZ, 0x4, UR4 ;  /* 0x000000043f047899 */ /* 0x000fe20008011604 */
[----:B------:R-:W1:Y:S01]  /*5960*/  MUFU.EX2 R49, R49 ;  /* 0x0000003100317308 */ /* 0x000e620000000800 */
[----:B--2---:R-:W-:Y:S01]  /*5970*/  FMUL.FTZ R30, R47, R54 ;  /* 0x000000362f1e7220 */ /* 0x004fe20000410000 */
[----:B------:R-:W-:Y:S01]  /*5980*/  FMUL.FTZ R39, R6, R39 ;  /* 0x0000002706277220 */ /* 0x000fe20000410000 */
[----:B------:R-:W-:Y:S01]  /*5990*/  FFMA.FTZ R6, -R28, R28, 1 ;  /* 0x3f8000001c067423 */ /* 0x000fe2000001011c */
[----:B------:R-:W-:Y:S01]  /*59a0*/  LOP3.LUT R217, R217, 0x3fff, RZ, 0xc0, !PT ;  /* 0x00003fffd9d97812 */ /* 0x000fe200078ec0ff */
[----:B------:R-:W-:Y:S01]  /*59b0*/  FMUL.FTZ R30, R7, R30 ;  /* 0x0000001e071e7220 */ /* 0x000fe20000410000 */
[----:B------:R-:W-:Y:S01]  /*59c0*/  ULOP3.LUT UR4, UR4, 0x3fff, URZ, 0xc0, !UPT ;  /* 0x00003fff04047892 */ /* 0x000fe2000f8ec03f */
[----:B------:R-:W-:Y:S01]  /*59d0*/  F2FP.F16.F32.PACK_AB R9, R39, R38 ;  /* 0x000000262709723e */ /* 0x000fe200000000ff */
[----:B------:R-:W2:Y:S01]  /*59e0*/  MUFU.EX2 R23, R23 ;  /* 0x0000001700177308 */ /* 0x000ea20000000800 */
[----:B---3--:R-:W-:Y:S01]  /*59f0*/  FMUL.FTZ R51, R44, R51 ;  /* 0x000000332c337220 */ /* 0x008fe20000410000 */
[----:B------:R-:W-:Y:S01]  /*5a00*/  R2UR UR56, R217 ;  /* 0x00000000d93872ca */ /* 0x000fe200000e0000 */
[----:B------:R-:W-:Y:S01]  /*5a10*/  ULOP3.LUT UR4, UR4, 0x80000, URZ, 0xfc, !UPT ;  /* 0x0008000004047892 */ /* 0x000fe2000f8efc3f */
[----:B------:R-:W-:Y:S01]  /*5a20*/  F2FP.F16.F32.PACK_AB R10, R31, R10 ;  /* 0x0000000a1f0a723e */ /* 0x000fe200000000ff */
[----:B------:R-:W-:Y:S01]  /*5a30*/  FMUL.FTZ R51, R6, R51 ;  /* 0x0000003306337220 */ /* 0x000fe20000410000 */
[----:B------:R-:W-:Y:S01]  /*5a40*/  F2FP.F16.F32.PACK_AB R6, R40, R37 ;  /* 0x000000252806723e */ /* 0x000fe200000000ff */
[----:B------:R-:W-:Y:S01]  /*5a50*/  UIADD3 UR5, UR4, 0x80, URZ ;  /* 0x0000008004057890 */ /* 0x000fe2000fffe03f */
[----:B------:R-:W3:Y:S01]  /*5a60*/  MUFU.EX2 R8, R8 ;  /* 0x0000000800087308 */ /* 0x000ee20000000800 */
[----:B-1----:R-:W-:Y:S01]  /*5a70*/  FMUL.FTZ R7, R49, R222 ;  /* 0x000000de31077220 */ /* 0x002fe20000410000 */
[----:B------:R-:W-:-:S02]  /*5a80*/  UIADD3 UR6, UR4, 0x100, URZ ;  /* 0x0000010004067890 */ /* 0x000fc4000fffe03f */
[----:B------:R-:W-:Y:S01]  /*5a90*/  UMOV UR58, UR4 ;  /* 0x00000004003a7c82 */ /* 0x000fe20008000000 */
[----:B------:R-:W-:Y:S01]  /*5aa0*/  FMUL.FTZ R36, R36, R7 ;  /* 0x0000000724247220 */ /* 0x000fe20000410000 */
[----:B------:R-:W-:Y:S01]  /*5ab0*/  UMOV UR14, UR5 ;  /* 0x00000005000e7c82 */ /* 0x000fe20008000000 */
[----:B------:R-:W-:Y:S01]  /*5ac0*/  UMOV UR12, UR56 ;  /* 0x00000038000c7c82 */ /* 0x000fe20008000000 */
[----:B------:R-:W1:Y:S01]  /*5ad0*/  MUFU.EX2 R48, R48 ;  /* 0x0000003000307308 */ /* 0x000e620000000800 */
[----:B--2---:R-:W-:Y:S01]  /*5ae0*/  FMUL.FTZ R28, R23, R50 ;  /* 0x00000032171c7220 */ /* 0x004fe20000410000 */
[----:B------:R-:W-:Y:S01]  /*5af0*/  F2FP.F16.F32.PACK_AB R7, R44, R23 ;  /* 0x000000172c07723e */ /* 0x000fe200000000ff */
[----:B------:R-:W-:Y:S02]  /*5b00*/  UIADD3 UR5, UR4, 0x180, URZ ;  /* 0x0000018004057890 */ /* 0x000fe4000fffe03f */
[----:B------:R-:W-:Y:S01]  /*5b10*/  FMUL.FTZ R28, R27, R28 ;  /* 0x0000001c1b1c7220 */ /* 0x000fe20000410000 */
[----:B------:R-:W-:Y:S01]  /*5b20*/  UMOV UR8, UR14 ;  /* 0x0000000e00087c82 */ /* 0x000fe20008000000 */
[----:B------:R2:W-:Y:S01]  /*5b30*/  STSM.16.M88.2 [R0+0x2cd00], R6 ;  /* 0x02cd000600007844 */ /* 0x0005e20000000100 */
[----:B------:R-:W4:Y:S01]  /*5b40*/  MUFU.EX2 R46, R46 ;  /* 0x0000002e002e7308 */ /* 0x000f220000000800 */
[----:B---3--:R-:W-:Y:S01]  /*5b50*/  FMUL.FTZ R14, R8, R14 ;  /* 0x0000000e080e7220 */ /* 0x008fe20000410000 */
[----:B------:R-:W-:Y:S01]  /*5b60*/  F2FP.F16.F32.PACK_AB R23, R51, R28 ;  /* 0x0000001c3317723e */ /* 0x000fe200000000ff */
[----:B------:R-:W-:Y:S01]  /*5b70*/  UMOV UR16, UR56 ;  /* 0x0000003800107c82 */ /* 0x000fe20008000000 */
[----:B------:R-:W-:Y:S01]  /*5b80*/  UMOV UR18, UR5 ;  /* 0x0000000500127c82 */ /* 0x000fe20008000000 */
[----:B------:R-:W-:Y:S01]  /*5b90*/  FMUL.FTZ R25, R25, R14 ;  /* 0x0000000e19197220 */ /* 0x000fe20000410000 */
[----:B------:R-:W-:Y:S01]  /*5ba0*/  F2FP.F16.F32.PACK_AB R14, R42, R45 ;  /* 0x0000002d2a0e723e */ /* 0x000fe200000000ff */
[----:B------:R-:W-:Y:S01]  /*5bb0*/  UMOV UR10, UR18 ;  /* 0x00000012000a7c82 */ /* 0x000fe20008000000 */
[----:B------:R-:W3:Y:S01]  /*5bc0*/  MUFU.EX2 R35, R35 ;  /* 0x0000002300237308 */ /* 0x000ee20000000800 */
[C---:B-1----:R-:W-:Y:S01]  /*5bd0*/  F2FP.F16.F32.PACK_AB R27, R48.reuse, R47 ;  /* 0x0000002f301b723e */ /* 0x042fe200000000ff */
[----:B------:R-:W-:Y:S01]  /*5be0*/  FMUL.FTZ R50, R48, R55 ;  /* 0x0000003730327220 */ /* 0x000fe20000410000 */
[----:B------:R-:W-:Y:S01]  /*5bf0*/  F2FP.F16.F32.PACK_AB R47, R8, R49 ;  /* 0x00000031082f723e */ /* 0x000fe200000000ff */
[----:B------:R-:W-:Y:S01]  /*5c00*/  UIADD3 UR50, UR4, 0x10, URZ ;  /* 0x0000001004327890 */ /* 0x000fe2000fffe03f */
[----:B------:R-:W-:Y:S01]  /*5c10*/  F2FP.F16.F32.PACK_AB R8, R20, R11 ;  /* 0x0000000b1408723e */ /* 0x000fe200000000ff */
[----:B------:R-:W-:Y:S01]  /*5c20*/  STSM.16.M88.2 [R0+0x2d500], R26 ;  /* 0x02d5001a00007844 */ /* 0x000fe20000000100 */
[----:B------:R-:W-:Y:S01]  /*5c30*/  FMUL.FTZ R53, R53, R50 ;  /* 0x0000003235357220 */ /* 0x000fe20000410000 */
[----:B------:R-:W1:Y:S01]  /*5c40*/  MUFU.EX2 R12, R12 ;  /* 0x0000000c000c7308 */ /* 0x000e620000000800 */
[----:B----4-:R-:W-:Y:S01]  /*5c50*/  FMUL.FTZ R221, R46, R221 ;  /* 0x000000dd2edd7220 */ /* 0x010fe20000410000 */
[----:B------:R-:W-:Y:S01]  /*5c60*/  F2FP.F16.F32.PACK_AB R25, R25, R36 ;  /* 0x000000241919723e */ /* 0x000fe200000000ff */
[----:B------:R-:W-:Y:S01]  /*5c70*/  UIADD3 UR5, UR4, 0x90, URZ ;  /* 0x0000009004057890 */ /* 0x000fe2000fffe03f */
[----:B------:R-:W-:Y:S01]  /*5c80*/  F2FP.F16.F32.PACK_AB R53, R53, R30 ;  /* 0x0000001e3535723e */ /* 0x000fe200000000ff */
[----:B------:R-:W-:Y:S01]  /*5c90*/  FMUL.FTZ R32, R32, R221 ;  /* 0x000000dd20207220 */ /* 0x000fe20000410000 */
[----:B------:R-:W-:Y:S01]  /*5ca0*/  UIADD3 UR54, UR4, 0x190, URZ ;  /* 0x0000019004367890 */ /* 0x000fe2000fffe03f */
[----:B--2---:R-:W-:Y:S01]  /*5cb0*/  MOV R7, UR58 ;  /* 0x0000003a00077c02 */ /* 0x004fe20008000f00 */
[----:B------:R-:W2:Y:S01]  /*5cc0*/  MUFU.EX2 R43, R43 ;  /* 0x0000002b002b7308 */ /* 0x000ea20000000800 */
[----:B---3--:R-:W-:Y:S01]  /*5cd0*/  FMUL.FTZ R218, R35, R218 ;  /* 0x000000da23da7220 */ /* 0x008fe20000410000 */
[----:B------:R-:W-:Y:S01]  /*5ce0*/  UIADD3 UR46, UR4, 0x210, URZ ;  /* 0x00000210042e7890 */ /* 0x000fe2000fffe03f */
[----:B------:R-:W-:Y:S01]  /*5cf0*/  MOV R6, UR59 ;  /* 0x0000003b00067c02 */ /* 0x000fe20008000f00 */
[----:B------:R-:W-:Y:S01]  /*5d00*/  UIADD3 UR26, UR4, 0x20, URZ ;  /* 0x00000020041a7890 */ /* 0x000fe2000fffe03f */
[----:B------:R-:W-:Y:S01]  /*5d10*/  FMUL.FTZ R33, R33, R218 ;  /* 0x000000da21217220 */ /* 0x000fe20000410000 */
[----:B------:R-:W-:-:S02]  /*5d20*/  UIADD3 UR30, UR4, 0xa0, URZ ;  /* 0x000000a0041e7890 */ /* 0x000fc4000fffe03f */
[----:B------:R-:W-:Y:S01]  /*5d30*/  UIADD3 UR42, UR4, 0x120, URZ ;  /* 0x00000120042a7890 */ /* 0x000fe2000fffe03f */
[C---:B-1----:R-:W-:Y:S01]  /*5d40*/  F2FP.F16.F32.PACK_AB R15, R12.reuse, R35 ;  /* 0x000000230c0f723e */ /* 0x042fe200000000ff */
[----:B------:R-:W-:Y:S01]  /*5d50*/  FMUL.FTZ R219, R12, R219 ;  /* 0x000000db0cdb7220 */ /* 0x000fe20000410000 */
[----:B------:R-:W-:Y:S01]  /*5d60*/  VIADD R12, R217, 0x100 ;  /* 0x00000100d90c7836 */ /* 0x000fe20000000000 */
[----:B------:R-:W-:Y:S02]  /*5d70*/  UIADD3 UR38, UR4, 0x1a0, URZ ;  /* 0x000001a004267890 */ /* 0x000fe4000fffe03f */
[----:B------:R-:W-:Y:S01]  /*5d80*/  STSM.16.M88.2 [R0+0x2dd00], R14 ;  /* 0x02dd000e00007844 */ /* 0x000fe20000000100 */
[----:B------:R-:W-:Y:S01]  /*5d90*/  FMUL.FTZ R34, R34, R219 ;  /* 0x000000db22227220 */ /* 0x000fe20000410000 */
[----:B------:R-:W-:Y:S01]  /*5da0*/  R2UR UR24, R12 ;  /* 0x000000000c1872ca */ /* 0x000fe200000e0000 */
[----:B--2---:R-:W-:Y:S01]  /*5db0*/  FMUL.FTZ R220, R43, R220 ;  /* 0x000000dc2bdc7220 */ /* 0x004fe20000410000 */
[----:B------:R-:W-:Y:S01]  /*5dc0*/  F2FP.F16.F32.PACK_AB R46, R46, R43 ;  /* 0x0000002b2e2e723e */ /* 0x000fe200000000ff */
[----:B------:R-:W-:Y:S01]  /*5dd0*/  UIADD3 UR34, UR4, 0x220, URZ ;  /* 0x0000022004227890 */ /* 0x000fe2000fffe03f */
[----:B------:R-:W-:Y:S01]  /*5de0*/  F2FP.F16.F32.PACK_AB R11, R34, R33 ;  /* 0x00000021220b723e */ /* 0x000fe200000000ff */
[----:B------:R-:W-:Y:S01]  /*5df0*/  FMUL.FTZ R21, R21, R220 ;  /* 0x000000dc15157220 */ /* 0x000fe20000410000 */
[----:B------:R-:W-:Y:S01]  /*5e00*/  VIADD R12, R217, 0x180 ;  /* 0x00000180d90c7836 */ /* 0x000fe20000000000 */
[----:B------:R-:W-:Y:S01]  /*5e10*/  STSM.16.M88.2 [R0+0x2e500], R46 ;  /* 0x02e5002e00007844 */ /* 0x000fe20000000100 */
[----:B------:R-:W-:-:S02]  /*5e20*/  UIADD3 UR22, UR4, 0x30, URZ ;  /* 0x0000003004167890 */ /* 0x000fc4000fffe03f */
[----:B------:R-:W-:Y:S01]  /*5e30*/  F2FP.F16.F32.PACK_AB R24, R32, R21 ;  /* 0x000000152018723e */ /* 0x000fe200000000ff */
[----:B------:R1:W-:Y:S06]  /*5e40*/  MEMBAR.ALL.CTA ;  /* 0x0000000000007992 */ /* 0x0003ec0000008000 */
[----:B-1----:R-:W1:Y:S01]  /*5e50*/  FENCE.VIEW.ASYNC.S ;  /* 0x00000000000073c6 */ /* 0x002e620000000000 */
[----:B------:R-:W-:Y:S01]  /*5e60*/  R2UR UR20, R12 ;  /* 0x000000000c1472ca */ /* 0x000fe200000e0000 */
[----:B------:R-:W-:Y:S01]  /*5e70*/  UMOV UR28, UR24 ;  /* 0x00000018001c7c82 */ /* 0x000fe20008000000 */
[----:B------:R-:W-:Y:S01]  /*5e80*/  UMOV UR40, UR24 ;  /* 0x0000001800287c82 */ /* 0x000fe20008000000 */
[----:B------:R-:W-:Y:S01]  /*5e90*/  UMOV UR36, UR24 ;  /* 0x0000001800247c82 */ /* 0x000fe20008000000 */
[----:B------:R-:W-:Y:S01]  /*5ea0*/  UMOV UR32, UR24 ;  /* 0x0000001800207c82 */ /* 0x000fe20008000000 */
[----:B------:R-:W-:Y:S01]  /*5eb0*/  VIADD R12, R5, 0x80 ;  /* 0x00000080050c7836 */ /* 0x000fe20000000000 */
[----:B-1----:R-:W-:Y:S06]  /*5ec0*/  BAR.SYNC.DEFER_BLOCKING 0x9, 0x100 ;  /* 0x0244000000007b1d */ /* 0x002fec0000010000 */
[----:B------:R1:W-:Y:S04]  /*5ed0*/  STSM.16.M88.2 [R0+0x2ed00], R8 ;  /* 0x02ed000800007844 */ /* 0x0003e80000000100 */
[----:B------:R-:W-:Y:S04]  /*5ee0*/  STSM.16.M88.2 [R0+0x2f500], R22 ;  /* 0x02f5001600007844 */ /* 0x000fe80000000100 */
[----:B------:R-:W-:Y:S04]  /*5ef0*/  STSM.16.M88.2 [R0+0x2fd00], R52 ;  /* 0x02fd003400007844 */ /* 0x000fe80000000100 */
[----:B------:R2:W-:Y:S01]  /*5f00*/  STSM.16.M88.2 [R0+0x30500], R10 ;  /* 0x0305000a00007844 */ /* 0x0005e20000000100 */
[----:B-1----:R-:W-:-:S03]  /*5f10*/  VIADD R8, R217, 0x80 ;  /* 0x00000080d9087836 */ /* 0x002fc60000000000 */
[----:B------:R1:W-:Y:S01]  /*5f20*/  STSM.16.M88.2 [R0+0x30d00], R24 ;  /* 0x030d001800007844 */ /* 0x0003e20000000100 */
[----:B------:R-:W-:Y:S01]  /*5f30*/  WARPGROUP.ARRIVE ;  /* 0x00000000000079c5 */ /* 0x000fe20000000000 */
[----:B------:R-:W-:-:S05]  /*5f40*/  R2UR UR48, R8 ;  /* 0x00000000083072ca */ /* 0x000fca00000e0000 */
[----:B------:R-:W-:Y:S04]  /*5f50*/  HGMMA.64x16x16.F32 R56, gdesc[UR56].tnspA.tnspB, R56 ;  /* 0x60200000383879f0 */ /* 0x000fe80008700838 */
[----:B------:R-:W-:Y:S01]  /*5f60*/  HGMMA.64x16x16.F32 R64, gdesc[UR12].tnspA.tnspB, R64 ;  /* 0x602000000c4079f0 */ /* 0x000fe20008700840 */
[----:B------:R-:W-:Y:S01]  /*5f70*/  UMOV UR14, UR6 ;  /* 0x00000006000e7c82 */ /* 0x000fe20008000000 */
[----:B------:R-:W-:Y:S01]  /*5f80*/  UIADD3 UR6, UR4, 0x200, URZ ;  /* 0x0000020004067890 */ /* 0x000fe2000fffe03f */
[----:B------:R-:W-:Y:S01]  /*5f90*/  UMOV UR12, UR56 ;  /* 0x00000038000c7c82 */ /* 0x000fe20008000000 */
[----:B------:R-:W-:Y:S01]  /*5fa0*/  UMOV UR13, UR57 ;  /* 0x00000039000d7c82 */ /* 0x000fe20008000000 */
[----:B------:R-:W-:Y:S01]  /*5fb0*/  UMOV UR15, 0x40 ;  /* 0x00000040000f7882 */ /* 0x000fe20000000000 */
[----:B------:R-:W-:Y:S01]  /*5fc0*/  UMOV UR52, UR48 ;  /* 0x0000003000347c82 */ /* 0x000fe20008000000 */
[----:B------:R-:W-:Y:S01]  /*5fd0*/  HGMMA.64x16x16.F32 R72, gdesc[UR12].tnspA.tnspB, R72 ;  /* 0x602000000c4879f0 */ /* 0x000fe20008700848 */
[----:B------:R-:W-:Y:S01]  /*5fe0*/  UMOV UR12, UR14 ;  /* 0x0000000e000c7c82 */ /* 0x000fe20008000000 */
[----:B------:R-:W-:Y:S01]  /*5ff0*/  UMOV UR13, UR15 ;  /* 0x0000000f000d7c82 */ /* 0x000fe20008000000 */
[----:B------:R-:W-:Y:S01]  /*6000*/  UMOV UR44, UR48 ;  /* 0x00000030002c7c82 */ /* 0x000fe20008000000 */
[----:B------:R-:W-:Y:S01]  /*6010*/  HGMMA.64x16x16.F32 R80, gdesc[UR16].tnspA.tnspB, R80 ;  /* 0x60200000105079f0 */ /* 0x000fe20008700850 */
[----:B------:R-:W-:Y:S01]  /*6020*/  UMOV UR16, UR56 ;  /* 0x0000003800107c82 */ /* 0x000fe20008000000 */
[----:B------:R-:W-:Y:S01]  /*6030*/  UMOV UR17, UR57 ;  /* 0x0000003900117c82 */ /* 0x000fe20008000000 */
[----:B------:R-:W-:Y:S01]  /*6040*/  UMOV UR18, UR6 ;  /* 0x0000000600127c82 */ /* 0x000fe20008000000 */
[----:B------:R-:W-:Y:S01]  /*6050*/  UMOV UR19, 0x40 ;  /* 0x0000004000137882 */ /* 0x000fe20000000000 */
[----:B------:R-:W-:Y:S01]  /*6060*/  UIADD3 UR6, UR4, 0x110, URZ ;  /* 0x0000011004067890 */ /* 0x000fe2000fffe03f */
[----:B------:R-:W-:Y:S01]  /*6070*/  HGMMA.64x16x16.F32 R88, gdesc[UR16].tnspA.tnspB, R88 ;  /* 0x60200000105879f0 */ /* 0x000fe20008700858 */
[----:B------:R-:W-:Y:S01]  /*6080*/  UMOV UR14, UR18 ;  /* 0x00000012000e7c82 */ /* 0x000fe20008000000 */
[----:B------:R-:W-:Y:S01]  /*6090*/  UMOV UR15, UR19 ;  /* 0x00000013000f7c82 */ /* 0x000fe20008000000 */
[----:B------:R-:W-:Y:S01]  /*60a0*/  UMOV UR16, UR48 ;  /* 0x0000003000107c82 */ /* 0x000fe20008000000 */
[----:B------:R-:W-:Y:S01]  /*60b0*/  UMOV UR17, UR49 ;  /* 0x0000003100117c82 */ /* 0x000fe20008000000 */
[----:B------:R-:W-:Y:S01]  /*60c0*/  UMOV UR18, UR5 ;  /* 0x0000000500127c82 */ /* 0x000fe20008000000 */
[----:B------:R-:W-:Y:S01]  /*60d0*/  UMOV UR19, 0x40 ;  /* 0x0000004000137882 */ /* 0x000fe20000000000 */
[----:B------:R-:W-:Y:S01]  /*60e0*/  UMOV UR56, UR18 ;  /* 0x0000001200387c82 */ /* 0x000fe20008000000 */
[----:B------:R-:W-:Y:S01]  /*60f0*/  UMOV UR57, UR19 ;  /* 0x0000001300397c82 */ /* 0x000fe20008000000 */
[----:B------:R-:W-:Y:S01]  /*6100*/  MOV R221, UR56 ;  /* 0x0000003800dd7c02 */ /* 0x000fe20008000f00 */
[----:B------:R-:W-:Y:S01]  /*6110*/  UMOV UR56, UR12 ;  /* 0x0000000c00387c82 */ /* 0x000fe20008000000 */
[----:B------:R-:W-:Y:S01]  /*6120*/  UIADD3 UR5, UR60, 0x2ed00, URZ ;  /* 0x0002ed003c057890 */ /* 0x000fe2000fffe03f */
[----:B--2---:R-:W-:Y:S01]  /*6130*/  MOV R11, UR56 ;  /* 0x00000038000b7c02 */ /* 0x004fe20008000f00 */
[----:B------:R-:W-:Y:S01]  /*6140*/  UMOV UR12, UR20 ;  /* 0x00000014000c7c82 */ /* 0x000fe20008000000 */
[----:B------:R-:W-:Y:S01]  /*6150*/  MOV R220, UR57 ;  /* 0x0000003900dc7c02 */ /* 0x000fe20008000f00 */
[----:B------:R-:W-:Y:S01]  /*6160*/  USHF.R.U32.HI UR5, URZ, 0x4, UR5 ;  /* 0x000000043f057899 */ /* 0x000fe20008011605 */
[----:B------:R-:W-:Y:S01]  /*6170*/  UMOV UR57, UR13 ;  /* 0x0000000d00397c82 */ /* 0x000fe20008000000 */
[----:B------:R-:W-:Y:S01]  /*6180*/  UMOV UR13, UR21 ;  /* 0x00000015000d7c82 */ /* 0x000fe20008000000 */
[----:B------:R-:W-:Y:S01]  /*6190*/  MOV R10, UR57 ;  /* 0x00000039000a7c02 */ /* 0x000fe20008000f00 */
[----:B------:R-:W-:Y:S01]  /*61a0*/  UMOV UR57, 0x40000040 ;  /* 0x4000004000397882 */ /* 0x000fe20000000000 */
[----:B------:R-:W-:Y:S04]  /*61b0*/  HGMMA.64x16x16.F32 R56, gdesc[UR48].tnspA.tnspB, R56 ;  /* 0x60200000303879f0 */ /* 0x000fe80008700838 */
[----:B------:R-:W-:Y:S01]  /*61c0*/  HGMMA.64x16x16.F32 R64, gdesc[UR16].tnspA.tnspB, R64 ;  /* 0x60200000104079f0 */ /* 0x000fe20008700840 */
[----:B------:R-:W-:Y:S01]  /*61d0*/  UMOV UR16, UR48 ;  /* 0x0000003000107c82 */ /* 0x000fe20008000000 */
[----:B------:R-:W-:Y:S01]  /*61e0*/  UMOV UR17, UR49 ;  /* 0x0000003100117c82 */ /* 0x000fe20008000000 */
[----:B------:R-:W-:Y:S01]  /*61f0*/  UMOV UR18, UR6 ;  /* 0x0000000600127c82 */ /* 0x000fe20008000000 */
[----:B------:R-:W-:Y:S01]  /*6200*/  UMOV UR19, 0x40 ;  /* 0x0000004000137882 */ /* 0x000fe20000000000 */
[----:B------:R-:W-:Y:S01]  /*6210*/  R2UR UR6, R5 ;  /* 0x00000000050672ca */ /* 0x000fe200000e0000 */
[----:B------:R-:W-:Y:S01]  /*6220*/  UMOV UR58, UR18 ;  /* 0x00000012003a7c82 */ /* 0x000fe20008000000 */
[----:B------:R-:W-:Y:S01]  /*6230*/  UMOV UR59, UR19 ;  /* 0x00000013003b7c82 */ /* 0x000fe20008000000 */
[----:B------:R-:W-:Y:S01]  /*6240*/  HGMMA.64x16x16.F32 R72, gdesc[UR16].tnspA.tnspB, R72 ;  /* 0x60200000104879f0 */ /* 0x000fe20008700848 */
[----:B------:R-:W-:Y:S01]  /*6250*/  MOV R219, UR58 ;  /* 0x0000003a00db7c02 */ /* 0x000fe20008000f00 */
[----:B------:R-:W-:Y:S01]  /*6260*/  UMOV UR58, UR14 ;  /* 0x0000000e003a7c82 */ /* 0x000fe20008000000 */
[----:B------:R-:W-:Y:S01]  /*6270*/  UIADD3 UR14, UR4, 0xb0, URZ ;  /* 0x000000b0040e7890 */ /* 0x000fe2000fffe03f */
[----:B------:R-:W-:Y:S01]  /*6280*/  HGMMA.64x16x16.F32 R80, gdesc[UR52].tnspA.tnspB, R80 ;  /* 0x60200000345079f0 */ /* 0x000fe20008700850 */
[----:B------:R-:W-:Y:S01]  /*6290*/  MOV R23, UR58 ;  /* 0x0000003a00177c02 */ /* 0x000fe20008000f00 */
[----:B------:R-:W-:Y:S01]  /*62a0*/  UMOV UR58, UR10 ;  /* 0x0000000a003a7c82 */ /* 0x000fe20008000000 */
[----:B------:R-:W-:Y:S01]  /*62b0*/  UIADD3 UR10, UR4, 0x130, URZ ;  /* 0x00000130040a7890 */ /* 0x000fe2000fffe03f */
[----:B------:R-:W-:Y:S01]  /*62c0*/  MOV R218, UR59 ;  /* 0x0000003b00da7c02 */ /* 0x000fe20008000f00 */
[----:B------:R-:W-:Y:S01]  /*62d0*/  UIADD3 UR18, UR4, 0x1b0, URZ ;  /* 0x000001b004127890 */ /* 0x000fe2000fffe03f */
[----:B------:R-:W-:Y:S01]  /*62e0*/  HGMMA.64x16x16.F32 R88, gdesc[UR44].tnspA.tnspB, R88 ;  /* 0x602000002c5879f0 */ /* 0x000fe20008700858 */
[----:B------:R-:W-:Y:S01]  /*62f0*/  UMOV UR56, UR6 ;  /* 0x0000000600387c82 */ /* 0x000fe20008000000 */
[----:B------:R-:W-:Y:S01]  /*6300*/  UIADD3 UR6, UR4, 0x230, URZ ;  /* 0x0000023004067890 */ /* 0x000fe2000fffe03f */
[----:B------:R-:W-:Y:S01]  /*6310*/  MOV R9, UR58 ;  /* 0x0000003a00097c02 */ /* 0x000fe20008000f00 */
[----:B------:R-:W-:Y:S01]  /*6320*/  UMOV UR59, UR15 ;  /* 0x0000000f003b7c82 */ /* 0x000fe20008000000 */
[----:B------:R-:W-:Y:S01]  /*6330*/  UMOV UR52, UR8 ;  /* 0x0000000800347c82 */ /* 0x000fe20008000000 */
[----:B------:R-:W-:Y:S01]  /*6340*/  MOV R22, UR59 ;  /* 0x0000003b00167c02 */ /* 0x000fe20008000f00 */
        /* <DEDUP_REMOVED lines=8> */
[----:B------:R-:W-:Y:S01]  /*63d0*/  UMOV UR19, 0x40 ;  /* 0x0000004000137882 */ /* 0x000fe20000000000 */
[----:B------:R-:W-:Y:S01]  /*63e0*/  UMOV UR4, UR20 ;  /* 0x0000001400047c82 */ /* 0x000fe20008000000 */
[----:B------:R-:W-:Y:S01]  /*63f0*/  MOV R8, UR59 ;  /* 0x0000003b00087c02 */ /* 0x000fe20008000f00 */
[----:B------:R-:W-:-:S02]  /*6400*/  UMOV UR59, 0x8 ;  /* 0x00000008003b7882 */ /* 0x000fc40000000000 */
[----:B------:R-:W-:Y:S01]  /*6410*/  IMAD.U32 R21, RZ, RZ, UR59 ;  /* 0x0000003bff157e24 */ /* 0x000fe2000f8e00ff */
[----:B------:R-:W-:Y:S01]  /*6420*/  HGMMA.64x16x16.F32 R56, gdesc[UR24].tnspA.tnspB, R56 ;  /* 0x60200000183879f0 */ /* 0x000fe20008700838 */
[----:B------:R-:W-:-:S03]  /*6430*/  UMOV UR25, 0x40000040 ;  /* 0x4000004000197882 */ /* 0x000fc60000000000 */
[----:B------:R-:W-:Y:S04]  /*6440*/  HGMMA.64x16x16.F32 R64, gdesc[UR28].tnspA.tnspB, R64 ;  /* 0x602000001c4079f0 */ /* 0x000fe80008700840 */
[----:B------:R-:W-:Y:S04]  /*6450*/  HGMMA.64x16x16.F32 R72, gdesc[UR40].tnspA.tnspB, R72 ;  /* 0x60200000284879f0 */ /* 0x000fe80008700848 */
[----:B------:R-:W-:Y:S01]  /*6460*/  HGMMA.64x16x16.F32 R80, gdesc[UR36].tnspA.tnspB, R80 ;  /* 0x60200000245079f0 */ /* 0x000fe20008700850 */
[----:B------:R-:W-:Y:S01]  /*6470*/  UMOV UR36, UR52 ;  /* 0x0000003400247c82 */ /* 0x000fe20008000000 */
[----:B------:R-:W-:-:S02]  /*6480*/  UMOV UR37, UR53 ;  /* 0x0000003500257c82 */ /* 0x000fc40008000000 */
[----:B------:R-:W-:Y:S01]  /*6490*/  HGMMA.64x16x16.F32 R88, gdesc[UR32].tnspA.tnspB, R88 ;  /* 0x60200000205879f0 */ /* 0x000fe20008700858 */
[----:B------:R-:W-:-:S03]  /*64a0*/  ULOP3.LUT UR32, UR5, 0x3fff, URZ, 0xc0, !UPT ;  /* 0x00003fff05207892 */ /* 0x000fc6000f8ec03f */
[----:B------:R-:W-:Y:S01]  /*64b0*/  UMOV UR5, UR21 ;  /* 0x0000001500057c82 */ /* 0x000fe20008000000 */
[----:B------:R-:W-:-:S07]  /*64c0*/  ULOP3.LUT UR24, UR32, 0x400000, URZ, 0xfc, !UPT ;  /* 0x0040000020187892 */ /* 0x000fce000f8efc3f */
[----:B------:R-:W-:Y:S02]  /*64d0*/  UMOV UR58, UR24 ;  /* 0x00000018003a7c82 */ /* 0x000fe40008000000 */
[----:B------:R-:W-:Y:S01]  /*64e0*/  IMAD.U32 R20, RZ, RZ, UR58 ;  /* 0x0000003aff147e24 */ /* 0x000fe2000f8e00ff */
[----:B------:R-:W-:Y:S01]  /*64f0*/  HGMMA.64x16x16.F32 R56, gdesc[UR20].tnspA.tnspB, R56 ;  /* 0x60200000143879f0 */ /* 0x000fe20008700838 */
[----:B------:R-:W-:Y:S01]  /*6500*/  VIADD R216, R216, 0xffff0000 ;  /* 0xffff0000d8d87836 */ /* 0x000fe20000000000 */
[----:B------:R-:W-:Y:S02]  /*6510*/  UMOV UR21, 0x40000040 ;  /* 0x4000004000157882 */ /* 0x000fe40000000000 */
[----:B------:R-:W-:Y:S01]  /*6520*/  HGMMA.64x16x16.F32 R64, gdesc[UR12].tnspA.tnspB, R64 ;  /* 0x602000000c4079f0 */ /* 0x000fe20008700840 */
[----:B------:R-:W-:-:S03]  /*6530*/  UMOV UR13, UR21 ;  /* 0x00000015000d7c82 */ /* 0x000fc60008000000 */
[----:B------:R-:W-:Y:S01]  /*6540*/  HGMMA.64x16x16.F32 R72, gdesc[UR8].tnspA.tnspB, R72 ;  /* 0x60200000084879f0 */ /* 0x000fe20008700848 */
[----:B------:R-:W-:Y:S01]  /*6550*/  S2UR UR8, SR_CTAID.Z ;  /* 0x00000000000879c3 */ /* 0x000fe20000002700 */
[----:B------:R-:W-:Y:S01]  /*6560*/  SHF.R.U32.HI R216, RZ, 0x4, R216 ;  /* 0x00000004ffd87819 */ /* 0x000fe200000116d8 */
[----:B------:R-:W-:Y:S01]  /*6570*/  UMOV UR9, UR21 ;  /* 0x0000001500097c82 */ /* 0x000fe20008000000 */
[----:B------:R-:W-:Y:S01]  /*6580*/  HGMMA.64x16x16.F32 R80, gdesc[UR16].tnspA.tnspB, R80 ;  /* 0x60200000105079f0 */ /* 0x000fe20008700850 */
[----:B------:R-:W-:-:S03]  /*6590*/  UMOV UR17, UR21 ;  /* 0x0000001500117c82 */ /* 0x000fc60008000000 */
[----:B------:R-:W-:Y:S01]  /*65a0*/  HGMMA.64x16x16.F32 R88, gdesc[UR4].tnspA.tnspB, R88, gsb0 ;  /* 0x60200000045879f0 */ /* 0x000fe20008000858 */
[----:B------:R2:W-:Y:S06]  /*65b0*/  MEMBAR.ALL.CTA ;  /* 0x0000000000007992 */ /* 0x0005ec0000008000 */
[----:B--2---:R-:W2:Y:S01]  /*65c0*/  FENCE.VIEW.ASYNC.S ;  /* 0x00000000000073c6 */ /* 0x004ea20000000000 */
[----:B------:R-:W-:Y:S01]  /*65d0*/  R2UR UR5, R12 ;  /* 0x000000000c0572ca */ /* 0x000fe200000e0000 */
[----:B------:R-:W-:Y:S01]  /*65e0*/  UIADD3 UR4, UR24, 0x80, URZ ;  /* 0x0000008018047890 */ /* 0x000fe2000fffe03f */
[----:B--2---:R-:W-:Y:S06]  /*65f0*/  BAR.SYNC.DEFER_BLOCKING 0x9, 0x100 ;  /* 0x0244000000007b1d */ /* 0x004fec0000010000 */
[----:B-1----:R-:W-:-:S06]  /*6600*/  WARPGROUP.ARRIVE ;  /* 0x00000000000079c5 */ /* 0x002fcc0000000000 */
[----:B------:R-:W-:Y:S01]  /*6610*/  HGMMA.64x64x16.F32 R24, gdesc[UR56].tnspA, RZ, !UPT ;  /* 0x20e00000381879f0 */ /* 0x000fe2000c7008ff */
[----:B------:R-:W-:Y:S01]  /*6620*/  UMOV UR56, UR5 ;  /* 0x0000000500387c82 */ /* 0x000fe20008000000 */
[----:B------:R-:W-:Y:S01]  /*6630*/  UMOV UR57, 0x40000040 ;  /* 0x4000004000397882 */ /* 0x000fe20000000000 */
[----:B------:R-:W-:Y:S01]  /*6640*/  UMOV UR58, UR4 ;  /* 0x00000004003a7c82 */ /* 0x000fe20008000000 */
[----:B------:R-:W-:Y:S01]  /*6650*/  UMOV UR59, 0x8 ;  /* 0x00000008003b7882 */ /* 0x000fe20000000000 */
[----:B------:R-:W-:Y:S01]  /*6660*/  IMAD.U32 R14, RZ, RZ, UR58 ;  /* 0x0000003aff0e7e24 */ /* 0x000fe2000f8e00ff */
[----:B------:R-:W-:Y:S01]  /*6670*/  UIADD3 UR4, UR24, 0x100, URZ ;  /* 0x0000010018047890 */ /* 0x000fe2000fffe03f */
[----:B------:R-:W-:Y:S01]  /*6680*/  IMAD.U32 R15, RZ, RZ, UR59 ;  /* 0x0000003bff0f7e24 */ /* 0x000fe2000f8e00ff */
[----:B------:R-:W-:Y:S01]  /*6690*/  HGMMA.64x64x16.F32 R24, gdesc[UR56].tnspA, R24 ;  /* 0x20e00000381879f0 */ /* 0x000fe20008700818 */
[----:B------:R-:W-:Y:S01]  /*66a0*/  R2UR UR59, R8 ;  /* 0x00000000083b72ca */ /* 0x000fe200000e0000 */
[----:B------:R-:W-:Y:S01]  /*66b0*/  VIADD R8, R5, 0x100 ;  /* 0x0000010005087836 */ /* 0x000fe20000000000 */
[----:B------:R-:W-:-:S02]  /*66c0*/  R2UR UR58, R9 ;  /* 0x00000000093a72ca */ /* 0x000fc400000e0000 */
[----:B------:R-:W-:Y:S02]  /*66d0*/  R2UR UR57, R10 ;  /* 0x000000000a3972ca */ /* 0x000fe400000e0000 */
[----:B------:R-:W-:Y:S02]  /*66e0*/  R2UR UR56, R11 ;  /* 0x000000000b3872ca */ /* 0x000fe400000e0000 */
[----:B------:R-:W-:Y:S01]  /*66f0*/  R2UR UR5, R8 ;  /* 0x00000000080572ca */ /* 0x000fe200000e0000 */
[----:B------:R-:W-:-:S04]  /*6700*/  VIADD R8, R5, 0x180 ;  /* 0x0000018005087836 */ /* 0x000fc80000000000 */
[----:B------:R-:W-:Y:S01]  /*6710*/  UMOV UR29, UR59 ;  /* 0x0000003b001d7c82 */ /* 0x000fe20008000000 */
[----:B------:R-:W-:Y:S01]  /*6720*/  UMOV UR59, 0x8 ;  /* 0x00000008003b7882 */ /* 0x000fe20000000000 */
[----:B------:R-:W-:Y:S01]  /*6730*/  UMOV UR28, UR58 ;  /* 0x0000003a001c7c82 */ /* 0x000fe20008000000 */
[----:B------:R-:W-:Y:S01]  /*6740*/  UMOV UR58, UR4 ;  /* 0x00000004003a7c82 */ /* 0x000fe20008000000 */
[----:B------:R-:W-:Y:S01]  /*6750*/  UMOV UR41, UR57 ;  /* 0x0000003900297c82 */ /* 0x000fe20008000000 */
[----:B------:R-:W-:Y:S01]  /*6760*/  UMOV UR57, 0x40000040 ;  /* 0x4000004000397882 */ /* 0x000fe20000000000 */
[----:B------:R-:W-:Y:S01]  /*6770*/  UMOV UR40, UR56 ;  /* 0x0000003800287c82 */ /* 0x000fe20008000000 */
[----:B------:R-:W-:Y:S01]  /*6780*/  IMAD.U32 R12, RZ, RZ, UR58 ;  /* 0x0000003aff0c7e24 */ /* 0x000fe2000f8e00ff */
[----:B------:R-:W-:Y:S01]  /*6790*/  UMOV UR56, UR5 ;  /* 0x0000000500387c82 */ /* 0x000fe20008000000 */
[----:B------:R-:W-:Y:S01]  /*67a0*/  IMAD.U32 R13, RZ, RZ, UR59 ;  /* 0x0000003bff0d7e24 */ /* 0x000fe2000f8e00ff */
[----:B------:R-:W-:Y:S01]  /*67b0*/  R2UR UR5, R8 ;  /* 0x00000000080572ca */ /* 0x000fe200000e0000 */
[----:B------:R-:W-:Y:S01]  /*67c0*/  UIADD3 UR4, UR24, 0x180, URZ ;  /* 0x0000018018047890 */ /* 0x000fe2000fffe03f */
[----:B------:R-:W-:Y:S01]  /*67d0*/  VIADD R8, R5, 0x200 ;  /* 0x0000020005087836 */ /* 0x000fe20000000000 */
[----:B------:R-:W-:Y:S01]  /*67e0*/  HGMMA.64x64x16.F32 R24, gdesc[UR56].tnspA, R24 ;  /* 0x20e00000381879f0 */ /* 0x000fe20008700818 */
[----:B------:R-:W-:-:S09]  /*67f0*/  R2UR UR59, R22 ;  /* 0x00000000163b72ca */ /* 0x000fd200000e0000 */
[----:B------:R-:W-:Y:S01]  /*6800*/  UMOV UR56, UR5 ;  /* 0x0000000500387c82 */ /* 0x000fe20008000000 */
[----:B------:R-:W-:Y:S01]  /*6810*/  R2UR UR58, R23 ;  /* 0x00000000173a72ca */ /* 0x000fe200000e0000 */
[----:B------:R-:W-:Y:S01]  /*6820*/  UMOV UR57, 0x40000040 ;  /* 0x4000004000397882 */ /* 0x000fe20000000000 */
[----:B------:R-:W-:Y:S01]  /*6830*/  R2UR UR5, R8 ;  /* 0x00000000080572ca */ /* 0x000fe200000e0000 */
[----:B------:R-:W-:Y:S01]  /*6840*/  VIADD R22, R217, 0x400 ;  /* 0x00000400d9167836 */ /* 0x000fe20000000000 */
[----:B------:R-:W-:Y:S01]  /*6850*/  UMOV UR49, UR59 ;  /* 0x0000003b00317c82 */ /* 0x000fe20008000000 */
[----:B------:R-:W-:-:S08]  /*6860*/  UMOV UR59, 0x8 ;  /* 0x00000008003b7882 */ /* 0x000fd00000000000 */
[----:B------:R-:W-:Y:S01]  /*6870*/  UMOV UR48, UR58 ;  /* 0x0000003a00307c82 */ /* 0x000fe20008000000 */
[----:B------:R-:W-:Y:S01]  /*6880*/  UMOV UR58, UR4 ;  /* 0x00000004003a7c82 */ /* 0x000fe20008000000 */
[----:B------:R-:W-:Y:S01]  /*6890*/  IMAD.U32 R11, RZ, RZ, UR59 ;  /* 0x0000003bff0b7e24 */ /* 0x000fe2000f8e00ff */
[----:B------:R-:W-:Y:S01]  /*68a0*/  UIADD3 UR4, UR24, 0x200, URZ ;  /* 0x0000020018047890 */ /* 0x000fe2000fffe03f */
[----:B------:R-:W-:Y:S01]  /*68b0*/  IMAD.U32 R10, RZ, RZ, UR58 ;  /* 0x0000003aff0a7e24 */ /* 0x000fe2000f8e00ff */
[----:B------:R-:W-:Y:S01]  /*68c0*/  HGMMA.64x64x16.F32 R24, gdesc[UR56].tnspA, R24 ;  /* 0x20e00000381879f0 */ /* 0x000fe20008700818 */
[----:B------:R-:W-:Y:S01]  /*68d0*/  R2UR UR59, R218 ;  /* 0x00000000da3b72ca */ /* 0x000fe200000e0000 */
[----:B------:R-:W-:Y:S01]  /*68e0*/  IMAD R218, R229, 0x2000, R230 ;  /* 0x00002000e5da7824 */ /* 0x000fe200078e02e6 */
[----:B------:R-:W-:Y:S02]  /*68f0*/  R2UR UR58, R219 ;  /* 0x00000000db3a72ca */ /* 0x000fe400000e0000 */
[----:B------:R-:W-:-:S02]  /*6900*/  R2UR UR57, R220 ;  /* 0x00000000dc3972ca */ /* 0x000fc400000e0000 */
[----:B------:R-:W-:Y:S02]  /*6910*/  R2UR UR56, R221 ;  /* 0x00000000dd3872ca */ /* 0x000fe400000e0000 */
[----:B------:R-:W-:-:S05]  /*6920*/  SHF.R.S32.HI R219, RZ, 0x1f, R218 ;  /* 0x0000001fffdb7819 */ /* 0x000fca00000114da */
[----:B------:R-:W-:Y:S01]  /*6930*/  UMOV UR53, UR59 ;  /* 0x0000003b00357c82 */ /* 0x000fe20008000000 */
[----:B------:R-:W-:Y:S01]  /*6940*/  UMOV UR59, 0x8 ;  /* 0x00000008003b7882 */ /* 0x000fe20000000000 */
[----:B------:R-:W-:Y:S01]  /*6950*/  UMOV UR52, UR58 ;  /* 0x0000003a00347c82 */ /* 0x000fe20008000000 */
[----:B------:R-:W-:Y:S01]  /*6960*/  UMOV UR58, UR4 ;  /* 0x00000004003a7c82 */ /* 0x000fe20008000000 */
[----:B------:R-:W-:Y:S01]  /*6970*/  UMOV UR45, UR57 ;  /* 0x00000039002d7c82 */ /* 0x000fe20008000000 */
[----:B------:R-:W-:Y:S01]  /*6980*/  UMOV UR57, 0x40000040 ;  /* 0x4000004000397882 */ /* 0x000fe20000000000 */
[----:B------:R-:W-:Y:S01]  /*6990*/  UMOV UR44, UR56 ;  /* 0x00000038002c7c82 */ /* 0x000fe20008000000 */
[----:B------:R-:W-:Y:S01]  /*69a0*/  UMOV UR56, UR5 ;  /* 0x0000000500387c82 */ /* 0x000fe20008000000 */
[----:B------:R-:W-:Y:S01]  /*69b0*/  IMAD.U32 R8, RZ, RZ, UR58 ;  /* 0x0000003aff087e24 */ /* 0x000fe2000f8e00ff */
[----:B------:R-:W1:Y:S01]  /*69c0*/  S2UR UR4, SR_CTAID.Y ;  /* 0x00000000000479c3 */ /* 0x000e620000002600 */
[----:B------:R-:W-:Y:S01]  /*69d0*/  IMAD.U32 R9, RZ, RZ, UR59 ;  /* 0x0000003bff097e24 */ /* 0x000fe2000f8e00ff */
[----:B-1----:R-:W-:Y:S01]  /*69e0*/  USHF.R.S32.HI UR5, URZ, 0x1f, UR4 ;  /* 0x0000001f3f057899 */ /* 0x002fe20008011404 */
[----:B------:R-:W-:Y:S01]  /*69f0*/  HGMMA.64x64x16.F32 R24, gdesc[UR56].tnspA, R24, gsb0 ;  /* 0x20e00000381879f0 */ /* 0x000fe20008000818 */
[----:B------:R-:W-:Y:S01]  /*6a00*/  R2UR UR59, R6 ;  /* 0x00000000063b72ca */ /* 0x000fe200000e0000 */
[----:B------:R-:W-:Y:S01]  /*6a10*/  WARPGROUP.ARRIVE ;  /* 0x00000000000079c5 */ /* 0x000fe20000000000 */
[----:B------:R-:W-:Y:S01]  /*6a20*/  R2UR UR58, R7 ;  /* 0x00000000073a72ca */ /* 0x000fe200000e0000 */
[----:B------:R-:W-:Y:S01]  /*6a30*/  UMOV UR57, 0x40000040 ;  /* 0x4000004000397882 */ /* 0x000fe20000000000 */
[----:B------:R-:W-:Y:S01]  /*6a40*/  R2UR UR56, R22 ;  /* 0x00000000163872ca */ /* 0x000fe200000e0000 */
[C---:B------:R-:W-:Y:S01]  /*6a50*/  VIADD R6, R217.reuse, 0x480 ;  /* 0x00000480d9067836 */ /* 0x040fe20000000000 */
[----:B------:R-:W1:Y:S11]  /*6a60*/  LDC.64 R22, c[0x0][0x2d8] ;  /* 0x0000b600ff167b82 */ /* 0x000e760000000a00 */
        /* <DEDUP_REMOVED lines=15> */
[----:B------:R-:W-:Y:S01]  /*6b60*/  R2UR UR48, R6 ;  /* 0x00000000063072ca */ /* 0x000fe200000e0000 */
[----:B------:R-:W-:Y:S01]  /*6b70*/  HGMMA.64x16x16.F32 R128, gdesc[UR56].tnspA.tnspB, R128 ;  /* 0x60200000388079f0 */ /* 0x000fe20008700880 */
[----:B------:R-:W-:Y:S01]  /*6b80*/  UMOV UR49, 0x40000040 ;  /* 0x4000004000317882 */ /* 0x000fe20000000000 */
[----:B------:R-:W-:Y:S01]  /*6b90*/  VIADD R6, R217, 0x500 ;  /* 0x00000500d9067836 */ /* 0x000fe20000000000 */
[----:B------:R-:W-:Y:S01]  /*6ba0*/  LOP3.LUT R216, R216, 0x3fff, RZ, 0xc0, !PT ;  /* 0x00003fffd8d87812 */ /* 0x000fe200078ec0ff */
[C---:B-1----:R-:W-:Y:S01]  /*6bb0*/  IMAD R220, R22.reuse, UR5, RZ ;  /* 0x0000000516dc7c24 */ /* 0x042fe2000f8e02ff */
[----:B------:R-:W-:Y:S01]  /*6bc0*/  USHF.R.S32.HI UR5, URZ, 0x1f, UR8 ;  /* 0x0000001f3f057899 */ /* 0x000fe20008011408 */
[----:B------:R-:W-:Y:S01]  /*6bd0*/  IMAD.WIDE.U32 R218, R22, UR4, R218 ;  /* 0x0000000416da7c25 */ /* 0x000fe2000f8e00da */
[----:B------:R-:W-:Y:S01]  /*6be0*/  R2UR UR24, R6 ;  /* 0x00000000061872ca */ /* 0x000fe200000e0000 */
[----:B------:R-:W-:Y:S01]  /*6bf0*/  ULDC.64 UR56, c[0x0][0x208] ;  /* 0x0000820000387ab9 */ /* 0x000fe20000000a00 */
[----:B------:R-:W1:Y:S01]  /*6c00*/  LDC.64 R6, c[0x0][0x2e0] ;  /* 0x0000b800ff067b82 */ /* 0x000e620000000a00 */
[----:B------:R-:W-:Y:S01]  /*6c10*/  IMAD R23, R23, UR4, R220 ;  /* 0x0000000417177c24 */ /* 0x000fe2000f8e02dc */
[----:B------:R-:W-:Y:S01]  /*6c20*/  USHF.L.U32 UR4, UR61, 0xe, URZ ;  /* 0x0000000e3d047899 */ /* 0x000fe2000800063f */
[----:B------:R-:W-:-:S02]  /*6c30*/  VIADD R217, R217, 0x580 ;  /* 0x00000580d9d97836 */ /* 0x000fc40000000000 */
[----:B------:R-:W-:-:S03]  /*6c40*/  IMAD.IADD R219, R219, 0x1, R23 ;  /* 0x00000001dbdb7824 */ /* 0x000fc600078e0217 */
[----:B------:R-:W-:-:S03]  /*6c50*/  R2UR UR20, R217 ;  /* 0x00000000d91472ca */ /* 0x000fc600000e0000 */
        /* <DEDUP_REMOVED lines=14> */
[C---:B-1----:R-:W-:Y:S01]  /*6d40*/  IMAD.WIDE.U32 R22, R6.reuse, UR8, R218 ;  /* 0x0000000806167c25 */ /* 0x042fe2000f8e00da */
[----:B------:R-:W-:Y:S01]  /*6d50*/  HGMMA.64x16x16.F32 R120, gdesc[UR52].tnspA.tnspB, R120 ;  /* 0x60200000347879f0 */ /* 0x000fe20008700878 */
[----:B------:R-:W-:Y:S01]  /*6d60*/  UMOV UR12, UR20 ;  /* 0x00000014000c7c82 */ /* 0x000fe20008000000 */
[----:B------:R-:W-:Y:S01]  /*6d70*/  UMOV UR16, UR20 ;  /* 0x0000001400107c82 */ /* 0x000fe20008000000 */
[----:B------:R-:W-:Y:S01]  /*6d80*/  IMAD R6, R6, UR5, RZ ;  /* 0x0000000506067c24 */ /* 0x000fe2000f8e02ff */
[----:B------:R-:W-:Y:S01]  /*6d90*/  HGMMA.64x16x16.F32 R128, gdesc[UR44].tnspA.tnspB, R128 ;  /* 0x602000002c8079f0 */ /* 0x000fe20008700880 */
[----:B------:R-:W-:-:S02]  /*6da0*/  USHF.R.S32.HI UR5, URZ, 0x1f, UR4 ;  /* 0x0000001f3f057899 */ /* 0x000fc40008011404 */
[----:B------:R-:W-:Y:S01]  /*6db0*/  IMAD R217, R7, UR8, R6 ;  /* 0x0000000807d97c24 */ /* 0x000fe2000f8e0206 */
[----:B------:R-:W-:Y:S01]  /*6dc0*/  IADD3 R7, P1, R22, UR4, RZ ;  /* 0x0000000416077c10 */ /* 0x000fe2000ff3e0ff */
[----:B------:R-:W-:Y:S01]  /*6dd0*/  IMAD R232, R3, 0x800, R216 ;  /* 0x0000080003e87824 */ /* 0x000fe200078e02d8 */
[----:B------:R-:W-:Y:S02]  /*6de0*/  UMOV UR8, UR20 ;  /* 0x0000001400087c82 */ /* 0x000fe40008000000 */
[----:B------:R-:W-:Y:S01]  /*6df0*/  IADD3.X R22, R23, UR5, R217, P1, !PT ;  /* 0x0000000517167c10 */ /* 0x000fe20008ffe4d9 */
[----:B------:R-:W-:Y:S02]  /*6e00*/  ULDC.64 UR4, c[0x0][0x2c0] ;  /* 0x0000b00000047ab9 */ /* 0x000fe40000000a00 */
[C---:B------:R-:W-:Y:S01]  /*6e10*/  LEA R6, P1, R7.reuse, UR4, 0x2 ;  /* 0x0000000407067c11 */ /* 0x040fe2000f8210ff */
[----:B------:R-:W-:Y:S01]  /*6e20*/  UMOV UR4, UR20 ;  /* 0x0000001400047c82 */ /* 0x000fe20008000000 */
[----:B------:R-:W-:Y:S01]  /*6e30*/  HGMMA.64x16x16.F32 R96, gdesc[UR24].tnspA.tnspB, R96 ;  /* 0x60200000186079f0 */ /* 0x000fe20008700860 */
[----:B------:R-:W-:Y:S01]  /*6e40*/  UMOV UR26, UR34 ;  /* 0x00000022001a7c82 */ /* 0x000fe20008000000 */
[----:B------:R-:W-:Y:S01]  /*6e50*/  UMOV UR27, UR35 ;  /* 0x00000023001b7c82 */ /* 0x000fe20008000000 */
[----:B------:R-:W-:Y:S01]  /*6e60*/  R2UR UR52, R232 ;  /* 0x00000000e83472ca */ /* 0x000fe200000e0000 */
[----:B------:R-:W-:Y:S01]  /*6e70*/  HGMMA.64x16x16.F32 R104, gdesc[UR28].tnspA.tnspB, R104 ;  /* 0x602000001c6879f0 */ /* 0x000fe20008700868 */
[----:B------:R-:W-:Y:S01]  /*6e80*/  LEA.HI.X R7, R7, UR5, R22, 0x2, P1 ;  /* 0x0000000507077c11 */ /* 0x000fe200088f1416 */
[----:B------:R-:W-:-:S02]  /*6e90*/  UMOV UR5, UR21 ;  /* 0x0000001500057c82 */ /* 0x000fc40008000000 */
[----:B------:R-:W-:Y:S04]  /*6ea0*/  HGMMA.64x16x16.F32 R112, gdesc[UR40].tnspA.tnspB, R112 ;  /* 0x60200000287079f0 */ /* 0x000fe80008700870 */
[----:B------:R-:W-:Y:S04]  /*6eb0*/  HGMMA.64x16x16.F32 R120, gdesc[UR36].tnspA.tnspB, R120 ;  /* 0x60200000247879f0 */ /* 0x000fe80008700878 */
[----:B------:R-:W-:Y:S01]  /*6ec0*/  HGMMA.64x16x16.F32 R128, gdesc[UR24].tnspA.tnspB, R128 ;  /* 0x60200000188079f0 */ /* 0x000fe20008700880 */
[----:B------:R-:W-:Y:S01]  /*6ed0*/  UMOV UR53, 0x40000040 ;  /* 0x4000004000357882 */ /* 0x000fe20000000000 */
[----:B------:R-:W-:-:S02]  /*6ee0*/  UMOV UR55, 0x40 ;  /* 0x0000004000377882 */ /* 0x000fc40000000000 */
[----:B------:R-:W-:Y:S04]  /*6ef0*/  HGMMA.64x16x16.F32 R96, gdesc[UR20].tnspA.tnspB, R96 ;  /* 0x60200000146079f0 */ /* 0x000fe80008700860 */
[----:B------:R-:W-:Y:S04]  /*6f00*/  HGMMA.64x16x16.F32 R104, gdesc[UR12].tnspA.tnspB, R104 ;  /* 0x602000000c6879f0 */ /* 0x000fe80008700868 */
[----:B------:R-:W-:Y:S01]  /*6f10*/  HGMMA.64x16x16.F32 R112, gdesc[UR8].tnspA.tnspB, R112 ;  /* 0x60200000087079f0 */ /* 0x000fe20008700870 */
[----:B------:R-:W-:-:S03]  /*6f20*/  ULOP3.LUT UR8, UR32, 0x80000, URZ, 0xfc, !UPT ;  /* 0x0008000020087892 */ /* 0x000fc6000f8efc3f */
[----:B------:R-:W-:Y:S04]  /*6f30*/  HGMMA.64x16x16.F32 R120, gdesc[UR16].tnspA.tnspB, R120 ;  /* 0x60200000107879f0 */ /* 0x000fe80008700878 */
[----:B------:R-:W-:Y:S01]  /*6f40*/  HGMMA.64x16x16.F32 R128, gdesc[UR4].tnspA.tnspB, R128, gsb0 ;  /* 0x60200000048079f0 */ /* 0x000fe20008000880 */
[----:B------:R-:W-:Y:S02]  /*6f50*/  UIADD3 UR4, UR8, 0x80, URZ ;  /* 0x0000008008047890 */ /* 0x000fe4000fffe03f */
[----:B------:R-:W-:Y:S02]  /*6f60*/  WARPGROUP.DEPBAR.LE gsb0, 0x1 ;  /* 0x00008000000079c5 */ /* 0x000fe40000010100 */
[----:B------:R-:W-:Y:S01]  /*6f70*/  WARPGROUP.ARRIVE ;  /* 0x00000000000079c5 */ /* 0x000fe20000000000 */
[----:B------:R-:W-:Y:S01]  /*6f80*/  UIADD3 UR5, UR8, 0x100, URZ ;  /* 0x0000010008057890 */ /* 0x000fe2000fffe03f */
[----:B------:R1:W-:Y:S01]  /*6f90*/  REDG.E.ADD.F32x4.FTZ.RN.STRONG.GPU desc[UR56][R6.64], R24 ;  /* 0x00000018060079a6 */ /* 0x0003e2000c10f7b8 */
[----:B------:R-:W-:Y:S01]  /*6fa0*/  UMOV UR54, UR8 ;  /* 0x0000000800367c82 */ /* 0x000fe20008000000 */
[----:B------:R-:W-:Y:S01]  /*6fb0*/  UIADD3 UR6, UR8, 0x180, URZ ;  /* 0x0000018008067890 */ /* 0x000fe2000fffe03f */
[----:B------:R-:W-:Y:S01]  /*6fc0*/  UMOV UR12, UR52 ;  /* 0x00000034000c7c82 */ /* 0x000fe20008000000 */
[----:B------:R-:W-:Y:S01]  /*6fd0*/  UMOV UR13, UR53 ;  /* 0x00000035000d7c82 */ /* 0x000fe20008000000 */
[----:B------:R-:W-:Y:S01]  /*6fe0*/  UMOV UR14, UR4 ;  /* 0x00000004000e7c82 */ /* 0x000fe20008000000 */
[----:B------:R-:W-:Y:S01]  /*6ff0*/  UMOV UR15, 0x40 ;  /* 0x00000040000f7882 */ /* 0x000fe20000000000 */
[----:B------:R-:W-:Y:S01]  /*7000*/  HGMMA.64x16x16.F32 R208, gdesc[UR52].tnspA.tnspB, R208 ;  /* 0x6020000034d079f0 */ /* 0x000fe200087008d0 */
[----:B------:R-:W-:Y:S01]  /*7010*/  IMAD.U32 R22, RZ, RZ, UR14 ;  /* 0x0000000eff167e24 */ /* 0x000fe2000f8e00ff */
[----:B------:R-:W-:Y:S01]  /*7020*/  UIADD3 UR4, UR8, 0x200, URZ ;  /* 0x0000020008047890 */ /* 0x000fe2000fffe03f */
[----:B------:R-:W-:Y:S01]  /*7030*/  IMAD.U32 R23, RZ, RZ, UR15 ;  /* 0x0000000fff177e24 */ /* 0x000fe2000f8e00ff */
[----:B------:R-:W-:Y:S01]  /*7040*/  HGMMA.64x16x16.F32 R192, gdesc[UR12].tnspA.tnspB, R192 ;  /* 0x602000000cc079f0 */ /* 0x000fe200087008c0 */
[----:B------:R-:W-:Y:S01]  /*7050*/  UMOV UR12, UR52 ;  /* 0x00000034000c7c82 */ /* 0x000fe20008000000 */
[----:B------:R-:W-:Y:S01]  /*7060*/  UMOV UR13, UR53 ;  /* 0x00000035000d7c82 */ /* 0x000fe20008000000 */
[----:B------:R-:W-:Y:S01]  /*7070*/  UMOV UR14, UR5 ;  /* 0x00000005000e7c82 */ /* 0x000fe20008000000 */
[----:B------:R-:W-:Y:S01]  /*7080*/  UMOV UR15, 0x40 ;  /* 0x00000040000f7882 */ /* 0x000fe20000000000 */
[----:B------:R-:W-:Y:S01]  /*7090*/  IMAD.U32 R216, RZ, RZ, UR14 ;  /* 0x0000000effd87e24 */ /* 0x000fe2000f8e00ff */
[----:B------:R-:W-:Y:S01]  /*70a0*/  HGMMA.64x16x16.F32 R176, gdesc[UR12].tnspA.tnspB, R176 ;  /* 0x602000000cb079f0 */ /* 0x000fe200087008b0 */
[----:B------:R-:W-:Y:S01]  /*70b0*/  IMAD.U32 R217, RZ, RZ, UR15 ;  /* 0x0000000fffd97e24 */ /* 0x000fe2000f8e00ff */
        /* <DEDUP_REMOVED lines=11> */
[----:B-1----:R-:W-:Y:S01]  /*7170*/  VIADD R24, R232, 0x80 ;  /* 0x00000080e8187836 */ /* 0x002fe20000000000 */
[----:B------:R-:W-:Y:S01]  /*7180*/  HGMMA.64x16x16.F32 R144, gdesc[UR12].tnspA.tnspB, R144 ;  /* 0x602000000c9079f0 */ /* 0x000fe20008700890 */
[----:B------:R-:W-:Y:S01]  /*7190*/  UIADD3 UR46, UR8, 0x10, URZ ;  /* 0x00000010082e7890 */ /* 0x000fe2000fffe03f */
[----:B------:R1:W-:Y:S02]  /*71a0*/  REDG.E.ADD.F32x4.FTZ.RN.STRONG.GPU desc[UR56][R6.64+0x800], R28 ;  /* 0x0008001c060079a6 */ /* 0x0003e4000c10f7b8 */
[----:B------:R-:W-:Y:S01]  /*71b0*/  R2UR UR44, R24 ;  /* 0x00000000182c72ca */ /* 0x000fe200000e0000 */
[----:B------:R-:W-:-:S02]  /*71c0*/  UIADD3 UR4, UR8, 0x90, URZ ;  /* 0x0000009008047890 */ /* 0x000fc4000fffe03f */
[----:B------:R-:W-:Y:S01]  /*71d0*/  UIADD3 UR5, UR8, 0x110, URZ ;  /* 0x0000011008057890 */ /* 0x000fe2000fffe03f */
[----:B------:R-:W-:Y:S01]  /*71e0*/  IMAD.U32 R220, RZ, RZ, UR14 ;  /* 0x0000000effdc7e24 */ /* 0x000fe2000f8e00ff */
[----:B------:R-:W-:Y:S01]  /*71f0*/  UMOV UR45, 0x40000040 ;  /* 0x40000040002d7882 */ /* 0x000fe20000000000 */
[----:B------:R-:W-:Y:S01]  /*7200*/  IMAD.U32 R221, RZ, RZ, UR15 ;  /* 0x0000000fffdd7e24 */ /* 0x000fe2000f8e00ff */
[----:B------:R-:W-:Y:S01]  /*7210*/  UMOV UR47, 0x40 ;  /* 0x00000040002f7882 */ /* 0x000fe20000000000 */
[----:B------:R-:W-:Y:S01]  /*7220*/  UIADD3 UR6, UR8, 0x190, URZ ;  /* 0x0000019008067890 */ /* 0x000fe2000fffe03f */
[----:B------:R1:W-:Y:S01]  /*7230*/  REDG.E.ADD.F32x4.FTZ.RN.STRONG.GPU desc[UR56][R6.64+0x1000], R32 ;  /* 0x00100020060079a6 */ /* 0x0003e2000c10f7b8 */
[----:B------:R-:W-:Y:S01]  /*7240*/  UMOV UR13, UR45 ;  /* 0x0000002d000d7c82 */ /* 0x000fe20008000000 */
[----:B------:R-:W-:Y:S01]  /*7250*/  UMOV UR14, UR4 ;  /* 0x00000004000e7c82 */ /* 0x000fe20008000000 */
[----:B------:R-:W-:Y:S01]  /*7260*/  UMOV UR15, 0x40 ;  /* 0x00000040000f7882 */ /* 0x000fe20000000000 */
[----:B------:R-:W-:Y:S01]  /*7270*/  UMOV UR12, UR44 ;  /* 0x0000002c000c7c82 */ /* 0x000fe20008000000 */
[----:B------:R-:W-:Y:S01]  /*7280*/  UIADD3 UR50, UR8, 0x210, URZ ;  /* 0x0000021008327890 */ /* 0x000fe2000fffe03f */
[----:B------:R-:W-:Y:S01]  /*7290*/  IMAD.U32 R222, RZ, RZ, UR14 ;  /* 0x0000000effde7e24 */ /* 0x000fe2000f8e00ff */
[----:B------:R-:W-:Y:S01]  /*72a0*/  UMOV UR48, UR44 ;  /* 0x0000002c00307c82 */ /* 0x000fe20008000000 */
[----:B------:R-:W-:Y:S01]  /*72b0*/  IMAD.U32 R223, RZ, RZ, UR15 ;  /* 0x0000000fffdf7e24 */ /* 0x000fe2000f8e00ff */
[----:B------:R-:W-:Y:S01]  /*72c0*/  UMOV UR49, UR45 ;  /* 0x0000002d00317c82 */ /* 0x000fe20008000000 */
[----:B------:R-:W-:Y:S01]  /*72d0*/  UMOV UR51, 0x40 ;  /* 0x0000004000337882 */ /* 0x000fe20000000000 */
[----:B------:R-:W-:Y:S01]  /*72e0*/  VIADD R24, R232, 0x100 ;  /* 0x00000100e8187836 */ /* 0x000fe20000000000 */
[----:B------:R-:W-:Y:S01]  /*72f0*/  UIADD3 UR26, UR8, 0x20, URZ ;  /* 0x00000020081a7890 */ /* 0x000fe2000fffe03f */
[----:B------:R1:W-:Y:S01]  /*7300*/  REDG.E.ADD.F32x4.FTZ.RN.STRONG.GPU desc[UR56][R6.64+0x1800], R36 ;  /* 0x00180024060079a6 */ /* 0x0003e2000c10f7b8 */
[----:B------:R-:W-:Y:S02]  /*7310*/  HGMMA.64x16x16.F32 R208, gdesc[UR44].tnspA.tnspB, R208 ;  /* 0x602000002cd079f0 */ /* 0x000fe400087008d0 */
[----:B------:R-:W-:Y:S01]  /*7320*/  R2UR UR24, R24 ;  /* 0x00000000181872ca */ /* 0x000fe200000e0000 */
[----:B------:R-:W-:Y:S01]  /*7330*/  UIADD3 UR42, UR8, 0xa0, URZ ;  /* 0x000000a0082a7890 */ /* 0x000fe2000fffe03f */
[----:B------:R1:W-:Y:S01]  /*7340*/  REDG.E.ADD.F32x4.FTZ.RN.STRONG.GPU desc[UR56][R6.64+0x2000], R40 ;  /* 0x00200028060079a6 */ /* 0x0003e2000c10f7b8 */
        /* <DEDUP_REMOVED lines=12> */
[----:B------:R-:W-:Y:S01]  /*7410*/  UIADD3 UR38, UR8, 0x120, URZ ;  /* 0x0000012008267890 */ /* 0x000fe2000fffe03f */
[----:B------:R-:W-:Y:S01]  /*7420*/  HGMMA.64x16x16.F32 R160, gdesc[UR12].tnspA.tnspB, R160 ;  /* 0x602000000ca079f0 */ /* 0x000fe200087008a0 */
[----:B------:R-:W-:-:S02]  /*7430*/  UIADD3 UR34, UR8, 0x1a0, URZ ;  /* 0x000001a008227890 */ /* 0x000fc4000fffe03f */
[----:B------:R-:W-:Y:S01]  /*7440*/  UIADD3 UR30, UR8, 0x220, URZ ;  /* 0x00000220081e7890 */ /* 0x000fe2000fffe03f */
[----:B------:R-:W-:Y:S01]  /*7450*/  UMOV UR25, 0x40000040 ;  /* 0x4000004000197882 */ /* 0x000fe20000000000 */
[----:B------:R-:W-:Y:S01]  /*7460*/  UMOV UR27, 0x40 ;  /* 0x00000040001b7882 */ /* 0x000fe20000000000 */
[----:B------:R-:W-:Y:S01]  /*7470*/  HGMMA.64x16x16.F32 R144, gdesc[UR48].tnspA.tnspB, R144 ;  /* 0x60200000309079f0 */ /* 0x000fe20008700890 */
        /* <DEDUP_REMOVED lines=18> */
[----:B------:R-:W-:Y:S01]  /*75a0*/  IMAD.U32 R226, RZ, RZ, UR14 ;  /* 0x0000000effe27e24 */ /* 0x000fe2000f8e00ff */
[----:B------:R-:W-:Y:S01]  /*75b0*/  HGMMA.64x16x16.F32 R192, gdesc[UR40].tnspA.tnspB, R192 ;  /* 0x6020000028c079f0 */ /* 0x000fe200087008c0 */
[----:B------:R-:W-:-:S02]  /*75c0*/  UIADD3 UR18, UR8, 0x130, URZ ;  /* 0x0000013008127890 */ /* 0x000fc4000fffe03f */
[----:B------:R-:W-:Y:S01]  /*75d0*/  UIADD3 UR10, UR8, 0x230, URZ ;  /* 0x00000230080a7890 */ /* 0x000fe2000fffe03f */
[----:B------:R-:W-:Y:S01]  /*75e0*/  UMOV UR5, 0x40000040 ;  /* 0x4000004000057882 */ /* 0x000fe20000000000 */
[----:B------:R-:W-:Y:S01]  /*75f0*/  HGMMA.64x16x16.F32 R176, gdesc[UR36].tnspA.tnspB, R176 ;  /* 0x6020000024b079f0 */ /* 0x000fe200087008b0 */
[----:B------:R-:W-:Y:S01]  /*7600*/  UMOV UR7, 0x40 ;  /* 0x0000004000077882 */ /* 0x000fe20000000000 */
[----:B------:R-:W-:Y:S01]  /*7610*/  UMOV UR23, 0x40 ;  /* 0x0000004000177882 */ /* 0x000fe20000000000 */
[----:B------:R-:W-:Y:S01]  /*7620*/  IMAD.U32 R227, RZ, RZ, UR15 ;  /* 0x0000000fffe37e24 */ /* 0x000fe2000f8e00ff */
[----:B------:R-:W-:Y:S01]  /*7630*/  UMOV UR19, 0x40 ;  /* 0x0000004000137882 */ /* 0x000fe20000000000 */
[----:B------:R-:W-:Y:S01]  /*7640*/  UMOV UR11, 0x40 ;  /* 0x00000040000b7882 */ /* 0x000fe20000000000 */
[----:B------:R1:W-:Y:S01]  /*7650*/  REDG.E.ADD.F32x4.FTZ.RN.STRONG.GPU desc[UR56][R6.64+0x3000], R48 ;  /* 0x00300030060079a6 */ /* 0x0003e2000c10f7b8 */
[----:B------:R-:W-:Y:S01]  /*7660*/  HGMMA.64x16x16.F32 R160, gdesc[UR32].tnspA.tnspB, R160 ;  /* 0x6020000020a079f0 */ /* 0x000fe200087008a0 */
[----:B------:R-:W-:Y:S01]  /*7670*/  UIADD3 UR14, UR8, 0x1b0, URZ ;  /* 0x000001b0080e7890 */ /* 0x000fe2000fffe03f */
[----:B------:R-:W-:Y:S01]  /*7680*/  UMOV UR20, UR4 ;  /* 0x0000000400147c82 */ /* 0x000fe20008000000 */
[----:B------:R-:W-:Y:S01]  /*7690*/  UMOV UR21, UR5 ;  /* 0x0000000500157c82 */ /* 0x000fe20008000000 */
[----:B------:R-:W-:Y:S01]  /*76a0*/  UMOV UR16, UR4 ;  /* 0x0000000400107c82 */ /* 0x000fe20008000000 */
[----:B------:R-:W-:Y:S01]  /*76b0*/  UMOV UR17, UR5 ;  /* 0x0000000500117c82 */ /* 0x000fe20008000000 */
[----:B------:R-:W-:Y:S01]  /*76c0*/  HGMMA.64x16x16.F32 R144, gdesc[UR28].tnspA.tnspB, R144 ;  /* 0x602000001c9079f0 */ /* 0x000fe20008700890 */
[----:B------:R-:W-:Y:S01]  /*76d0*/  UMOV UR12, UR4 ;  /* 0x00000004000c7c82 */ /* 0x000fe20008000000 */
[----:B------:R-:W-:Y:S01]  /*76e0*/  UMOV UR13, UR5 ;  /* 0x00000005000d7c82 */ /* 0x000fe20008000000 */
[----:B------:R-:W-:Y:S01]  /*76f0*/  UMOV UR15, 0x40 ;  /* 0x00000040000f7882 */ /* 0x000fe20000000000 */
[----:B------:R-:W-:Y:S01]  /*7700*/  UMOV UR8, UR4 ;  /* 0x0000000400087c82 */ /* 0x000fe20008000000 */
[----:B------:R-:W-:Y:S01]  /*7710*/  UMOV UR9, UR5 ;  /* 0x0000000500097c82 */ /* 0x000fe20008000000 */
[----:B------:R1:W-:Y:S01]  /*7720*/  REDG.E.ADD.F32x4.FTZ.RN.STRONG.GPU desc[UR56][R6.64+0x3800], R52 ;  /* 0x00380034060079a6 */ /* 0x0003e2000c10f7b8 */
[----:B------:R-:W-:Y:S04]  /*7730*/  HGMMA.64x16x16.F32 R208, gdesc[UR4].tnspA.tnspB, R208 ;  /* 0x6020000004d079f0 */ /* 0x000fe800087008d0 */
[----:B------:R-:W-:Y:S04]  /*7740*/  HGMMA.64x16x16.F32 R192, gdesc[UR20].tnspA.tnspB, R192 ;  /* 0x6020000014c079f0 */ /* 0x000fe800087008c0 */
[----:B------:R-:W-:Y:S04]  /*7750*/  HGMMA.64x16x16.F32 R176, gdesc[UR16].tnspA.tnspB, R176 ;  /* 0x6020000010b079f0 */ /* 0x000fe800087008b0 */
[----:B------:R-:W-:Y:S04]  /*7760*/  HGMMA.64x16x16.F32 R160, gdesc[UR12].tnspA.tnspB, R160 ;  /* 0x602000000ca079f0 */ /* 0x000fe800087008a0 */
[----:B------:R-:W-:Y:S03]  /*7770*/  HGMMA.64x16x16.F32 R144, gdesc[UR8].tnspA.tnspB, R144, gsb0 ;  /* 0x60200000089079f0 */ /* 0x000fe60008000890 */
[----:B------:R-:W-:-:S02]  /*7780*/  WARPGROUP.DEPBAR.LE gsb0, 0x1 ;  /* 0x00008000000079c5 */ /* 0x000fc40000010100 */
[----:B-1----:R-:W-:Y:S05]  /*7790*/  @!P0 BRA `(.L_x_76) ;  /* 0x0000000000048947 */ /* 0x002fea0003800000 */
[----:B------:R-:W-:Y:S01]  /*77a0*/  BPT.TRAP 0x1 ;  /* 0x000000040000795c */ /* 0x000fe20000300000 */
.L_x_76:
        /* <DEDUP_REMOVED lines=11> */
[----:B------:R-:W-:Y:S01]  /*7860*/  HGMMA.64x64x16.F32 R24, gdesc[UR56].tnspA, RZ, !UPT ;  /* 0x20e00000381879f0 */ /* 0x000fe2000c7008ff */
[----:B------:R-:W-:Y:S01]  /*7870*/  R2UR UR56, R20 ;  /* 0x00000000143872ca */ /* 0x000fe200000e0000 */
[----:B------:R-:W-:Y:S01]  /*7880*/  UMOV UR57, 0x40000040 ;  /* 0x4000004000397882 */ /* 0x000fe20000000000 */
[----:B------:R-:W-:Y:S01]  /*7890*/  R2UR UR58, R14 ;  /* 0x000000000e3a72ca */ /* 0x000fe200000e0000 */
[----:B------:R-:W-:Y:S01]  /*78a0*/  VIADD R14, R5, 0x600 ;  /* 0x00000600050e7836 */ /* 0x000fe20000000000 */
[----:B------:R-:W-:-:S13]  /*78b0*/  R2UR UR59, R15 ;  /* 0x000000000f3b72ca */ /* 0x000fda00000e0000 */
[----:B------:R-:W-:Y:S01]  /*78c0*/  HGMMA.64x64x16.F32 R24, gdesc[UR56].tnspA, R24 ;  /* 0x20e00000381879f0 */ /* 0x000fe20008700818 */
[----:B------:R-:W-:Y:S01]  /*78d0*/  R2UR UR56, R14 ;  /* 0x000000000e3872ca */ /* 0x000fe200000e0000 */
[----:B------:R-:W-:Y:S01]  /*78e0*/  UMOV UR57, 0x40000040 ;  /* 0x4000004000397882 */ /* 0x000fe20000000000 */
[----:B------:R-:W-:Y:S01]  /*78f0*/  R2UR UR58, R12 ;  /* 0x000000000c3a72ca */ /* 0x000fe200000e0000 */
[----:B------:R-:W-:Y:S01]  /*7900*/  VIADD R12, R5, 0x680 ;  /* 0x00000680050c7836 */ /* 0x000fe20000000000 */
[----:B------:R-:W-:Y:S01]  /*7910*/  R2UR UR59, R13 ;  /* 0x000000000d3b72ca */ /* 0x000fe200000e0000 */
[----:B------:R-:W-:-:S12]  /*7920*/  VIADD R5, R5, 0x700 ;  /* 0x0000070005057836 */ /* 0x000fd80000000000 */
[----:B------:R-:W-:Y:S01]  /*7930*/  HGMMA.64x64x16.F32 R24, gdesc[UR56].tnspA, R24 ;  /* 0x20e00000381879f0 */ /* 0x000fe20008700818 */
[----:B------:R-:W-:Y:S01]  /*7940*/  R2UR UR56, R12 ;  /* 0x000000000c3872ca */ /* 0x000fe200000e0000 */
[----:B------:R-:W-:Y:S01]  /*7950*/  UMOV UR57, 0x40000040 ;  /* 0x4000004000397882 */ /* 0x000fe20000000000 */
[----:B------:R-:W-:Y:S02]  /*7960*/  R2UR UR58, R10 ;  /* 0x000000000a3a72ca */ /* 0x000fe400000e0000 */
[----:B------:R-:W-:-:S13]  /*7970*/  R2UR UR59, R11 ;  /* 0x000000000b3b72ca */ /* 0x000fda00000e0000 */
[----:B------:R-:W-:Y:S01]  /*7980*/  HGMMA.64x64x16.F32 R24, gdesc[UR56].tnspA, R24 ;  /* 0x20e00000381879f0 */ /* 0x000fe20008700818 */
[----:B------:R-:W-:Y:S01]  /*7990*/  R2UR UR56, R5 ;  /* 0x00000000053872ca */ /* 0x000fe200000e0000 */
[----:B------:R-:W-:Y:S01]  /*79a0*/  UMOV UR57, 0x40000040 ;  /* 0x4000004000397882 */ /* 0x000fe20000000000 */
[----:B------:R-:W-:Y:S02]  /*79b0*/  R2UR UR58, R8 ;  /* 0x00000000083a72ca */ /* 0x000fe400000e0000 */
[----:B------:R-:W-:Y:S01]  /*79c0*/  R2UR UR59, R9 ;  /* 0x00000000093b72ca */ /* 0x000fe200000e0000 */
[----:B------:R-:W-:-:S12]  /*79d0*/  VIADD R5, R232, 0x400 ;  /* 0x00000400e8057836 */ /* 0x000fd80000000000 */
[----:B------:R-:W-:Y:S01]  /*79e0*/  HGMMA.64x64x16.F32 R24, gdesc[UR56].tnspA, R24, gsb0 ;  /* 0x20e00000381879f0 */ /* 0x000fe20008000818 */
[----:B------:R-:W-:Y:S01]  /*79f0*/  R2UR UR52, R5 ;  /* 0x00000000053472ca */ /* 0x000fe200000e0000 */
[----:B------:R-:W-:Y:S01]  /*7a00*/  UMOV UR53, 0x40000040 ;  /* 0x4000004000357882 */ /* 0x000fe20000000000 */
[----:B------:R-:W-:-:S05]  /*7a10*/  VIADD R5, R232, 0x480 ;  /* 0x00000480e8057836 */ /* 0x000fca0000000000 */
[----:B------:R-:W-:Y:S01]  /*7a20*/  R2UR UR44, R5 ;  /* 0x00000000052c72ca */ /* 0x000fe200000e0000 */
[----:B------:R-:W-:Y:S02]  /*7a30*/  WARPGROUP.DEPBAR.LE gsb0, 0x0 ;  /* 0x00008000000079c5 */ /* 0x000fe40000010000 */
[----:B------:R-:W-:Y:S01]  /*7a40*/  WARPGROUP.ARRIVE ;  /* 0x00000000000079c5 */ /* 0x000fe20000000000 */
[----:B------:R-:W-:Y:S01]  /*7a50*/  UMOV UR45, 0x40000040 ;  /* 0x40000040002d7882 */ /* 0x000fe20000000000 */
[----:B------:R-:W-:Y:S01]  /*7a60*/  VIADD R5, R232, 0x500 ;  /* 0x00000500e8057836 */ /* 0x000fe20000000000 */
[----:B------:R-:W-:Y:S01]  /*7a70*/  UMOV UR25, 0x40000040 ;  /* 0x4000004000197882 */ /* 0x000fe20000000000 */
[----:B------:R-:W-:Y:S01]  /*7a80*/  UMOV UR5, 0x40000040 ;  /* 0x4000004000057882 */ /* 0x000fe20000000000 */
[----:B------:R1:W-:Y:S01]  /*7a90*/  REDG.E.ADD.F32x4.FTZ.RN.STRONG.GPU desc[UR8][R6.64+0x4000], R24 ;  /* 0x00400018060079a6 */ /* 0x0003e2000c10f788 */
[----:B------:R-:W-:Y:S01]  /*7aa0*/  HGMMA.64x16x16.F32 R200, gdesc[UR52].tnspA.tnspB, R200 ;  /* 0x6020000034c879f0 */ /* 0x000fe200087008c8 */
[----:B------:R-:W-:-:S02]  /*7ab0*/  R2UR UR54, R22 ;  /* 0x00000000163672ca */ /* 0x000fc400000e0000 */
[----:B------:R-:W-:Y:S02]  /*7ac0*/  R2UR UR55, R23 ;  /* 0x00000000173772ca */ /* 0x000fe400000e0000 */
[----:B------:R-:W-:Y:S01]  /*7ad0*/  R2UR UR24, R5 ;  /* 0x00000000051872ca */ /* 0x000fe200000e0000 */
[----:B------:R-:W-:Y:S01]  /*7ae0*/  UMOV UR41, UR25 ;  /* 0x0000001900297c82 */ /* 0x000fe20008000000 */
[----:B------:R-:W-:Y:S01]  /*7af0*/  UMOV UR37, UR25 ;  /* 0x0000001900257c82 */ /* 0x000fe20008000000 */
[----:B------:R-:W-:Y:S01]  /*7b00*/  UMOV UR33, UR25 ;  /* 0x0000001900217c82 */ /* 0x000fe20008000000 */
[----:B------:R-:W-:Y:S01]  /*7b10*/  VIADD R232, R232, 0x580 ;  /* 0x00000580e8e87836 */ /* 0x000fe20000000000 */
[----:B------:R-:W-:Y:S01]  /*7b20*/  UMOV UR21, UR5 ;  /* 0x0000000500157c82 */ /* 0x000fe20008000000 */
[----:B------:R-:W-:Y:S01]  /*7b30*/  UMOV UR17, UR5 ;  /* 0x0000000500117c82 */ /* 0x000fe20008000000 */
[----:B------:R-:W-:Y:S01]  /*7b40*/  UMOV UR13, UR5 ;  /* 0x00000005000d7c82 */ /* 0x000fe20008000000 */
[----:B------:R1:W-:Y:S03]  /*7b50*/  REDG.E.ADD.F32x4.FTZ.RN.STRONG.GPU desc[UR8][R6.64+0x4800], R28 ;  /* 0x0048001c060079a6 */ /* 0x0003e6000c10f788 */
[----:B------:R-:W-:Y:S01]  /*7b60*/  HGMMA.64x16x16.F32 R184, gdesc[UR52].tnspA.tnspB, R184 ;  /* 0x6020000034b879f0 */ /* 0x000fe200087008b8 */
[----:B------:R-:W-:Y:S01]  /*7b70*/  R2UR UR54, R216 ;  /* 0x00000000d83672ca */ /* 0x000fe200000e0000 */
[----:B------:R-:W-:Y:S01]  /*7b80*/  UMOV UR40, UR24 ;  /* 0x0000001800287c82 */ /* 0x000fe20008000000 */
[----:B------:R-:W-:Y:S01]  /*7b90*/  R2UR UR55, R217 ;  /* 0x00000000d93772ca */ /* 0x000fe200000e0000 */
[----:B------:R-:W-:Y:S01]  /*7ba0*/  UMOV UR36, UR24 ;  /* 0x0000001800247c82 */ /* 0x000fe20008000000 */
[----:B------:R-:W-:Y:S01]  /*7bb0*/  UMOV UR32, UR24 ;  /* 0x0000001800207c82 */ /* 0x000fe20008000000 */
[----:B------:R-:W-:Y:S01]  /*7bc0*/  R2UR UR4, R232 ;  /* 0x00000000e80472ca */ /* 0x000fe200000e0000 */
[----:B------:R1:W-:Y:S04]  /*7bd0*/  REDG.E.ADD.F32x4.FTZ.RN.STRONG.GPU desc[UR8][R6.64+0x5000], R32 ;  /* 0x00500020060079a6 */ /* 0x0003e8000c10f788 */
[----:B------:R1:W-:Y:S04]  /*7be0*/  REDG.E.ADD.F32x4.FTZ.RN.STRONG.GPU desc[UR8][R6.64+0x5800], R36 ;  /* 0x00580024060079a6 */ /* 0x0003e8000c10f788 */
[----:B------:R1:W-:Y:S01]  /*7bf0*/  REDG.E.ADD.F32x4.FTZ.RN.STRONG.GPU desc[UR8][R6.64+0x6000], R40 ;  /* 0x00600028060079a6 */ /* 0x0003e2000c10f788 */
[----:B------:R-:W-:Y:S01]  /*7c00*/  HGMMA.64x16x16.F32 R168, gdesc[UR52].tnspA.tnspB, R168 ;  /* 0x6020000034a879f0 */ /* 0x000fe200087008a8 */
[----:B------:R-:W-:-:S02]  /*7c10*/  R2UR UR54, R218 ;  /* 0x00000000da3672ca */ /* 0x000fc400000e0000 */
[----:B------:R-:W-:Y:S01]  /*7c20*/  R2UR UR55, R219 ;  /* 0x00000000db3772ca */ /* 0x000fe200000e0000 */
[----:B------:R-:W-:Y:S01]  /*7c30*/  UMOV UR20, UR4 ;  /* 0x0000000400147c82 */ /* 0x000fe20008000000 */
[----:B------:R-:W-:Y:S01]  /*7c40*/  UMOV UR16, UR4 ;  /* 0x0000000400107c82 */ /* 0x000fe20008000000 */
[----:B------:R-:W-:Y:S01]  /*7c50*/  UMOV UR12, UR4 ;  /* 0x00000004000c7c82 */ /* 0x000fe20008000000 */
[----:B------:R1:W-:Y:S04]  /*7c60*/  REDG.E.ADD.F32x4.FTZ.RN.STRONG.GPU desc[UR8][R6.64+0x6800], R44 ;  /* 0x0068002c060079a6 */ /* 0x0003e8000c10f788 */
[----:B------:R1:W-:Y:S04]  /*7c70*/  REDG.E.ADD.F32x4.FTZ.RN.STRONG.GPU desc[UR8][R6.64+0x7000], R48 ;  /* 0x00700030060079a6 */ /* 0x0003e8000c10f788 */
[----:B------:R1:W-:Y:S01]  /*7c80*/  REDG.E.ADD.F32x4.FTZ.RN.STRONG.GPU desc[UR8][R6.64+0x7800], R52 ;  /* 0x00780034060079a6 */ /* 0x0003e2000c10f788 */
[----:B------:R-:W-:Y:S01]  /*7c90*/  HGMMA.64x16x16.F32 R152, gdesc[UR52].tnspA.tnspB, R152 ;  /* 0x60200000349879f0 */ /* 0x000fe20008700898 */
[----:B------:R-:W-:-:S02]  /*7ca0*/  R2UR UR54, R220 ;  /* 0x00000000dc3672ca */ /* 0x000fc400000e0000 */
[----:B------:R-:W-:-:S13]  /*7cb0*/  R2UR UR55, R221 ;  /* 0x00000000dd3772ca */ /* 0x000fda00000e0000 */
[----:B------:R-:W-:Y:S04]  /*7cc0*/  HGMMA.64x16x16.F32 R136, gdesc[UR52].tnspA.tnspB, R136 ;  /* 0x60200000348879f0 */ /* 0x000fe80008700888 */
[----:B------:R-:W-:Y:S01]  /*7cd0*/  HGMMA.64x16x16.F32 R200, gdesc[UR44].tnspA.tnspB, R200 ;  /* 0x602000002cc879f0 */ /* 0x000fe200087008c8 */
[----:B------:R-:W-:Y:S02]  /*7ce0*/  R2UR UR46, R222 ;  /* 0x00000000de2e72ca */ /* 0x000fe400000e0000 */
[----:B------:R-:W-:-:S13]  /*7cf0*/  R2UR UR47, R223 ;  /* 0x00000000df2f72ca */ /* 0x000fda00000e0000 */
[----:B------:R-:W-:Y:S01]  /*7d00*/  HGMMA.64x16x16.F32 R184, gdesc[UR44].tnspA.tnspB, R184 ;  /* 0x602000002cb879f0 */ /* 0x000fe200087008b8 */
[----:B------:R-:W-:Y:S02]  /*7d10*/  R2UR UR46, R224 ;  /* 0x00000000e02e72ca */ /* 0x000fe400000e0000 */
[----:B------:R-:W-:-:S13]  /*7d20*/  R2UR UR47, R225 ;  /* 0x00000000e12f72ca */ /* 0x000fda00000e0000 */
[----:B------:R-:W-:Y:S01]  /*7d30*/  HGMMA.64x16x16.F32 R168, gdesc[UR44].tnspA.tnspB, R168 ;  /* 0x602000002ca879f0 */ /* 0x000fe200087008a8 */
[----:B------:R-:W-:Y:S02]  /*7d40*/  R2UR UR46, R226 ;  /* 0x00000000e22e72ca */ /* 0x000fe400000e0000 */
[----:B------:R-:W-:-:S13]  /*7d50*/  R2UR UR47, R227 ;  /* 0x00000000e32f72ca */ /* 0x000fda00000e0000 */
[----:B------:R-:W-:Y:S01]  /*7d60*/  HGMMA.64x16x16.F32 R152, gdesc[UR44].tnspA.tnspB, R152 ;  /* 0x602000002c9879f0 */ /* 0x000fe20008700898 */
[----:B------:R-:W-:Y:S01]  /*7d70*/  UMOV UR46, UR50 ;  /* 0x00000032002e7c82 */ /* 0x000fe20008000000 */
[----:B------:R-:W-:Y:S02]  /*7d80*/  UMOV UR47, UR51 ;  /* 0x00000033002f7c82 */ /* 0x000fe40008000000 */
[----:B------:R-:W-:Y:S04]  /*7d90*/  HGMMA.64x16x16.F32 R136, gdesc[UR44].tnspA.tnspB, R136 ;  /* 0x602000002c8879f0 */ /* 0x000fe80008700888 */
[----:B------:R-:W-:Y:S01]  /*7da0*/  HGMMA.64x16x16.F32 R200, gdesc[UR24].tnspA.tnspB, R200 ;  /* 0x6020000018c879f0 */ /* 0x000fe200087008c8 */
[----:B------:R-:W-:Y:S01]  /*7db0*/  UMOV UR26, UR30 ;  /* 0x0000001e001a7c82 */ /* 0x000fe20008000000 */
[----:B------:R-:W-:-:S02]  /*7dc0*/  UMOV UR27, UR31 ;  /* 0x0000001f001b7c82 */ /* 0x000fc40008000000 */
[----:B------:R-:W-:Y:S04]  /*7dd0*/  HGMMA.64x16x16.F32 R184, gdesc[UR40].tnspA.tnspB, R184 ;  /* 0x6020000028b879f0 */ /* 0x000fe800087008b8 */
[----:B------:R-:W-:Y:S04]  /*7de0*/  HGMMA.64x16x16.F32 R168, gdesc[UR36].tnspA.tnspB, R168 ;  /* 0x6020000024a879f0 */ /* 0x000fe800087008a8 */
[----:B------:R-:W-:Y:S04]  /*7df0*/  HGMMA.64x16x16.F32 R152, gdesc[UR32].tnspA.tnspB, R152 ;  /* 0x60200000209879f0 */ /* 0x000fe80008700898 */
[----:B------:R-:W-:Y:S04]  /*7e00*/  HGMMA.64x16x16.F32 R136, gdesc[UR24].tnspA.tnspB, R136 ;  /* 0x60200000188879f0 */ /* 0x000fe80008700888 */
[----:B------:R-:W-:Y:S01]  /*7e10*/  HGMMA.64x16x16.F32 R200, gdesc[UR4].tnspA.tnspB, R200 ;  /* 0x6020000004c879f0 */ /* 0x000fe200087008c8 */
[----:B------:R-:W-:Y:S01]  /*7e20*/  UMOV UR6, UR10 ;  /* 0x0000000a00067c82 */ /* 0x000fe20008000000 */
[----:B------:R-:W-:-:S02]  /*7e30*/  UMOV UR7, UR11 ;  /* 0x0000000b00077c82 */ /* 0x000fc40008000000 */
[----:B------:R-:W-:Y:S04]  /*7e40*/  HGMMA.64x16x16.F32 R184, gdesc[UR20].tnspA.tnspB, R184 ;  /* 0x6020000014b879f0 */ /* 0x000fe800087008b8 */
[----:B------:R-:W-:Y:S04]  /*7e50*/  HGMMA.64x16x16.F32 R168, gdesc[UR16].tnspA.tnspB, R168 ;  /* 0x6020000010a879f0 */ /* 0x000fe800087008a8 */
[----:B------:R-:W-:Y:S04]  /*7e60*/  HGMMA.64x16x16.F32 R152, gdesc[UR12].tnspA.tnspB, R152 ;  /* 0x602000000c9879f0 */ /* 0x000fe80008700898 */
[----:B------:R-:W-:Y:S03]  /*7e70*/  HGMMA.64x16x16.F32 R136, gdesc[UR4].tnspA.tnspB, R136, gsb0 ;  /* 0x60200000048879f0 */ /* 0x000fe60008000888 */
[----:B------:R-:W-:-:S02]  /*7e80*/  WARPGROUP.DEPBAR.LE gsb0, 0x0 ;  /* 0x00008000000079c5 */ /* 0x000fc40000010000 */
[----:B-1----:R-:W-:Y:S05]  /*7e90*/  @!P0 BRA `(.L_x_77) ;  /* 0x0000000000048947 */ /* 0x002fea0003800000 */
[----:B------:R-:W-:Y:S01]  /*7ea0*/  BPT.TRAP 0x1 ;  /* 0x000000040000795c */ /* 0x000fe20000300000 */
.L_x_77:
[----:B------:R-:W-:Y:S01]  /*7eb0*/  UIADD3 UR61, UR61, 0x1, URZ ;  /* 0x000000013d3d7890 */ /* 0x000fe2000fffe03f */
[----:B------:R-:W-:Y:S01]  /*7ec0*/  VIADD R3, R3, 0x1 ;  /* 0x0000000103037836 */ /* 0x000fe20000000000 */
[----:B------:R-:W-:Y:S01]  /*7ed0*/  LOP3.LUT R17, R17, 0x1, RZ, 0x3c, !PT ;  /* 0x0000000111117812 */ /* 0x000fe200078e3cff */
[----:B------:R-:W-:-:S03]  /*7ee0*/  VIADD R16, R16, 0x31820 ;  /* 0x0003182010107836 */ /* 0x000fc60000000000 */
[----:B------:R-:W-:Y:S02]  /*7ef0*/  ISETP.LE.AND P1, PT, R231, UR61, PT ;  /* 0x0000003de7007c0c */ /* 0x000fe4000bf23270 */
[C---:B------:R-:W-:Y:S02]  /*7f00*/  ISETP.NE.AND P0, PT, R3.reuse, 0x2, PT ;  /* 0x000000020300780c */ /* 0x040fe40003f05270 */
[----:B------:R-:W-:Y:S02]  /*7f10*/  PRMT R16, RZ, 0x654, R16 ;  /* 0x00000654ff107816 */ /* 0x000fe40000000010 */
[----:B------:R-:W-:Y:S02]  /*7f20*/  SEL R5, RZ, 0x1, P0 ;  /* 0x00000001ff057807 */ /* 0x000fe40000000000 */
[----:B------:R2:W-:Y:S01]  /*7f30*/  SYNCS.ARRIVE.TRANS64.RED.A1T0 RZ, [R16+URZ], RZ ;  /* 0x000000ff10ff79a7 */ /* 0x0005e2000810043f */
[----:B------:R-:W-:Y:S02]  /*7f40*/  SEL R3, R3, RZ, P0 ;  /* 0x000000ff03037207 */ /* 0x000fe40000000000 */
[----:B------:R-:W-:-:S02]  /*7f50*/  LOP3.LUT R18, R18, R5, RZ, 0x3c, !PT ;  /* 0x0000000512127212 */ /* 0x000fc400078e3cff */
[----:B------:R-:W-:Y:S05]  /*7f60*/  @!P1 BRA `(.L_x_78) ;  /* 0xffffff94001c9947 */ /* 0x000fea000383ffff */
.L_x_67:
[----:B------:R-:W3:Y:S01]  /*7f70*/  S2UR UR10, SR_CTAID.Y ;  /* 0x00000000000a79c3 */ /* 0x000ee20000002600 */
[----:B------:R-:W-:Y:S01]  /*7f80*/  ULDC UR4, c[0x0][0x850] ;  /* 0x0002140000047ab9 */ /* 0x000fe20000000800 */
[----:B-1----:R-:W1:Y:S01]  /*7f90*/  S2R R2, SR_TID.X ;  /* 0x0000000000027919 */ /* 0x002e620000002100 */
[----:B------:R-:W-:Y:S01]  /*7fa0*/  UISETP.NE.AND UP0, UPT, UR4, 0x1, UPT ;  /* 0x000000010400788c */ /* 0x000fe2000bf05270 */
[----:B------:R-:W-:Y:S01]  /*7fb0*/  IMAD R0, R229, 0x2800, R230 ;  /* 0x00002800e5007824 */ /* 0x000fe200078e02e6 */
[----:B------:R-:W-:Y:S01]  /*7fc0*/  ULDC.64 UR12, c[0x0][0x818] ;  /* 0x00020600000c7ab9 */ /* 0x000fe20000000a00 */
[----:B------:R-:W-:Y:S01]  /*7fd0*/  ULDC.64 UR14, c[0x0][0x848] ;  /* 0x00021200000e7ab9 */ /* 0x000fe20000000a00 */
[----:B------:R-:W-:Y:S01]  /*7fe0*/  BSSY B1, `(.L_x_79) ;  /* 0x00000a1000017945 */ /* 0x000fe20003800000 */
[----:B------:R-:W4:Y:S01]  /*7ff0*/  S2UR UR8, SR_CTAID.X ;  /* 0x00000000000879c3 */ /* 0x000f220000002500 */
[----:B------:R-:W-:-:S07]  /*8000*/  LEA R0, R0, UR60, 0x2 ;  /* 0x0000003c00007c11 */ /* 0x000fce000f8e10ff */
[----:B------:R-:W-:Y:S06]  /*8010*/  BAR.SYNC.DEFER_BLOCKING 0x1, 0x100 ;  /* 0x0044000000007b1d */ /* 0x000fec0000010000 */
[----:B------:R-:W-:Y:S01]  /*8020*/  @UP0 ULDC UR6, c[0x0][0x854] ;  /* 0x0002150000060ab9 */ /* 0x000fe20000000800 */
[----:B------:R-:W-:Y:S01]  /*8030*/  @UP0 ULDC UR4, c[0x0][0x858] ;  /* 0x0002160000040ab9 */ /* 0x000fe20000000800 */
[----:B------:R-:W5:Y:S01]  /*8040*/  S2UR UR17, SR_CTAID.Z ;  /* 0x00000000001179c3 */ /* 0x000f620000002700 */
[----:B---3--:R-:W-:Y:S02]  /*8050*/  UIMAD.WIDE.U32 UR6, UR10, UR6, URZ ;  /* 0x000000060a0672a5 */ /* 0x008fe4000f8e003f */
[----:B------:R-:W-:-:S02]  /*8060*/  USHF.R.S32.HI UR5, URZ, 0x1f, UR10 ;  /* 0x0000001f3f057899 */ /* 0x000fc4000801140a */
[----:B------:R-:W-:-:S03]  /*8070*/  @UP0 USHF.R.U32.HI UR7, URZ, UR4, UR7 ;  /* 0x000000043f070299 */ /* 0x000fc60008011607 */
[----:B------:R-:W-:Y:S01]  /*8080*/  UMOV UR4, UR10 ;  /* 0x0000000a00047c82 */ /* 0x000fe20008000000 */
[----:B------:R-:W-:Y:S02]  /*8090*/  @UP0 USHF.R.S32.HI UR6, URZ, 0x1f, UR7 ;  /* 0x0000001f3f060899 */ /* 0x000fe40008011407 */
[----:B----4-:R-:W-:Y:S01]  /*80a0*/  UIMAD UR8, UR8, 0x5000, URZ ;  /* 0x00005000080878a4 */ /* 0x010fe2000f8e023f */
[----:B------:R3:W-:Y:S01]  /*80b0*/  STS.128 [R0], R56 ;  /* 0x0000003800007388 */ /* 0x0007e20000000c00 */
[----:B------:R-:W-:Y:S01]  /*80c0*/  @UP0 UMOV UR4, UR7 ;  /* 0x0000000700040c82 */ /* 0x000fe20008000000 */
[----:B-1----:R-:W-:Y:S01]  /*80d0*/  ISETP.NE.AND P1, PT, R2, 0x80, PT ;  /* 0x000000800200780c */ /* 0x002fe20003f25270 */
[----:B------:R-:W-:Y:S01]  /*80e0*/  USHF.R.S32.HI UR9, URZ, 0x1f, UR8 ;  /* 0x0000001f3f097899 */ /* 0x000fe20008011408 */
[----:B------:R3:W-:Y:S01]  /*80f0*/  STS.128 [R0+0x800], R60 ;  /* 0x0008003c00007388 */ /* 0x0007e20000000c00 */
[----:B------:R-:W-:Y:S02]  /*8100*/  @UP0 UMOV UR5, UR6 ;  /* 0x0000000600050c82 */ /* 0x000fe40008000000 */
[----:B------:R-:W-:Y:S01]  /*8110*/  UIMAD UR10, UR5, UR12, URZ ;  /* 0x0000000c050a72a4 */ /* 0x000fe2000f8e023f */
[----:B------:R3:W-:Y:S01]  /*8120*/  STS.128 [R0+0x1000], R96 ;  /* 0x0010006000007388 */ /* 0x0007e20000000c00 */
[----:B------:R-:W-:-:S02]  /*8130*/  UIMAD.WIDE.U32 UR6, UR4, UR12, UR8 ;  /* 0x0000000c040672a5 */ /* 0x000fc4000f8e0008 */
[----:B------:R-:W-:Y:S01]  /*8140*/  UIMAD UR10, UR4, UR13, UR10 ;  /* 0x0000000d040a72a4 */ /* 0x000fe2000f8e020a */
[----:B------:R3:W-:Y:S01]  /*8150*/  STS.128 [R0+0x1800], R100 ;  /* 0x0018006400007388 */ /* 0x0007e20000000c00 */
[----:B-----5:R-:W-:Y:S01]  /*8160*/  USHF.R.S32.HI UR16, URZ, 0x1f, UR17 ;  /* 0x0000001f3f107899 */ /* 0x020fe20008011411 */
[----:B------:R-:W-:Y:S02]  /*8170*/  ULDC.64 UR12, c[0x0][0x840] ;  /* 0x00021000000c7ab9 */ /* 0x000fe40000000a00 */
[----:B------:R3:W-:Y:S01]  /*8180*/  STS.128 [R0+0x2000], R64 ;  /* 0x0020004000007388 */ /* 0x0007e20000000c00 */
[----:B------:R-:W-:Y:S02]  /*8190*/  UIMAD UR5, UR5, UR12, URZ ;  /* 0x0000000c050572a4 */ /* 0x000fe4000f8e023f */
[----:B------:R-:W-:Y:S01]  /*81a0*/  UIMAD.WIDE.U32 UR8, UR4, UR12, UR8 ;  /* 0x0000000c040872a5 */ /* 0x000fe2000f8e0008 */
[----:B------:R3:W-:Y:S01]  /*81b0*/  STS.128 [R0+0x2800], R68 ;  /* 0x0028004400007388 */ /* 0x0007e20000000c00 */
[----:B------:R-:W-:-:S02]  /*81c0*/  UIMAD UR11, UR4, UR13, UR5 ;  /* 0x0000000d040b72a4 */ /* 0x000fc4000f8e0205 */
[----:B------:R-:W-:Y:S01]  /*81d0*/  UIADD3 UR5, UR7, UR10, URZ ;  /* 0x0000000a07057290 */ /* 0x000fe2000fffe03f */
[----:B------:R3:W-:Y:S01]  /*81e0*/  STS.128 [R0+0x3000], R104 ;  /* 0x0030006800007388 */ /* 0x0007e20000000c00 */
[----:B------:R-:W-:Y:S01]  /*81f0*/  ULDC.64 UR12, c[0x0][0x820] ;  /* 0x00020800000c7ab9 */ /* 0x000fe20000000a00 */
[----:B------:R-:W-:Y:S02]  /*8200*/  UIADD3 UR7, UR9, UR11, URZ ;  /* 0x0000000b09077290 */ /* 0x000fe4000fffe03f */
[----:B------:R3:W-:Y:S01]  /*8210*/  STS.128 [R0+0x3800], R108 ;  /* 0x0038006c00007388 */ /* 0x0007e20000000c00 */
[----:B------:R-:W-:Y:S02]  /*8220*/  UIMAD UR4, UR16, UR12, URZ ;  /* 0x0000000c100472a4 */ /* 0x000fe4000f8e023f */
[----:B------:R-:W-:Y:S01]  /*8230*/  UIMAD UR10, UR16, UR14, URZ ;  /* 0x0000000e100a72a4 */ /* 0x000fe2000f8e023f */
[----:B------:R3:W-:Y:S01]  /*8240*/  STS.128 [R0+0x4000], R72 ;  /* 0x0040004800007388 */ /* 0x0007e20000000c00 */
[----:B------:R-:W-:-:S02]  /*8250*/  UIMAD UR9, UR17, UR13, UR4 ;  /* 0x0000000d110972a4 */ /* 0x000fc4000f8e0204 */
[----:B------:R-:W-:Y:S01]  /*8260*/  UIMAD UR10, UR17, UR15, UR10 ;  /* 0x0000000f110a72a4 */ /* 0x000fe2000f8e020a */
[----:B------:R3:W-:Y:S01]  /*8270*/  STS.128 [R0+0x4800], R76 ;  /* 0x0048004c00007388 */ /* 0x0007e20000000c00 */
[----:B------:R-:W-:Y:S01]  /*8280*/  UMOV UR4, UR6 ;  /* 0x0000000600047c82 */ /* 0x000fe20008000000 */
[----:B------:R-:W-:Y:S01]  /*8290*/  UMOV UR6, UR8 ;  /* 0x0000000800067c82 */ /* 0x000fe20008000000 */
[----:B------:R-:W-:Y:S01]  /*82a0*/  UIMAD.WIDE.U32 UR4, UR17, UR12, UR4 ;  /* 0x0000000c110472a5 */ /* 0x000fe2000f8e0004 */
[----:B------:R3:W-:Y:S01]  /*82b0*/  STS.128 [R0+0x5000], R112 ;  /* 0x0050007000007388 */ /* 0x0007e20000000c00 */
[----:B------:R-:W-:Y:S01]  /*82c0*/  UIMAD.WIDE.U32 UR6, UR17, UR14, UR6 ;  /* 0x0000000e110672a5 */ /* 0x000fe2000f8e0006 */
[----:B------:R-:W-:Y:S02]  /*82d0*/  ULDC.64 UR12, c[0x0][0x800] ;  /* 0x00020000000c7ab9 */ /* 0x000fe40000000a00 */
[----:B------:R3:W-:Y:S01]  /*82e0*/  STS.128 [R0+0x5800], R116 ;  /* 0x0058007400007388 */ /* 0x0007e20000000c00 */
[----:B------:R-:W-:-:S02]  /*82f0*/  UIADD3 UR8, UR5, UR9, URZ ;  /* 0x0000000905087290 */ /* 0x000fc4000fffe03f */
[----:B------:R-:W-:Y:S01]  /*8300*/  ULEA UR12, UP0, UR4, UR12, 0x2 ;  /* 0x0000000c040c7291 */ /* 0x000fe2000f80103f */
[----:B------:R3:W-:Y:S01]  /*8310*/  STS.128 [R0+0x6000], R80 ;  /* 0x0060005000007388 */ /* 0x0007e20000000c00 */
[----:B------:R-:W-:Y:S01]  /*8320*/  ULDC.64 UR14, c[0x0][0x828] ;  /* 0x00020a00000e7ab9 */ /* 0x000fe20000000a00 */
[----:B------:R-:W-:Y:S02]  /*8330*/  UIADD3 UR5, UR7, UR10, URZ ;  /* 0x0000000a07057290 */ /* 0x000fe4000fffe03f */
[----:B------:R3:W-:Y:S01]  /*8340*/  STS.128 [R0+0x6800], R84 ;  /* 0x0068005400007388 */ /* 0x0007e20000000c00 */
[----:B------:R-:W-:Y:S02]  /*8350*/  ULEA UR14, UP1, UR6, UR14, 0x2 ;  /* 0x0000000e060e7291 */ /* 0x000fe4000f82103f */
[----:B------:R-:W-:Y:S01]  /*8360*/  ULEA.HI.X UR13, UR4, UR13, UR8, 0x2, UP0 ;  /* 0x0000000d040d7291 */ /* 0x000fe200080f1408 */
[----:B------:R3:W-:Y:S01]  /*8370*/  STS.128 [R0+0x7000], R120 ;  /* 0x0070007800007388 */ /* 0x0007e20000000c00 */
[----:B------:R-:W-:Y:S01]  /*8380*/  ULEA.HI.X UR5, UR6, UR15, UR5, 0x2, UP1 ;  /* 0x0000000f06057291 */ /* 0x000fe200088f1405 */
[----:B------:R-:W-:-:S02]  /*8390*/  ULDC UR4, c[0x0][0x740] ;  /* 0x0001d00000047ab9 */ /* 0x000fc40000000800 */
[----:B------:R3:W-:Y:S01]  /*83a0*/  STS.128 [R0+0x7800], R124 ;  /* 0x0078007c00007388 */ /* 0x0007e20000000c00 */
[----:B------:R-:W-:Y:S01]  /*83b0*/  FMUL.FTZ R208, R208, UR4 ;  /* 0x00000004d0d07c20 */ /* 0x000fe20008410000 */
[----:B------:R-:W-:Y:S01]  /*83c0*/  FMUL.FTZ R209, R209, UR4 ;  /* 0x00000004d1d17c20 */ /* 0x000fe20008410000 */
[----:B------:R-:W-:Y:S01]  /*83d0*/  FMUL.FTZ R210, R210, UR4 ;  /* 0x00000004d2d27c20 */ /* 0x000fe20008410000 */
        /* <DEDUP_REMOVED lines=16> */
[----:B------:R1:W-:Y:S06]  /*84e0*/  MEMBAR.ALL.CTA ;  /* 0x0000000000007992 */ /* 0x0003ec0000008000 */
[----:B-1----:R-:W1:Y:S01]  /*84f0*/  FENCE.VIEW.ASYNC.S ;  /* 0x00000000000073c6 */ /* 0x002e620000000000 */
        /* <DEDUP_REMOVED lines=65> */
[----:B-1----:R-:W-:Y:S06]  /*8910*/  BAR.SYNC.DEFER_BLOCKING 0x1, 0x100 ;  /* 0x0044000000007b1d */ /* 0x002fec0000010000 */
[----:B---3--:R-:W-:Y:S05]  /*8920*/  @P1 BRA `(.L_x_80) ;  /* 0x0000000000301947 */ /* 0x008fea0003800000 */
[----:B------:R-:W-:Y:S01]  /*8930*/  PLOP3.LUT P0, PT, PT, PT, PT, 0x80, 0x0 ;  /* 0x000000000000781c */ /* 0x000fe20003f0f070 */
[----:B------:R-:W-:Y:S01]  /*8940*/  UMOV UR6, 0x1400 ;  /* 0x0000140000067882 */ /* 0x000fe20000000000 */
[----:B------:R-:W-:Y:S01]  /*8950*/  UMOV UR8, 0x0 ;  /* 0x0000000000087882 */ /* 0x000fe20000000000 */
[----:B------:R-:W-:Y:S01]  /*8960*/  UMOV UR9, 0x14f00000 ;  /* 0x14f0000000097882 */ /* 0x000fe20000000000 */
[----:B------:R-:W-:-:S09]  /*8970*/  UMOV UR4, UR14 ;  /* 0x0000000e00047c82 */ /* 0x000fd20008000000 */
.L_x_81:
[----:B------:R-:W-:Y:S01]  /*8980*/  @P0 ELECT P2, URZ, PT ;  /* 0x00000000003f082f */ /* 0x000fe20003840000 */
[----:B------:R1:W-:-:S12]  /*8990*/  UBLKRED.G.S.ADD.F32.RN [UR4], [UR60], UR6, desc[UR8] ;  /* 0x000008043c0073bb */ /* 0x0003d800080a1406 */
[----:B------:R-:W-:Y:S02]  /*89a0*/  @P2 PLOP3.LUT P0, PT, P2, PT, PT, 0x8, 0x0 ;  /* 0x000000000000281c */ /* 0x000fe4000170e170 */
[----:B------:R-:W-:-:S11]  /*89b0*/  PLOP3.LUT P2, PT, PT, PT, PT, 0x8, 0x0 ;  /* 0x000000000000781c */ /* 0x000fd60003f4e170 */
[----:B-1----:R-:W-:Y:S05]  /*89c0*/  @P0 BRA.U.ANY `(.L_x_81) ;  /* 0xfffffffd00ec0947 */ /* 0x002fea000393ffff */
[----:B------:R0:W-:Y:S01]  /*89d0*/  UTMACMDFLUSH ;  /* 0x00000000000079b7 */ /* 0x0001e20000000000 */
[----:B------:R-:W-:-:S04]  /*89e0*/  DEPBAR.LE SB0, 0x0 ;  /* 0x000080000000791a */ /* 0x000fc80000000000 */
.L_x_80:
[----:B------:R-:W-:Y:S05]  /*89f0*/  BSYNC B1 ;  /* 0x0000000000017941 */ /* 0x000fea0003800000 */
.L_x_79:
[----:B------:R-:W-:Y:S06]  /*8a00*/  BAR.SYNC.DEFER_BLOCKING 0x1, 0x100 ;  /* 0x0044000000007b1d */ /* 0x000fec0000010000 */
[----:B------:R1:W-:Y:S04]  /*8a10*/  STS.128 [R0], R208 ;  /* 0x000000d000007388 */ /* 0x0003e80000000c00 */
[----:B------:R1:W-:Y:S04]  /*8a20*/  STS.128 [R0+0x800], R212 ;  /* 0x000800d400007388 */ /* 0x0003e80000000c00 */
        /* <DEDUP_REMOVED lines=17> */
[----:B------:R1:W-:Y:S01]  /*8b40*/  STS.128 [R0+0x9800], R140 ;  /* 0x0098008c00007388 */ /* 0x0003e20000000c00 */
[----:B------:R3:W-:Y:S06]  /*8b50*/  MEMBAR.ALL.CTA ;  /* 0x0000000000007992 */ /* 0x0007ec0000008000 */
[----:B---3--:R-:W3:Y:S02]  /*8b60*/  FENCE.VIEW.ASYNC.S ;  /* 0x00000000000073c6 */ /* 0x008ee40000000000 */
[----:B---3--:R-:W-:Y:S06]  /*8b70*/  BAR.SYNC.DEFER_BLOCKING 0x1, 0x100 ;  /* 0x0044000000007b1d */ /* 0x008fec0000010000 */
[----:B------:R-:W-:Y:S05]  /*8b80*/  @P1 BRA `(.L_x_64) ;  /* 0x00000018003c1947 */ /* 0x000fea0003800000 */
[----:B------:R-:W-:Y:S01]  /*8b90*/  PLOP3.LUT P0, PT, PT, PT, PT, 0x80, 0x0 ;  /* 0x000000000000781c */ /* 0x000fe20003f0f070 */
[----:B------:R-:W-:Y:S01]  /*8ba0*/  UMOV UR6, 0x1400 ;  /* 0x0000140000067882 */ /* 0x000fe20000000000 */
[----:B------:R-:W-:Y:S01]  /*8bb0*/  UMOV UR8, 0x0 ;  /* 0x0000000000087882 */ /* 0x000fe20000000000 */
[----:B------:R-:W-:Y:S01]  /*8bc0*/  UMOV UR9, 0x14f00000 ;  /* 0x14f0000000097882 */ /* 0x000fe20000000000 */
[----:B------:R-:W-:Y:S01]  /*8bd0*/  UMOV UR4, UR12 ;  /* 0x0000000c00047c82 */ /* 0x000fe20008000000 */
[----:B------:R-:W-:-:S08]  /*8be0*/  UMOV UR5, UR13 ;  /* 0x0000000d00057c82 */ /* 0x000fd00008000000 */
.L_x_82:
[----:B------:R-:W-:Y:S01]  /*8bf0*/  @P0 ELECT P1, URZ, PT ;  /* 0x00000000003f082f */ /* 0x000fe20003820000 */
[----:B------:R3:W-:-:S12]  /*8c00*/  UBLKRED.G.S.ADD.F32.RN [UR4], [UR60], UR6, desc[UR8] ;  /* 0x000008043c0073bb */ /* 0x0007d800080a1406 */
[----:B------:R-:W-:Y:S02]  /*8c10*/  @P1 PLOP3.LUT P0, PT, P1, PT, PT, 0x8, 0x0 ;  /* 0x000000000000181c */ /* 0x000fe40000f0e170 */
[----:B------:R-:W-:-:S11]  /*8c20*/  PLOP3.LUT P1, PT, PT, PT, PT, 0x8, 0x0 ;  /* 0x000000000000781c */ /* 0x000fd60003f2e170 */
[----:B---3--:R-:W-:Y:S05]  /*8c30*/  @P0 BRA.U.ANY `(.L_x_82) ;  /* 0xfffffffd00ec0947 */ /* 0x008fea000393ffff */
[----:B------:R0:W-:Y:S01]  /*8c40*/  UTMACMDFLUSH ;  /* 0x00000000000079b7 */ /* 0x0001e20000000000 */
[----:B------:R-:W-:-:S04]  /*8c50*/  DEPBAR.LE SB0, 0x0 ;  /* 0x000080000000791a */ /* 0x000fc80000000000 */
[----:B------:R-:W-:Y:S05]  /*8c60*/  BRA `(.L_x_64) ;  /* 0x0000001800047947 */ /* 0x000fea0003800000 */
.L_x_62:
[----:B------:R-:W-:-:S08]  /*8c70*/  NOP ;  /* 0x0000000000007918 */ /* 0x000fd00000000000 */
[----:B------:R-:W1:-:S00]  /*8c80*/  USETMAXREG.DEALLOC.CTAPOOL 0x18 ;  /* 0x00000018000079c8 */ /* 0x000e4000080e0500 */
[----:B-1----:R-:W-:-:S06]  /*8c90*/  LOP3.LUT R0, R0, 0x3, RZ, 0xc0, !PT ;  /* 0x0000000300007812 */ /* 0x002fcc00078ec0ff */
[----:B------:R-:W1:Y:S02]  /*8ca0*/  SHFL.IDX PT, R0, R0, RZ, 0x1f ;  /* 0x00001fff00007589 */ /* 0x000e6400000e0000 */
[----:B-1----:R-:W-:-:S13]  /*8cb0*/  ISETP.NE.AND P0, PT, R0, RZ, PT ;  /* 0x000000ff0000720c */ /* 0x002fda0003f05270 */
[----:B------:R-:W-:Y:S05]  /*8cc0*/  @P0 BRA `(.L_x_64) ;  /* 0x0000001400ec0947 */ /* 0x000fea0003800000 */
        /* <DEDUP_REMOVED lines=12> */
[----:B------:R-:W-:-:S03]  /*8d90*/  IMAD.MOV.U32 R17, RZ, RZ, RZ ;  /* 0x000000ffff117224 */ /* 0x000fc600078e00ff */
[----:B------:R-:W4:Y:S07]  /*8da0*/  S2UR UR20, SR_CTAID.Y ;  /* 0x00000000001479c3 */ /* 0x000f2e0000002600 */
[----:B------:R-:W-:Y:S01]  /*8db0*/  @UP0 ULDC UR4, c[0x0][0x2ec] ;  /* 0x0000bb0000040ab9 */ /* 0x000fe20000000800 */
[----:B------:R-:W5:Y:S01]  /*8dc0*/  LDC.64 R4, c[0x0][0x718] ;  /* 0x0001c600ff047b82 */ /* 0x000f620000000a00 */
[----:B------:R-:W-:Y:S01]  /*8dd0*/  @UP0 ULDC UR6, c[0x0][0x2f0] ;  /* 0x0000bc0000060ab9 */ /* 0x000fe20000000800 */
[----:B-1----:R-:W-:Y:S01]  /*8de0*/  SHF.R.S32.HI R7, RZ, 0x1f, R7 ;  /* 0x0000001fff077819 */ /* 0x002fe20000011407 */
[----:B----4-:R-:W-:-:S02]  /*8df0*/  UIMAD.WIDE.U32 UR4, UR20, UR4, URZ ;  /* 0x00000004140472a5 */ /* 0x010fc4000f8e003f */
[----:B------:R-:W-:Y:S02]  /*8e00*/  UMOV UR12, UR20 ;  /* 0x00000014000c7c82 */ /* 0x000fe40008000000 */
[C---:B--2---:R-:W-:Y:S01]  /*8e10*/  IMAD R8, R7.reuse, R2, RZ ;  /* 0x0000000207087224 */ /* 0x044fe200078e02ff */
[----:B------:R-:W-:Y:S01]  /*8e20*/  @UP0 USHF.R.U32.HI UR12, URZ, UR6, UR5 ;  /* 0x000000063f0c0299 */ /* 0x000fe20008011605 */
[----:B-----5:R-:W-:Y:S02]  /*8e30*/  IMAD R6, R7, R4, RZ ;  /* 0x0000000407067224 */ /* 0x020fe400078e02ff */
[----:B------:R-:W-:Y:S02]  /*8e40*/  IMAD R13, R3, UR20, R8 ;  /* 0x00000014030d7c24 */ /* 0x000fe4000f8e0208 */
[----:B------:R-:W1:Y:S01]  /*8e50*/  LDC.64 R8, c[0x0][0x720] ;  /* 0x0001c800ff087b82 */ /* 0x000e620000000a00 */
[----:B------:R-:W-:Y:S02]  /*8e60*/  IMAD R11, R5, UR20, R6 ;  /* 0x00000014050b7c24 */ /* 0x000fe4000f8e0206 */
[----:B------:R-:W-:-:S04]  /*8e70*/  IMAD.WIDE.U32 R4, R4, UR20, RZ ;  /* 0x0000001404047c25 */ /* 0x000fc8000f8e00ff */
[----:B------:R-:W-:Y:S01]  /*8e80*/  IMAD.IADD R5, R5, 0x1, R11 ;  /* 0x0000000105057824 */ /* 0x000fe200078e020b */
[----:B------:R-:W2:Y:S01]  /*8e90*/  LDC.64 R6, c[0x0][0x738] ;  /* 0x0001ce00ff067b82 */ /* 0x000ea20000000a00 */
[----:B---3--:R-:W-:Y:S01]  /*8ea0*/  SHF.R.S32.HI R11, RZ, 0x1f, R10 ;  /* 0x0000001fff0b7819 */ /* 0x008fe2000001140a */
[----:B------:R-:W-:-:S04]  /*8eb0*/  IMAD.WIDE.U32 R2, R2, UR20, RZ ;  /* 0x0000001402027c25 */ /* 0x000fc8000f8e00ff */
        /* <DEDUP_REMOVED lines=17> */
.L_x_99:
[----:B------:R-:W-:Y:S02]  /*8fd0*/  IMAD.IADD R14, R5, 0x1, R9 ;  /* 0x00000001050e7824 */ /* 0x000fe400078e0209 */
[----:B------:R-:W-:Y:S02]  /*8fe0*/  IMAD.IADD R6, R3, 0x1, R11 ;  /* 0x0000000103067824 */ /* 0x000fe400078e020b */
[----:B-1----:R-:W-:Y:S01]  /*8ff0*/  IMAD.MOV.U32 R0, RZ, RZ, 0x1 ;  /* 0x00000001ff007424 */ /* 0x002fe200078e00ff */
[----:B------:R-:W-:Y:S06]  /*9000*/  @P0 BRA `(.L_x_85) ;  /* 0x0000000000180947 */ /* 0x000fec0003800000 */
[----:B------:R-:W1:Y:S01]  /*9010*/  S2R R10, SR_TID.X ;  /* 0x00000000000a7919 */ /* 0x000e620000002100 */
[----:B------:R-:W-:-:S04]  /*9020*/  IMAD.MOV.U32 R8, RZ, RZ, 0x8100 ;  /* 0x00008100ff087424 */ /* 0x000fc800078e00ff */
[----:B------:R2:W-:Y:S01]  /*9030*/  SYNCS.ARRIVE.TRANS64 RZ, [R7+URZ+0x31810], R8 ;  /* 0x0318100807ff79a7 */ /* 0x0005e2000800003f */
[----:B-1----:R-:W-:-:S13]  /*9040*/  LOP3.LUT P1, RZ, R10, 0x1f, RZ, 0xc0, !PT ;  /* 0x0000001f0aff7812 */ /* 0x002fda000782c0ff */
[----:B--2---:R-:W-:Y:S05]  /*9050*/  @!P1 BRA `(.L_x_85) ;  /* 0x0000000000049947 */ /* 0x004fea0003800000 */
[----:B------:R-:W-:Y:S01]  /*9060*/  BPT.TRAP 0x1 ;  /* 0x000000040000795c */ /* 0x000fe20000300000 */
.L_x_85:
        /* <DEDUP_REMOVED lines=22> */
[----:B------:R-:W1:Y:S01]  /*91d0*/  LDC R11, c[0x0][0x280] ;  /* 0x0000a000ff0b7b82 */ /* 0x000e620000000800 */
[----:B------:R-:W-:Y:S01]  /*91e0*/  UMOV UR41, UR17 ;  /* 0x0000001100297c82 */ /* 0x000fe20008000000 */
[----:B------:R-:W-:Y:S01]  /*91f0*/  UMOV UR35, UR19 ;  /* 0x0000001300237c82 */ /* 0x000fe20008000000 */
[----:B------:R-:W-:Y:S01]  /*9200*/  LEA.HI.X R14, R4, R9, R14, 0x2, P1 ;  /* 0x00000009040e7211 */ /* 0x000fe200008f140e */
[----:B------:R-:W-:Y:S01]  /*9210*/  UMOV UR33, UR17 ;  /* 0x0000001100217c82 */ /* 0x000fe20008000000 */
[----:B------:R-:W-:Y:S01]  /*9220*/  R2UR UR22, R10 ;  /* 0x000000000a1672ca */ /* 0x000fe200000e0000 */
[----:B------:R-:W-:Y:S01]  /*9230*/  UMOV UR26, 0xc0 ;  /* 0x000000c0001a7882 */ /* 0x000fe20000000000 */
        /* <DEDUP_REMOVED lines=69> */
[----:B------:R-:W-:Y:S01]  /*9690*/  VIADD R11, R11, 0x3f ;  /* 0x0000003f0b0b7836 */ /* 0x000fe20000000000 */
[----:B------:R-:W-:Y:S01]  /*96a0*/  IADD3 R10, P1, R10, 0x100, RZ ;  /* 0x000001000a0a7810 */ /* 0x000fe20007f3e0ff */
[----:B------:R-:W-:Y:S01]  /*96b0*/  IMAD.MOV.U32 R9, RZ, RZ, 0x1 ;  /* 0x00000001ff097424 */ /* 0x000fe200078e00ff */
[----:B------:R-:W-:Y:S01]  /*96c0*/  CS2R R16, SRZ ;  /* 0x0000000000107805 */ /* 0x000fe2000001ff00 */
[----:B------:R-:W-:Y:S01]  /*96d0*/  IMAD.MOV.U32 R8, RZ, RZ, RZ ;  /* 0x000000ffff087224 */ /* 0x000fe200078e00ff */
[----:B------:R-:W-:-:S04]  /*96e0*/  SHF.R.S32.HI R0, RZ, 0x1f, R11 ;  /* 0x0000001fff007819 */ /* 0x000fc8000001140b */
[----:B------:R-:W-:Y:S02]  /*96f0*/  LEA.HI R0, R0, R11, RZ, 0x6 ;  /* 0x0000000b00007211 */ /* 0x000fe400078f30ff */
[----:B--2---:R-:W-:Y:S01]  /*9700*/  LEA R11, P2, R2, R12, 0x2 ;  /* 0x0000000c020b7211 */ /* 0x004fe200078410ff */
[----:B------:R-:W-:Y:S01]  /*9710*/  IMAD.X R12, RZ, RZ, R14, P1 ;  /* 0x000000ffff0c7224 */ /* 0x000fe200008e060e */
[----:B------:R-:W-:Y:S01]  /*9720*/  LEA.HI.SX32 R14, R0, 0xffffffff, 0x1a ;  /* 0xffffffff000e7811 */ /* 0x000fe200078fd2ff */
[----:B------:R-:W-:Y:S01]  /*9730*/  IMAD.MOV.U32 R0, RZ, RZ, 0x1 ;  /* 0x00000001ff007424 */ /* 0x000fe200078e00ff */
[----:B------:R-:W-:Y:S02]  /*9740*/  LEA.HI.X R13, R2, R13, R6, 0x2, P2 ;  /* 0x0000000d020d7211 */ /* 0x000fe400010f1406 */
[----:B-1----:R-:W-:-:S07]  /*9750*/  LOP3.LUT R15, R15, 0x1f, RZ, 0xc0, !PT ;  /* 0x0000001f0f0f7812 */ /* 0x002fce00078ec0ff */
.L_x_91:
[----:B------:R-:W-:-:S04]  /*9760*/  SHF.L.U32 R4, R9, 0x1f, RZ ;  /* 0x0000001f09047819 */ /* 0x000fc800000006ff */
[----:B-1----:R-:W1:Y:S02]  /*9770*/  SYNCS.PHASECHK.TRANS64.TRYWAIT P1, [R7+URZ+0x31838], R4 ;  /* 0x03183804070075a7 */ /* 0x002e64000802017f */
[----:B-12--5:R-:W-:Y:S05]  /*9780*/  @!P1 BRA `(.L_x_87) ;  /* 0x0000000c00989947 */ /* 0x026fea0003800000 */
.L_x_100:
[----:B------:R-:W-:Y:S05]  /*9790*/  @P0 BRA `(.L_x_88) ;  /* 0x0000000000140947 */ /* 0x000fea0003800000 */
[----:B------:R-:W-:Y:S01]  /*97a0*/  ISETP.NE.AND P1, PT, R15, RZ, PT ;  /* 0x000000ff0f00720c */ /* 0x000fe20003f25270 */
[----:B-1----:R-:W-:-:S04]  /*97b0*/  IMAD.MOV.U32 R4, RZ, RZ, 0x8100 ;  /* 0x00008100ff047424 */ /* 0x002fc800078e00ff */
[----:B------:R2:W-:Y:S08]  /*97c0*/  SYNCS.ARRIVE.TRANS64 RZ, [R7+URZ+0x31830], R4 ;  /* 0x0318300407ff79a7 */ /* 0x0005f0000800003f */
[----:B------:R-:W-:Y:S05]  /*97d0*/  @!P1 BRA `(.L_x_88) ;  /* 0x0000000000049947 */ /* 0x000fea0003800000 */
[----:B------:R-:W-:Y:S01]  /*97e0*/  BPT.TRAP 0x1 ;  /* 0x000000040000795c */ /* 0x000fe20000300000 */
.L_x_88:
[----:B------:R3:W-:Y:S02]  /*97f0*/  STL.64 [R1], R2 ;  /* 0x0000000201007387 */ /* 0x0007e40000100a00 */
[----:B---3--:R-:W1:Y:S02]  /*9800*/  LDC.64 R2, c[0x0][0x198] ;  /* 0x00006600ff027b82 */ /* 0x008e640000000a00 */
[----:B-12---:R-:W-:-:S05]  /*9810*/  IMAD.MOV.U32 R4, RZ, RZ, R2 ;  /* 0x000000ffff047224 */ /* 0x006fca00078e0002 */
[----:B------:R-:W-:-:S04]  /*9820*/  IADD3 R5, P1, R4, 0x1f0, RZ ;  /* 0x000001f004057810 */ /* 0x000fc80007f3e0ff */
[----:B------:R-:W-:Y:S01]  /*9830*/  R2UR UR6, R5 ;  /* 0x00000000050672ca */ /* 0x000fe200000e0000 */
[----:B------:R-:W-:Y:S02]  /*9840*/  IMAD.MOV.U32 R5, RZ, RZ, R3 ;  /* 0x000000ffff057224 */ /* 0x000fe400078e0003 */
[----:B------:R1:W5:Y:S01]  /*9850*/  LDL.LU.64 R2, [R1] ;  /* 0x0000000001027983 */ /* 0x0003620000300a00 */
        /* <DEDUP_REMOVED lines=43> */
.L_x_102:
[----:B------:R-:W-:Y:S01]  /*9b10*/  LOP3.LUT R9, R9, 0x1, RZ, 0x3c, !PT ;  /* 0x0000000109097812 */ /* 0x000fe200078e3cff */
[----:B------:R-:W-:Y:S06]  /*9b20*/  @P2 BRA `(.L_x_90) ;  /* 0x0000000000142947 */ /* 0x000fec0003800000 */
[----:B------:R-:W-:Y:S01]  /*9b30*/  ISETP.NE.AND P1, PT, R15, RZ, PT ;  /* 0x000000ff0f00720c */ /* 0x000fe20003f25270 */
[----:B-1----:R-:W-:-:S04]  /*9b40*/  IMAD.MOV.U32 R20, RZ, RZ, 0x8100 ;  /* 0x00008100ff147424 */ /* 0x002fc800078e00ff */
[----:B------:R2:W-:Y:S08]  /*9b50*/  SYNCS.ARRIVE.TRANS64 RZ, [R18+URZ+0x31810], R20 ;  /* 0x0318101412ff79a7 */ /* 0x0005f0000800003f */
[----:B------:R-:W-:Y:S05]  /*9b60*/  @!P1 BRA `(.L_x_90) ;  /* 0x0000000000049947 */ /* 0x000fea0003800000 */
[----:B------:R-:W-:Y:S01]  /*9b70*/  BPT.TRAP 0x1 ;  /* 0x000000040000795c */ /* 0x000fe20000300000 */
.L_x_90:
[----:B------:R-:W-:Y:S01]  /*9b80*/  R2UR UR43, R8 ;  /* 0x00000000082b72ca */ /* 0x000fe200000e0000 */
[----:B------:R-:W-:Y:S01]  /*9b90*/  IMAD R8, R17, 0x8000, R7 ;  /* 0x0000800011087824 */ /* 0x000fe200078e0207 */
        /* <DEDUP_REMOVED lines=51> */
.L_x_86:
[----:B------:R-:W-:-:S04]  /*9ed0*/  SHF.L.U32 R10, R9, 0x1f, RZ ;  /* 0x0000001f090a7819 */ /* 0x000fc800000006ff */
[----:B------:R-:W3:Y:S02]  /*9ee0*/  SYNCS.PHASECHK.TRANS64.TRYWAIT P1, [R7+URZ+0x31838], R10 ;  /* 0x0318380a070075a7 */ /* 0x000ee4000802017f */
[----:B---3--:R-:W-:Y:S05]  /*9ef0*/  @!P1 BRA `(.L_x_92) ;  /* 0x0000000400e89947 */ /* 0x008fea0003800000 */
.L_x_103:
[----:B------:R-:W-:Y:S05]  /*9f00*/  @P0 BRA `(.L_x_93) ;  /* 0x0000000000180947 */ /* 0x000fea0003800000 */
[----:B------:R-:W4:Y:S01]  /*9f10*/  S2R R11, SR_TID.X ;  /* 0x00000000000b7919 */ /* 0x000f220000002100 */
[----:B---3--:R-:W-:-:S04]  /*9f20*/  IMAD.MOV.U32 R10, RZ, RZ, 0x8100 ;  /* 0x00008100ff0a7424 */ /* 0x008fc800078e00ff */
[----:B------:R3:W-:Y:S01]  /*9f30*/  SYNCS.ARRIVE.TRANS64 RZ, [R7+URZ+0x31830], R10 ;  /* 0x0318300a07ff79a7 */ /* 0x0007e2000800003f */
[----:B----4-:R-:W-:-:S13]  /*9f40*/  LOP3.LUT P0, RZ, R11, 0x1f, RZ, 0xc0, !PT ;  /* 0x0000001f0bff7812 */ /* 0x010fda000780c0ff */
[----:B---3--:R-:W-:Y:S05]  /*9f50*/  @!P0 BRA `(.L_x_93) ;  /* 0x0000000000048947 */ /* 0x008fea0003800000 */
[----:B------:R-:W-:Y:S01]  /*9f60*/  BPT.TRAP 0x1 ;  /* 0x000000040000795c */ /* 0x000fe20000300000 */
.L_x_93:
[----:B---3--:R-:W3:Y:S01]  /*9f70*/  LDC.64 R10, c[0x0][0x728] ;  /* 0x0001ca00ff0a7b82 */ /* 0x008ee20000000a00 */
        /* <DEDUP_REMOVED lines=15> */
[----:B------:R-:W-:-:S02]  /*a070*/  UIADD3 UR40, UR8, 0x24100, URZ ;  /* 0x0002410008287890 */ /* 0x000fc4000fffe03f */
[----:B------:R-:W-:Y:S02]  /*a080*/  UIADD3 UR41, UR8, 0x31830, URZ ;  /* 0x0003183008297890 */ /* 0x000fe4000fffe03f */
[----:B------:R-:W-:Y:S02]  /*a090*/  UIADD3 UR32, UR8, 0x26100, URZ ;  /* 0x0002610008207890 */ /* 0x000fe4000fffe03f */
[----:B------:R-:W-:Y:S01]  /*a0a0*/  UIADD3 UR24, UR8, 0x28100, URZ ;  /* 0x0002810008187890 */ /* 0x000fe2000fffe03f */
[C---:B---3--:R-:W-:Y:S01]  /*a0b0*/  LEA R10, P0, R2.reuse, R10, 0x2 ;  /* 0x0000000a020a7211 */ /* 0x048fe200078010ff */
        /* <DEDUP_REMOVED lines=18> */
[----:B------:R-:W-:-:S02]  /*a1e0*/  ISETP.NE.AND P0, PT, R17, 0x2, PT ;  /* 0x000000021100780c */ /* 0x000fc40003f05270 */
[----:B------:R-:W-:Y:S02]  /*a1f0*/  LOP3.LUT R6, R9, 0x1, RZ, 0x3c, !PT ;  /* 0x0000000109067812 */ /* 0x000fe400078e3cff */
        /* <DEDUP_REMOVED lines=8> */
[----:B---3--:R-:W-:Y:S01]  /*a280*/  NOP ;  /* 0x0000000000007918 */ /* 0x008fe20000000000 */
.L_x_83:
[----:B------:R-:W-:Y:S05]  /*a290*/  WARPSYNC.ALL ;  /* 0x0000000000007948 */ /* 0x000fea0003800000 */
[----:B------:R-:W-:-:S13]  /*a2a0*/  ELECT P0, URZ, PT ;  /* 0x00000000003f782f */ /* 0x000fda0003800000 */
[----:B------:R-:W-:Y:S05]  /*a2b0*/  @!P0 BRA `(.L_x_64) ;  /* 0x0000000000708947 */ /* 0x000fea0003800000 */
[----:B------:R-:W-:-:S04]  /*a2c0*/  LOP3.LUT R19, R19, 0x2, RZ, 0xfc, !PT ;  /* 0x0000000213137812 */ /* 0x000fc800078efcff */
[----:B------:R-:W-:-:S13]  /*a2d0*/  ISETP.NE.AND P1, PT, R19, 0x3, PT ;  /* 0x000000031300780c */ /* 0x000fda0003f25270 */
[----:B------:R-:W-:Y:S05]  /*a2e0*/  @!P1 BRA `(.L_x_94) ;  /* 0x0000000000049947 */ /* 0x000fea0003800000 */
[----:B------:R-:W-:Y:S01]  /*a2f0*/  BPT.TRAP 0x1 ;  /* 0x000000040000795c */ /* 0x000fe20000300000 */
.L_x_94:
[----:B------:R-:W3:Y:S01]  /*a300*/  S2R R3, SR_CgaCtaId ;  /* 0x0000000000037919 */ /* 0x000ee20000008800 */
[----:B------:R-:W-:-:S04]  /*a310*/  MOV R2, 0x400 ;  /* 0x0000040000027802 */ /* 0x000fc80000000f00 */
[----:B---3--:R-:W-:Y:S02]  /*a320*/  LEA R5, R3, R2, 0x18 ;  /* 0x0000000203057211 */ /* 0x008fe400078ec0ff */
[----:B------:R-:W-:-:S03]  /*a330*/  SHF.L.U32 R3, R0, 0x1f, RZ ;  /* 0x0000001f00037819 */ /* 0x000fc600000006ff */
[----:B------:R-:W-:-:S04]  /*a340*/  VIADD R2, R5, 0x31820 ;  /* 0x0003182005027836 */ /* 0x000fc80000000000 */
[----:B------:R-:W-:-:S04]  /*a350*/  IMAD R4, R17, 0x8, R2 ;  /* 0x0000000811047824 */ /* 0x000fc800078e0202 */
[----:B------:R-:W3:Y:S02]  /*a360*/  SYNCS.PHASECHK.TRANS64.TRYWAIT P0, [R4+URZ], R3 ;  /* 0x00000003040075a7 */ /* 0x000ee4000800017f */
[----:B---3--:R-:W-:Y:S05]  /*a370*/  @!P0 BRA `(.L_x_95) ;  /* 0x0000000000dc8947 */ /* 0x008fea0003800000 */
.L_x_104:
[----:B------:R-:W-:-:S05]  /*a380*/  VIADD R17, R17, 0x1 ;  /* 0x0000000111117836 */ /* 0x000fca0000000000 */
[----:B------:R-:W-:-:S04]  /*a390*/  ISETP.NE.AND P0, PT, R17, 0x2, PT ;  /* 0x000000021100780c */ /* 0x000fc80003f05270 */
[----:B---3--:R-:W-:Y:S02]  /*a3a0*/  SEL R3, RZ, 0x1, P0 ;  /* 0x00000001ff037807 */ /* 0x008fe40000000000 */
[----:B------:R-:W-:Y:S02]  /*a3b0*/  SEL R17, R17, RZ, P0 ;  /* 0x000000ff11117207 */ /* 0x000fe40000000000 */
[----:B------:R-:W-:-:S03]  /*a3c0*/  LOP3.LUT R0, R0, R3, RZ, 0x3c, !PT ;  /* 0x0000000300007212 */ /* 0x000fc600078e3cff */
[----:B------:R-:W-:Y:S01]  /*a3d0*/  IMAD R17, R17, 0x8, R2 ;  /* 0x0000000811117824 */ /* 0x000fe200078e0202 */
[----:B------:R-:W-:-:S04]  /*a3e0*/  SHF.L.U32 R0, R0, 0x1f, RZ ;  /* 0x0000001f00007819 */ /* 0x000fc800000006ff */
[----:B------:R-:W3:Y:S02]  /*a3f0*/  SYNCS.PHASECHK.TRANS64.TRYWAIT P0, [R17+URZ], R0 ;  /* 0x00000000110075a7 */ /* 0x000ee4000800017f */
[----:B---3--:R-:W-:Y:S05]  /*a400*/  @!P0 BRA `(.L_x_96) ;  /* 0x0000000000cc8947 */ /* 0x008fea0003800000 */
.L_x_105:
[----:B------:R-:W-:Y:S05]  /*a410*/  @!P1 BRA `(.L_x_97) ;  /* 0x0000000000049947 */ /* 0x000fea0003800000 */
[----:B------:R-:W-:Y:S01]  /*a420*/  BPT.TRAP 0x1 ;  /* 0x000000040000795c */ /* 0x000fe20000300000 */
.L_x_97:
[----:B------:R-:W-:-:S07]  /*a430*/  SHF.L.U32 R6, R6, 0x1f, RZ ;  /* 0x0000001f06067819 */ /* 0x000fce00000006ff */
.L_x_98:
[----:B----4-:R4:W1:Y:S02]  /*a440*/  SYNCS.PHASECHK.TRANS64.TRYWAIT P0, [R5+URZ+0x31838], R6 ;  /* 0x03183806050075a7 */ /* 0x010864000800017f */
[----:B-1----:R-:W-:Y:S05]  /*a450*/  @!P0 NANOSLEEP.SYNCS 0x989680 ;  /* 0x009896800000895d */ /* 0x002fea0003900000 */
[----:B------:R-:W1:Y:S02]  /*a460*/  @!P0 SYNCS.PHASECHK.TRANS64 P0, [R5+URZ+0x31838], R6 ;  /* 0x03183806050085a7 */ /* 0x000e64000800007f */
[----:B-1----:R-:W-:Y:S05]  /*a470*/  @!P0 BRA `(.L_x_98) ;  /* 0xfffffffc00f08947 */ /* 0x002fea000383ffff */
.L_x_64:
[----:B------:R-:W-:Y:S05]  /*a480*/  BSYNC B0 ;  /* 0x0000000000007941 */ /* 0x000fea0003800000 */
.L_x_61:
[----:B------:R-:W-:Y:S05]  /*a490*/  EXIT ;  /* 0x000000000000794d */ /* 0x000fea0003800000 */
.L_x_66:
[----:B-1----:R-:W-:-:S04]  /*a4a0*/  IMAD.U32 R2, RZ, RZ, UR60 ;  /* 0x0000003cff027e24 */ /* 0x002fc8000f8e00ff */
[----:B------:R1:W2:Y:S03]  /*a4b0*/  SYNCS.PHASECHK.TRANS64.TRYWAIT P0, [R2+URZ+0x31800], R11 ;  /* 0x0318000b020075a7 */ /* 0x0002a6000800017f */
[----:B--2---:R-:W-:Y:S05]  /*a4c0*/  @!P0 NANOSLEEP.SYNCS 0x989680 ;  /* 0x009896800000895d */ /* 0x004fea0003900000 */
[----:B------:R-:W2:Y:S02]  /*a4d0*/  @!P0 SYNCS.PHASECHK.TRANS64 P0, [R2+URZ+0x31800], R11 ;  /* 0x0318000b020085a7 */ /* 0x000ea4000800007f */
[----:B--2---:R-:W-:Y:S05]  /*a4e0*/  @!P0 BRA `(.L_x_66) ;  /* 0xfffffffc00ec8947 */ /* 0x004fea000383ffff */
[----:B------:R-:W-:Y:S05]  /*a4f0*/  BRA `(.L_x_65) ;  /* 0xffffff6000a47947 */ /* 0x000fea000383ffff */
.L_x_71:
[----:B--2---:R2:W3:Y:S02]  /*a500*/  SYNCS.PHASECHK.TRANS64.TRYWAIT P1, [R16+URZ+0x31810], R11 ;  /* 0x0318100b100075a7 */ /* 0x0044e4000802017f */
[----:B---3--:R-:W-:Y:S05]  /*a510*/  @!P1 NANOSLEEP.SYNCS 0x989680 ;  /* 0x009896800000995d */ /* 0x008fea0003900000 */
[----:B------:R-:W3:Y:S02]  /*a520*/  @!P1 SYNCS.PHASECHK.TRANS64 P1, [R16+URZ+0x31810], R11 ;  /* 0x0318100b100095a7 */ /* 0x000ee4000802007f */
[----:B---3--:R-:W-:Y:S05]  /*a530*/  @!P1 BRA `(.L_x_71) ;  /* 0xfffffffc00f09947 */ /* 0x008fea000383ffff */
[----:B------:R-:W-:Y:S05]  /*a540*/  BRA `(.L_x_70) ;  /* 0xffffff6c00f47947 */ /* 0x000fea000383ffff */
.L_x_75:
[----:B------:R1:W1:Y:S02]  /*a550*/  SYNCS.PHASECHK.TRANS64.TRYWAIT P1, [R5+URZ+0x31830], R12 ;  /* 0x0318300c050075a7 */ /* 0x000264000802017f */
[----:B-1----:R-:W-:Y:S05]  /*a560*/  @!P1 NANOSLEEP.SYNCS 0x989680 ;  /* 0x009896800000995d */ /* 0x002fea0003900000 */
[----:B------:R-:W1:Y:S02]  /*a570*/  @!P1 SYNCS.PHASECHK.TRANS64 P1, [R5+URZ+0x31830], R12 ;  /* 0x0318300c050095a7 */ /* 0x000e64000802007f */
[----:B-1----:R-:W-:Y:S05]  /*a580*/  @!P1 BRA `(.L_x_75) ;  /* 0xfffffffc00f09947 */ /* 0x002fea000383ffff */
[----:B------:R-:W-:Y:S05]  /*a590*/  BRA `(.L_x_74) ;  /* 0xffffff8800f47947 */ /* 0x000fea000383ffff */
.L_x_84:
[----:B-1----:R1:W2:Y:S02]  /*a5a0*/  SYNCS.PHASECHK.TRANS64.TRYWAIT P1, [R7+URZ+0x31820], R0 ;  /* 0x03182000070075a7 */ /* 0x0022a4000802017f */
[----:B--2---:R-:W-:Y:S05]  /*a5b0*/  @!P1 NANOSLEEP.SYNCS 0x989680 ;  /* 0x009896800000995d */ /* 0x004fea0003900000 */
[----:B------:R-:W2:Y:S02]  /*a5c0*/  @!P1 SYNCS.PHASECHK.TRANS64 P1, [R7+URZ+0x31820], R0 ;  /* 0x03182000070095a7 */ /* 0x000ea4000802007f */
[----:B--2---:R-:W-:Y:S05]  /*a5d0*/  @!P1 BRA `(.L_x_84) ;  /* 0xfffffffc00f09947 */ /* 0x004fea000383ffff */
[----:B------:R-:W-:Y:S05]  /*a5e0*/  BRA `(.L_x_99) ;  /* 0xffffffe800787947 */ /* 0x000fea000383ffff */
.L_x_87:
[----:B-1----:R1:W2:Y:S02]  /*a5f0*/  SYNCS.PHASECHK.TRANS64.TRYWAIT P1, [R7+URZ+0x31838], R4 ;  /* 0x03183804070075a7 */ /* 0x0022a4000802017f */
[----:B--2---:R-:W-:Y:S05]  /*a600*/  @!P1 NANOSLEEP.SYNCS 0x989680 ;  /* 0x009896800000995d */ /* 0x004fea0003900000 */
[----:B------:R-:W2:Y:S02]  /*a610*/  @!P1 SYNCS.PHASECHK.TRANS64 P1, [R7+URZ+0x31838], R4 ;  /* 0x03183804070095a7 */ /* 0x000ea4000802007f */
[----:B--2---:R-:W-:Y:S05]  /*a620*/  @!P1 BRA `(.L_x_87) ;  /* 0xfffffffc00f09947 */ /* 0x004fea000383ffff */
[----:B------:R-:W-:Y:S05]  /*a630*/  BRA `(.L_x_100) ;  /* 0xfffffff000547947 */ /* 0x000fea000383ffff */
.L_x_89:
[----:B------:R-:W-:-:S07]  /*a640*/  SHF.L.U32 R20, R0, 0x1f, RZ ;  /* 0x0000001f00147819 */ /* 0x000fce00000006ff */
.L_x_101:
[----:B-1----:R1:W2:Y:S02]  /*a650*/  SYNCS.PHASECHK.TRANS64.TRYWAIT P1, [R18+URZ+0x31820], R20 ;  /* 0x03182014120075a7 */ /* 0x0022a4000802017f */
[----:B--2---:R-:W-:Y:S05]  /*a660*/  @!P1 NANOSLEEP.SYNCS 0x989680 ;  /* 0x009896800000995d */ /* 0x004fea0003900000 */
[----:B------:R-:W2:Y:S02]  /*a670*/  @!P1 SYNCS.PHASECHK.TRANS64 P1, [R18+URZ+0x31820], R20 ;  /* 0x03182014120095a7 */ /* 0x000ea4000802007f */
[----:B--2---:R-:W-:Y:S05]  /*a680*/  @!P1 BRA `(.L_x_101) ;  /* 0xfffffffc00f09947 */ /* 0x004fea000383ffff */
[----:B------:R-:W-:Y:S05]  /*a690*/  BRA `(.L_x_102) ;  /* 0xfffffff4001c7947 */ /* 0x000fea000383ffff */
.L_x_92:
[----:B---3--:R3:W4:Y:S02]  /*a6a0*/  SYNCS.PHASECHK.TRANS64.TRYWAIT P1, [R7+URZ+0x31838], R10 ;  /* 0x0318380a070075a7 */ /* 0x008724000802017f */
[----:B----4-:R-:W-:Y:S05]  /*a6b0*/  @!P1 NANOSLEEP.SYNCS 0x989680 ;  /* 0x009896800000995d */ /* 0x010fea0003900000 */
[----:B------:R-:W4:Y:S02]  /*a6c0*/  @!P1 SYNCS.PHASECHK.TRANS64 P1, [R7+URZ+0x31838], R10 ;  /* 0x0318380a070095a7 */ /* 0x000f24000802007f */
[----:B----4-:R-:W-:Y:S05]  /*a6d0*/  @!P1 BRA `(.L_x_92) ;  /* 0xfffffffc00f09947 */ /* 0x010fea000383ffff */
[----:B------:R-:W-:Y:S05]  /*a6e0*/  BRA `(.L_x_103) ;  /* 0xfffffff800047947 */ /* 0x000fea000383ffff */
.L_x_95:
[----:B---3--:R3:W4:Y:S02]  /*a6f0*/  SYNCS.PHASECHK.TRANS64.TRYWAIT P0, [R4+URZ], R3 ;  /* 0x00000003040075a7 */ /* 0x008724000800017f */
[----:B----4-:R-:W-:Y:S05]  /*a700*/  @!P0 NANOSLEEP.SYNCS 0x989680 ;  /* 0x009896800000895d */ /* 0x010fea0003900000 */
[----:B------:R-:W4:Y:S02]  /*a710*/  @!P0 SYNCS.PHASECHK.TRANS64 P0, [R4+URZ], R3 ;  /* 0x00000003040085a7 */ /* 0x000f24000800007f */
[----:B----4-:R-:W-:Y:S05]  /*a720*/  @!P0 BRA `(.L_x_95) ;  /* 0xfffffffc00f08947 */ /* 0x010fea000383ffff */
[----:B------:R-:W-:Y:S05]  /*a730*/  BRA `(.L_x_104) ;  /* 0xfffffffc00107947 */ /* 0x000fea000383ffff */
.L_x_96:
[----:B---3--:R3:W4:Y:S02]  /*a740*/  SYNCS.PHASECHK.TRANS64.TRYWAIT P0, [R17+URZ], R0 ;  /* 0x00000000110075a7 */ /* 0x008724000800017f */
[----:B----4-:R-:W-:Y:S05]  /*a750*/  @!P0 NANOSLEEP.SYNCS 0x989680 ;  /* 0x009896800000895d */ /* 0x010fea0003900000 */
[----:B------:R-:W4:Y:S02]  /*a760*/  @!P0 SYNCS.PHASECHK.TRANS64 P0, [R17+URZ], R0 ;  /* 0x00000000110085a7 */ /* 0x000f24000800007f */
[----:B----4-:R-:W-:Y:S05]  /*a770*/  @!P0 BRA `(.L_x_96) ;  /* 0xfffffffc00f08947 */ /* 0x010fea000383ffff */
[----:B------:R-:W-:Y:S05]  /*a780*/  BRA `(.L_x_105) ;  /* 0xfffffffc00207947 */ /* 0x000fea000383ffff */
.L_x_106:
        /* <DEDUP_REMOVED lines=15> */
.L_x_2198:


//--------------------- .text._ZN7cutlass13device_kernelIN5flash11enable_sm90INS1_16FlashAttnBwdSm90INS1_25CollectiveMainloopBwdSm90ILi2ELi1ELi1EN4cute5tupleIJNS5_1CILi1EEES8_S8_EEENS6_IJNS7_ILi64EEENS7_ILi80EEENS7_ILi256EEEEEENS_6half_tEfNS_4arch4Sm90ELb0ELb0ELb1ELb1ELb0ELb0ELb1ELb1ELi2ELi1ELi1ELi1ELb0EEENS1_21CollectiveEpilogueBwdISD_SE_SG_Li256ELb1ELb1ELi2EEENS1_19SingleTileSchedulerILb1ELb0ELb0ELi80EEEEEEEEEvNT_6ParamsE --------------------------
	.section	.text._ZN7cutlass13device_kernelIN5flash11enable_sm90INS1_16FlashAttnBwdSm90INS1_25CollectiveMainloopBwdSm90ILi2ELi1ELi1EN4cute5tupleIJNS5_1CILi1EEES8_S8_EEENS6_IJNS7_ILi64EEENS7_ILi80EEENS7_ILi256EEEEEENS_6half_tEfNS_4arch4Sm90ELb0ELb0ELb1ELb1ELb0ELb0ELb1ELb1ELi2ELi1ELi1ELi1ELb0EEENS1_21CollectiveEpilogueBwdISD_SE_SG_Li256ELb1ELb1ELi2EEENS1_19SingleTileSchedulerILb1ELb0ELb0ELi80EEEEEEEEEvNT_6ParamsE,"ax",@progbits
	.align	128
.text._ZN7cutlass13device_kernelIN5flash11enable_sm90INS1_16FlashAttnBwdSm90INS1_25CollectiveMainloopBwdSm90ILi2ELi1ELi1EN4cute5tupleIJNS5_1CILi1EEES8_S8_EEENS6_IJNS7_ILi64EEENS7_ILi80EEENS7_ILi256EEEEEENS_6half_tEfNS_4arch4Sm90ELb0ELb0ELb1ELb1ELb0ELb0ELb1ELb1ELi2ELi1ELi1ELi1ELb0EEENS1_21CollectiveEpilogueBwdISD_SE_SG_Li256ELb1ELb1ELi2EEENS1_19SingleTileSchedulerILb1ELb0ELb0ELi80EEEEEEEEEvNT_6ParamsE:
        .type           _ZN7cutlass13device_kernelIN5flash11enable_sm90INS1_16FlashAttnBwdSm90INS1_25CollectiveMainloopBwdSm90ILi2ELi1ELi1EN4cute5tupleIJNS5_1CILi1EEES8_S8_EEENS6_IJNS7_ILi64EEENS7_ILi80EEENS7_ILi256EEEEEENS_6half_tEfNS_4arch4Sm90ELb0ELb0ELb1ELb1ELb0ELb0ELb1ELb1ELi2ELi1ELi1ELi1ELb0EEENS1_21CollectiveEpilogueBwdISD_SE_SG_Li256ELb1ELb1ELi2EEENS1_19SingleTileSchedulerILb1ELb0ELb0ELi80EEEEEEEEEvNT_6ParamsE,@function
        .size           _ZN7cutlass13device_kernelIN5flash11enable_sm90INS1_16FlashAttnBwdSm90INS1_25CollectiveMainloopBwdSm90ILi2ELi1ELi1EN4cute5tupleIJNS5_1CILi1EEES8_S8_EEENS6_IJNS7_ILi64EEENS7_ILi80EEENS7_ILi256EEEEEENS_6half_tEfNS_4arch4Sm90ELb0ELb0ELb1ELb1ELb0ELb0ELb1ELb1ELi2ELi1ELi1ELi1ELb0EEENS1_21CollectiveEpilogueBwdISD_SE_SG_Li256ELb1ELb1ELi2EEENS1_19SingleTileSchedulerILb1ELb0ELb0ELi80EEEEEEEEEvNT_6ParamsE,(.L_x_2199 - _ZN7cutlass13device_kernelIN5flash11enable_sm90INS1_16FlashAttnBwdSm90INS1_25CollectiveMainloopBwdSm90ILi2ELi1ELi1EN4cute5tupleIJNS5_1CILi1EEES8_S8_EEENS6_IJNS7_ILi64EEENS7_ILi80EEENS7_ILi256EEEEEENS_6half_tEfNS_4arch4Sm90ELb0ELb0ELb1ELb1ELb0ELb0ELb1ELb1ELi2ELi1ELi1ELi1ELb0EEENS1_21CollectiveEpilogueBwdISD_SE_SG_Li256ELb1ELb1ELi2EEENS1_19SingleTileSchedulerILb1ELb0ELb0ELi80EEEEEEEEEvNT_6ParamsE)
        .other          _ZN7cutlass13device_kernelIN5flash11enable_sm90INS1_16FlashAttnBwdSm90INS1_25CollectiveMainloopBwdSm90ILi2ELi1ELi1EN4cute5tupleIJNS5_1CILi1EEES8_S8_EEENS6_IJNS7_ILi64EEENS7_ILi80EEENS7_ILi256EEEEEENS_6half_tEfNS_4arch4Sm90ELb0ELb0ELb1ELb1ELb0ELb0ELb1ELb1ELi2ELi1ELi1ELi1ELb0EEENS1_21CollectiveEpilogueBwdISD_SE_SG_Li256ELb1ELb1ELi2EEENS1_19SingleTileSchedulerILb1ELb0ELb0ELi80EEEEEEEEEvNT_6ParamsE,@"STO_CUDA_ENTRY STV_DEFAULT"
_ZN7cutlass13device_kernelIN5flash11enable_sm90INS1_16FlashAttnBwdSm90INS1_25CollectiveMainloopBwdSm90ILi2ELi1ELi1EN4cute5tupleIJNS5_1CILi1EEES8_S8_EEENS6_IJNS7_ILi64EEENS7_ILi80EEENS7_ILi256EEEEEENS_6half_tEfNS_4arch4Sm90ELb0ELb0ELb1ELb1ELb0ELb0ELb1ELb1ELi2ELi1ELi1ELi1ELb0EEENS1_21CollectiveEpilogueBwdISD_SE_SG_Li256ELb1ELb1ELi2EEENS1_19SingleTileSchedulerILb1ELb0ELb0ELi80EEEEEEEEEvNT_6ParamsE:
[----:B------:R-:W0:Y:S02]  /*0000*/  LDC R1, c[0x0][0x28] ;  /* 0x00000a00ff017b82 */ /* 0x000e240000000800 */
[----:B0-----:R-:W-:Y:S01]  /*0010*/  VIADD R1, R1, 0xfffffff8 ;  /* 0xfffffff801017836 */ /* 0x001fe20000000000 */
[----:B------:R-:W0:Y:S01]  /*0020*/  S2R R3, SR_TID.X ;  /* 0x0000000000037919 */ /* 0x000e220000002100 */
[----:B------:R-:W-:Y:S01]  /*0030*/  ELECT P0, URZ, PT ;  /* 0x00000000003f782f */ /* 0x000fe20003800000 */
[----:B------:R-:W-:Y:S01]  /*0040*/  BSSY B0, `(.L_x_107) ;  /* 0x0000013000007945 */ /* 0x000fe20003800000 */
[----:B0-----:R-:W-:-:S05]  /*0050*/  SHF.R.U32.HI R0, RZ, 0x5, R3 ;  /* 0x00000005ff007819 */ /* 0x001fca0000011603 */
[----:B------:R-:W0:Y:S02]  /*0060*/  SHFL.IDX PT, R2, R0, RZ, 0x1f ;  /* 0x00001fff00027589 */ /* 0x000e2400000e0000 */
[----:B0-----:R-:W-:-:S13]  /*0070*/  ISETP.EQ.AND P0, PT, R2, RZ, P0 ;  /* 0x000000ff0200720c */ /* 0x001fda0000702270 */
        /* <DEDUP_REMOVED lines=14> */
[----:B0-----:R-:W-:Y:S01]  /*0160*/  NOP ;  /* 0x0000000000007918 */ /* 0x001fe20000000000 */
.L_x_108:
[----:B------:R-:W-:Y:S05]  /*0170*/  BSYNC B0 ;  /* 0x0000000000007941 */ /* 0x000fea0003800000 */
.L_x_107:
[----:B------:R-:W-:Y:S01]  /*0180*/  VOTEU.ANY UP0, P0 ;  /* 0x00000000003f7886 */ /* 0x000fe20000000100 */
[----:B------:R-:W0:Y:S01]  /*0190*/  SHFL.IDX PT, R2, R0, RZ, 0x1f ;  /* 0x00001fff00027589 */ /* 0x000e2200000e0000 */
[----:B------:R-:W-:-:S03]  /*01a0*/  UMOV UR4, 0x1 ;  /* 0x0000000100047882 */ /* 0x000fc60000000000 */
[----:B------:R-:W1:Y:S01]  /*01b0*/  @UP0 S2UR UR7, SR_CgaCtaId ;  /* 0x00000000000709c3 */ /* 0x000e620000008800 */
[----:B------:R-:W-:Y:S01]  /*01c0*/  @UP0 UMOV UR6, 0x400 ;  /* 0x0000040000060882 */ /* 0x000fe20000000000 */
[----:B------:R-:W-:-:S04]  /*01d0*/  @UP0 UIADD3 UR4, -UR4, 0x100000, URZ ;  /* 0x0010000004040890 */ /* 0x000fc8000fffe13f */
[----:B------:R-:W-:Y:S02]  /*01e0*/  @UP0 USHF.L.U32 UR5, UR4, 0xb, URZ ;  /* 0x0000000b04050899 */ /* 0x000fe4000800063f */
[----:B------:R-:W-:Y:S01]  /*01f0*/  @UP0 USHF.L.U32 UR4, UR4, 0x1, URZ ;  /* 0x0000000104040899 */ /* 0x000fe2000800063f */
[----:B0-----:R-:W-:Y:S02]  /*0200*/  ISETP.NE.AND P1, PT, R2, RZ, PT ;  /* 0x000000ff0200720c */ /* 0x001fe40003f25270 */
[----:B------:R-:W-:Y:S01]  /*0210*/  SHF.R.U32.HI R2, RZ, 0x7, R3 ;  /* 0x00000007ff027819 */ /* 0x000fe20000011603 */
[----:B-1----:R-:W-:Y:S01]  /*0220*/  @UP0 ULEA UR6, UR7, UR6, 0x18 ;  /* 0x0000000607060291 */ /* 0x002fe2000f8ec03f */
[----:B------:R-:W-:-:S04]  /*0230*/  VOTEU.ANY UP0, P0 ;  /* 0x00000000003f7886 */ /* 0x000fc80000000100 */
[----:B------:R-:W0:Y:S04]  /*0240*/  SHFL.IDX PT, R2, R2, RZ, 0x1f ;  /* 0x00001fff02027589 */ /* 0x000e2800000e0000 */
[----:B------:R-:W1:Y:S03]  /*0250*/  FENCE.VIEW.ASYNC.S ;  /* 0x00000000000073c6 */ /* 0x000e660000000000 */
[----:B-1----:R1:W2:Y:S01]  /*0260*/  @UP0 SYNCS.EXCH.64 URZ, [UR6+0x31600], UR4 ;  /* 0x03160004063f05b2 */ /* 0x0022a20008000100 */
[----:B------:R-:W-:Y:S05]  /*0270*/  @P1 BRA `(.L_x_109) ;  /* 0x0000000000481947 */ /* 0x000fea0003800000 */
[----:B-1----:R-:W1:Y:S01]  /*0280*/  S2UR UR5, SR_CgaCtaId ;  /* 0x00000000000579c3 */ /* 0x002e620000008800 */
[----:B------:R-:W-:Y:S01]  /*0290*/  UMOV UR4, 0x400 ;  /* 0x0000040000047882 */ /* 0x000fe20000000000 */
[----:B------:R-:W-:Y:S01]  /*02a0*/  UMOV UR6, 0x1 ;  /* 0x0000000100067882 */ /* 0x000fe20000000000 */
[----:B------:R-:W-:Y:S01]  /*02b0*/  UMOV UR9, 0x100 ;  /* 0x0000010000097882 */ /* 0x000fe20000000000 */
[----:B------:R-:W-:-:S04]  /*02c0*/  UIADD3 UR6, -UR6, 0x100000, URZ ;  /* 0x0010000006067890 */ /* 0x000fc8000fffe13f */
[----:B------:R-:W-:Y:S02]  /*02d0*/  USHF.L.U32 UR7, UR6, 0xb, URZ ;  /* 0x0000000b06077899 */ /* 0x000fe4000800063f */
[----:B------:R-:W-:Y:S01]  /*02e0*/  USHF.L.U32 UR6, UR6, 0x1, URZ ;  /* 0x0000000106067899 */ /* 0x000fe2000800063f */
[----:B------:R-:W-:Y:S01]  /*02f0*/  ELECT P0, URZ, PT ;  /* 0x00000000003f782f */ /* 0x000fe20003800000 */
[----:B-1----:R-:W-:Y:S02]  /*0300*/  ULEA UR8, UR5, UR4, 0x18 ;  /* 0x0000000405087291 */ /* 0x002fe4000f8ec03f */
[----:B------:R-:W-:-:S04]  /*0310*/  UIADD3 UR4, -UR9, 0x100000, URZ ;  /* 0x0010000009047890 */ /* 0x000fc8000fffe13f */
[----:B------:R-:W-:Y:S02]  /*0320*/  USHF.L.U32 UR5, UR4, 0xb, URZ ;  /* 0x0000000b04057899 */ /* 0x000fe4000800063f */
[----:B------:R-:W-:Y:S01]  /*0330*/  USHF.L.U32 UR4, UR4, 0x1, URZ ;  /* 0x0000000104047899 */ /* 0x000fe2000800063f */
[----:B------:R-:W1:Y:S03]  /*0340*/  FENCE.VIEW.ASYNC.S ;  /* 0x00000000000073c6 */ /* 0x000e660000000000 */
[----:B-1----:R3:W4:Y:S08]  /*0350*/  SYNCS.EXCH.64 URZ, [UR8+0x31610], UR6 ;  /* 0x03161006083f75b2 */ /* 0x0027300008000100 */
[----:B------:R3:W1:Y:S01]  /*0360*/  SYNCS.EXCH.64 URZ, [UR8+0x31620], UR4 ;  /* 0x03162004083f75b2 */ /* 0x0006620008000100 */
[----:B------:R3:W0:Y:S01]  /*0370*/  SYNCS.EXCH.64 URZ, [UR8+0x31618], UR6 ;  /* 0x03161806083f75b2 */ /* 0x0006220008000100 */
[----:B------:R3:W0:Y:S02]  /*0380*/  SYNCS.EXCH.64 URZ, [UR8+0x31628], UR4 ;  /* 0x03162804083f75b2 */ /* 0x0006240008000100 */
[----:B---3--:R-:W-:Y:S01]  /*0390*/  NOP ;  /* 0x0000000000007918 */ /* 0x008fe20000000000 */
.L_x_109:
[----:B------:R-:W3:Y:S01]  /*03a0*/  SHFL.IDX PT, R3, R0, RZ, 0x1f ;  /* 0x00001fff00037589 */ /* 0x000ee200000e0000 */
[----:B------:R-:W-:Y:S01]  /*03b0*/  NOP ;  /* 0x0000000000007918 */ /* 0x000fe20000000000 */
[----:B---3--:R-:W-:-:S13]  /*03c0*/  ISETP.NE.AND P0, PT, R3, RZ, PT ;  /* 0x000000ff0300720c */ /* 0x008fda0003f05270 */
[----:B------:R-:W-:Y:S05]  /*03d0*/  @P0 BRA `(.L_x_110) ;  /* 0x0000000000400947 */ /* 0x000fea0003800000 */
[----:B-1----:R-:W1:Y:S01]  /*03e0*/  S2UR UR5, SR_CgaCtaId ;  /* 0x00000000000579c3 */ /* 0x002e620000008800 */
[----:B------:R-:W-:Y:S01]  /*03f0*/  UMOV UR4, 0x400 ;  /* 0x0000040000047882 */ /* 0x000fe20000000000 */
[----:B------:R-:W-:Y:S01]  /*0400*/  UMOV UR6, 0x1 ;  /* 0x0000000100067882 */ /* 0x000fe20000000000 */
[----:B------:R-:W-:Y:S01]  /*0410*/  UMOV UR7, 0x100 ;  /* 0x0000010000077882 */ /* 0x000fe20000000000 */
[----:B------:R-:W-:Y:S01]  /*0420*/  ELECT P0, URZ, PT ;  /* 0x00000000003f782f */ /* 0x000fe20003800000 */
[----:B-1----:R-:W-:Y:S02]  /*0430*/  ULEA UR8, UR5, UR4, 0x18 ;  /* 0x0000000405087291 */ /* 0x002fe4000f8ec03f */
[----:B------:R-:W-:-:S04]  /*0440*/  UIADD3 UR4, -UR6, 0x100000, URZ ;  /* 0x0010000006047890 */ /* 0x000fc8000fffe13f */
[----:B------:R-:W-:Y:S02]  /*0450*/  USHF.L.U32 UR5, UR4, 0xb, URZ ;  /* 0x0000000b04057899 */ /* 0x000fe4000800063f */
[----:B------:R-:W-:Y:S02]  /*0460*/  USHF.L.U32 UR4, UR4, 0x1, URZ ;  /* 0x0000000104047899 */ /* 0x000fe4000800063f */
[----:B------:R-:W-:-:S04]  /*0470*/  UIADD3 UR6, -UR7, 0x100000, URZ ;  /* 0x0010000007067890 */ /* 0x000fc8000fffe13f */
[----:B------:R-:W-:Y:S02]  /*0480*/  USHF.L.U32 UR7, UR6, 0xb, URZ ;  /* 0x0000000b06077899 */ /* 0x000fe4000800063f */
[----:B------:R-:W-:Y:S01]  /*0490*/  USHF.L.U32 UR6, UR6, 0x1, URZ ;  /* 0x0000000106067899 */ /* 0x000fe2000800063f */
[----:B------:R-:W1:Y:S03]  /*04a0*/  FENCE.VIEW.ASYNC.S ;  /* 0x00000000000073c6 */ /* 0x000e660000000000 */
[----:B-1----:R3:W1:Y:S08]  /*04b0*/  SYNCS.EXCH.64 URZ, [UR8+0x31630], UR4 ;  /* 0x03163004083f75b2 */ /* 0x0026700008000100 */
[----:B------:R3:W0:Y:S02]  /*04c0*/  SYNCS.EXCH.64 URZ, [UR8+0x31638], UR6 ;  /* 0x03163806083f75b2 */ /* 0x0006240008000100 */
[----:B---3--:R-:W-:Y:S01]  /*04d0*/  NOP ;  /* 0x0000000000007918 */ /* 0x008fe20000000000 */
.L_x_110:
[----:B0-----:R-:W-:Y:S01]  /*04e0*/  ISETP.NE.AND P0, PT, R2, RZ, PT ;  /* 0x000000ff0200720c */ /* 0x001fe20003f05270 */
[----:B------:R-:W-:Y:S01]  /*04f0*/  IMAD.MOV.U32 R21, RZ, RZ, 0x1 ;  /* 0x00000001ff157424 */ /* 0x000fe200078e00ff */
[----:B------:R-:W-:Y:S01]  /*0500*/  NOP ;  /* 0x0000000000007918 */ /* 0x000fe20000000000 */
[----:B------:R-:W-:Y:S03]  /*0510*/  BSSY B0, `(.L_x_111) ;  /* 0x0000e76000007945 */ /* 0x000fe60003800000 */
[----:B------:R-:W-:Y:S01]  /*0520*/  SEL R21, R21, 0x2, !P0 ;  /* 0x0000000215157807 */ /* 0x000fe20004000000 */
[----:B-12-4-:R-:W-:Y:S06]  /*0530*/  BAR.SYNC.DEFER_BLOCKING 0x0 ;  /* 0x0000000000007b1d */ /* 0x016fec0000010000 */
[----:B------:R-:W-:Y:S05]  /*0540*/  @!P0 BRA `(.L_x_112) ;  /* 0x000000c400e08947 */ /* 0x000fea0003800000 */
.L_x_113:
[----:B------:R-:W-:-:S08]  /*0550*/  NOP ;  /* 0x0000000000007918 */ /* 0x000fd00000000000 */
[----:B------:R-:W0:Y:S02]  /*0560*/  USETMAXREG.TRY_ALLOC.CTAPOOL UP0, 0xf0 ;  /* 0x000000f0000079c8 */ /* 0x000e240008000600 */
[----:B0-----:R-:W-:-:S13]  /*0570*/  PLOP3.LUT P0, PT, PT, PT, UP0, 0x80, 0x0 ;  /* 0x000000000000781c */ /* 0x001fda0003f0f008 */
[----:B------:R-:W-:Y:S05]  /*0580*/  @!P0 BRA `(.L_x_113) ;  /* 0xfffffffc00f08947 */ /* 0x000fea000383ffff */
[----:B------:R-:W-:Y:S01]  /*0590*/  ULDC.64 UR4, c[0x0][0x8d8] ;  /* 0x0002360000047ab9 */ /* 0x000fe20000000a00 */
[----:B------:R-:W0:Y:S01]  /*05a0*/  S2R R11, SR_CTAID.X ;  /* 0x00000000000b7919 */ /* 0x000e220000002500 */
[----:B------:R-:W-:Y:S01]  /*05b0*/  ISETP.NE.U32.AND P0, PT, RZ, UR4, PT ;  /* 0x00000004ff007c0c */ /* 0x000fe2000bf05070 */
[----:B------:R-:W1:Y:S03]  /*05c0*/  S2R R233, SR_CTAID.Z ;  /* 0x0000000000e97919 */ /* 0x000e660000002700 */
[----:B------:R-:W-:-:S13]  /*05d0*/  ISETP.NE.AND.EX P0, PT, RZ, UR5, PT, P0 ;  /* 0x00000005ff007c0c */ /* 0x000fda000bf05300 */
[----:B------:R-:W-:Y:S05]  /*05e0*/  @!P0 BRA `(.L_x_114) ;  /* 0x0000000000148947 */ /* 0x000fea0003800000 */
[----:B------:R-:W1:Y:S01]  /*05f0*/  LDC.64 R2, c[0x0][0x8d8] ;  /* 0x00023600ff027b82 */ /* 0x000e620000000a00 */
[----:B------:R-:W-:Y:S01]  /*0600*/  ULDC.64 UR4, c[0x0][0x208] ;  /* 0x0000820000047ab9 */ /* 0x000fe20000000a00 */
[----:B-1----:R-:W-:-:S05]  /*0610*/  IMAD.WIDE R2, R233, 0x4, R2 ;  /* 0x00000004e9027825 */ /* 0x002fca00078e0202 */
[----:B------:R1:W5:Y:S01]  /*0620*/  LDG.E R0, desc[UR4][R2.64] ;  /* 0x0000000402007981 */ /* 0x000362000c1e1900 */
[----:B------:R-:W-:Y:S05]  /*0630*/  BRA `(.L_x_115) ;  /* 0x0000000000307947 */ /* 0x000fea0003800000 */
.L_x_114:
[----:B------:R-:W-:Y:S02]  /*0640*/  ULDC.64 UR4, c[0x0][0x8d0] ;  /* 0x0002340000047ab9 */ /* 0x000fe40000000a00 */
[----:B------:R-:W-:-:S04]  /*0650*/  ISETP.NE.U32.AND P0, PT, RZ, UR4, PT ;  /* 0x00000004ff007c0c */ /* 0x000fc8000bf05070 */
[----:B------:R-:W-:-:S13]  /*0660*/  ISETP.NE.AND.EX P0, PT, RZ, UR5, PT, P0 ;  /* 0x00000005ff007c0c */ /* 0x000fda000bf05300 */
[----:B------:R-:W-:Y:S05]  /*0670*/  @!P0 BRA `(.L_x_116) ;  /* 0x00000000001c8947 */ /* 0x000fea0003800000 */
[----:B------:R-:W1:Y:S01]  /*0680*/  LDC.64 R2, c[0x0][0x8d0] ;  /* 0x00023400ff027b82 */ /* 0x000e620000000a00 */
[----:B------:R-:W-:Y:S01]  /*0690*/  ULDC.64 UR4, c[0x0][0x208] ;  /* 0x0000820000047ab9 */ /* 0x000fe20000000a00 */
[----:B-1----:R-:W-:-:S05]  /*06a0*/  IMAD.WIDE R2, R233, 0x4, R2 ;  /* 0x00000004e9027825 */ /* 0x002fca00078e0202 */
[----:B------:R-:W2:Y:S04]  /*06b0*/  LDG.E R0, desc[UR4][R2.64] ;  /* 0x0000000402007981 */ /* 0x000ea8000c1e1900 */
[----:B------:R-:W2:Y:S02]  /*06c0*/  LDG.E R5, desc[UR4][R2.64+0x4] ;  /* 0x0000040402057981 */ /* 0x000ea4000c1e1900 */
[----:B--2---:R-:W-:Y:S01]  /*06d0*/  IMAD.IADD R0, R5, 0x1, -R0 ;  /* 0x0000000105007824 */ /* 0x004fe200078e0a00 */
[----:B------:R-:W-:Y:S06]  /*06e0*/  BRA `(.L_x_115) ;  /* 0x0000000000047947 */ /* 0x000fec0003800000 */
.L_x_116:
[----:B------:R-:W2:Y:S02]  /*06f0*/  LDC R0, c[0x0][0x8bc] ;  /* 0x00022f00ff007b82 */ /* 0x000ea40000000800 */
.L_x_115:
[----:B01----:R-:W-:-:S05]  /*0700*/  IMAD R3, R11, 0x50, RZ ;  /* 0x000000500b037824 */ /* 0x003fca00078e02ff */
[----:B--2--5:R-:W-:-:S04]  /*0710*/  ISETP.GE.AND P0, PT, R3, R0, PT ;  /* 0x000000000300720c */ /* 0x024fc80003f06270 */
[----:B------:R-:W-:-:S04]  /*0720*/  SEL R233, R233, 0xffffffff, !P0 ;  /* 0xffffffffe9e97807 */ /* 0x000fc80004000000 */
[----:B------:R-:W-:-:S13]  /*0730*/  ISETP.GE.AND P0, PT, R233, RZ, PT ;  /* 0x000000ffe900720c */ /* 0x000fda0003f06270 */
[----:B------:R-:W-:Y:S05]  /*0740*/  @!P0 BRA `(.L_x_117) ;  /* 0x000000e400488947 */ /* 0x000fea0003800000 */
[----:B------:R-:W0:Y:S01]  /*0750*/  LDC.64 R4, c[0x0][0x770] ;  /* 0x0001dc00ff047b82 */ /* 0x000e220000000a00 */
[----:B------:R-:W-:-:S07]  /*0760*/  ULDC.64 UR6, c[0x0][0x208] ;  /* 0x0000820000067ab9 */ /* 0x000fce0000000a00 */
[----:B------:R-:W1:Y:S08]  /*0770*/  LDC.64 R2, c[0x0][0x770] ;  /* 0x0001dc00ff027b82 */ /* 0x000e700000000a00 */
[----:B------:R-:W2:Y:S01]  /*0780*/  LDC.64 R6, c[0x0][0x780] ;  /* 0x0001e000ff067b82 */ /* 0x000ea20000000a00 */
[----:B0-----:R-:W-:-:S04]  /*0790*/  ISETP.NE.U32.AND P1, PT, R4, RZ, PT ;  /* 0x000000ff0400720c */ /* 0x001fc80003f25070 */
[----:B------:R-:W-:Y:S01]  /*07a0*/  ISETP.NE.AND.EX P1, PT, R5, RZ, PT, P1 ;  /* 0x000000ff0500720c */ /* 0x000fe20003f25310 */
[----:B-1----:R-:W-:Y:S01]  /*07b0*/  IMAD.WIDE R4, R233, 0x4, R2 ;  /* 0x00000004e9047825 */ /* 0x002fe200078e0202 */
[----:B--2---:R-:W-:-:S11]  /*07c0*/  ISETP.NE.U32.AND P0, PT, R6, RZ, PT ;  /* 0x000000ff0600720c */ /* 0x004fd60003f05070 */
[----:B------:R-:W2:Y:S01]  /*07d0*/  @P1 LDG.E R8, desc[UR6][R4.64] ;  /* 0x0000000604081981 */ /* 0x000ea2000c1e1900 */
[----:B------:R-:W-:Y:S01]  /*07e0*/  ISETP.NE.AND.EX P0, PT, R7, RZ, PT, P0 ;  /* 0x000000ff0700720c */ /* 0x000fe20003f05300 */
[----:B------:R-:W0:-:S12]  /*07f0*/  LDC R6, c[0x0][0x290] ;  /* 0x0000a400ff067b82 */ /* 0x000e180000000800 */
[----:B------:R-:W1:Y:S01]  /*0800*/  @P0 LDC.64 R2, c[0x0][0x780] ;  /* 0x0001e000ff020b82 */ /* 0x000e620000000a00 */
[----:B------:R-:W-:Y:S02]  /*0810*/  ULDC UR4, c[0x0][0x280] ;  /* 0x0000a00000047ab9 */ /* 0x000fe40000000800 */
[----:B------:R-:W-:Y:S01]  /*0820*/  IMAD.U32 R0, RZ, RZ, UR4 ;  /* 0x00000004ff007e24 */ /* 0x000fe2000f8e00ff */
[----:B------:R-:W-:Y:S02]  /*0830*/  ULDC.64 UR4, c[0x0][0x788] ;  /* 0x0001e20000047ab9 */ /* 0x000fe40000000a00 */
[----:B------:R-:W-:-:S04]  /*0840*/  ISETP.NE.U32.AND P2, PT, RZ, UR4, PT ;  /* 0x00000004ff007c0c */ /* 0x000fc8000bf45070 */
[----:B------:R-:W-:Y:S01]  /*0850*/  ISETP.NE.AND.EX P2, PT, RZ, UR5, PT, P2 ;  /* 0x00000005ff007c0c */ /* 0x000fe2000bf45320 */
[----:B-1----:R-:W-:-:S05]  /*0860*/  @P0 IMAD.WIDE R2, R233, 0x4, R2 ;  /* 0x00000004e9020825 */ /* 0x002fca00078e0202 */
[----:B------:R1:W5:Y:S01]  /*0870*/  @P0 LDG.E R0, desc[UR6][R2.64] ;  /* 0x0000000602000981 */ /* 0x000362000c1e1900 */
[----:B--2---:R-:W-:-:S05]  /*0880*/  @P1 IMAD R8, R233, 0x40, R8 ;  /* 0x00000040e9081824 */ /* 0x004fca00078e0208 */
[----:B------:R-:W-:-:S04]  /*0890*/  @P1 SHF.R.S32.HI R7, RZ, 0x1f, R8 ;  /* 0x0000001fff071819 */ /* 0x000fc80000011408 */
[----:B------:R-:W-:Y:S01]  /*08a0*/  @P1 LEA.HI R8, R7, R8, RZ, 0x6 ;  /* 0x0000000807081211 */ /* 0x000fe200078f30ff */
[----:B------:R-:W-:-:S04]  /*08b0*/  IMAD.MOV.U32 R7, RZ, RZ, RZ ;  /* 0x000000ffff077224 */ /* 0x000fc800078e00ff */
[----:B------:R-:W-:Y:S01]  /*08c0*/  @P1 IMAD.SHL.U32 R8, R8, 0x100, RZ ;  /* 0x0000010008081824 */ /* 0x000fe200078e00ff */
[----:B01----:R-:W-:Y:S06]  /*08d0*/  @P0 BRA `(.L_x_118) ;  /* 0x0000000000140947 */ /* 0x003fec0003800000 */
[----:B------:R-:W-:Y:S05]  /*08e0*/  @!P1 BRA `(.L_x_118) ;  /* 0x0000000000109947 */ /* 0x000fea0003800000 */
[----:B------:R-:W-:Y:S02]  /*08f0*/  ULDC.64 UR4, c[0x0][0x208] ;  /* 0x0000820000047ab9 */ /* 0x000fe40000000a00 */
[----:B------:R-:W2:Y:S04]  /*0900*/  LDG.E R3, desc[UR4][R4.64] ;  /* 0x0000000404037981 */ /* 0x000ea8000c1e1900 */
[----:B-----5:R-:W2:Y:S02]  /*0910*/  LDG.E R0, desc[UR4][R4.64+0x4] ;  /* 0x0000040404007981 */ /* 0x020ea4000c1e1900 */
[----:B--2---:R-:W-:-:S07]  /*0920*/  IMAD.IADD R0, R0, 0x1, -R3 ;  /* 0x0000000100007824 */ /* 0x004fce00078e0a03 */
.L_x_118:
[----:B------:R-:W-:Y:S01]  /*0930*/  @P1 LOP3.LUT R7, R8, 0xffffc000, RZ, 0xc0, !PT ;  /* 0xffffc00008071812 */ /* 0x000fe200078ec0ff */
[----:B------:R-:W-:Y:S06]  /*0940*/  @!P2 BRA `(.L_x_119) ;  /* 0x000000000014a947 */ /* 0x000fec0003800000 */
[----:B------:R-:W0:Y:S01]  /*0950*/  LDC.64 R2, c[0x0][0x788] ;  /* 0x0001e200ff027b82 */ /* 0x000e220000000a00 */
[----:B------:R-:W-:Y:S01]  /*0960*/  ULDC.64 UR4, c[0x0][0x208] ;  /* 0x0000820000047ab9 */ /* 0x000fe20000000a00 */
[----:B0-----:R-:W-:-:S05]  /*0970*/  IMAD.WIDE R2, R233, 0x4, R2 ;  /* 0x00000004e9027825 */ /* 0x001fca00078e0202 */
[----:B------:R0:W5:Y:S01]  /*0980*/  LDG.E R6, desc[UR4][R2.64] ;  /* 0x0000000402067981 */ /* 0x000162000c1e1900 */
[----:B------:R-:W-:Y:S05]  /*0990*/  BRA `(.L_x_120) ;  /* 0x0000000000287947 */ /* 0x000fea0003800000 */
.L_x_119:
[----:B------:R-:W-:Y:S02]  /*09a0*/  ULDC.64 UR4, c[0x0][0x778] ;  /* 0x0001de0000047ab9 */ /* 0x000fe40000000a00 */
[----:B------:R-:W-:-:S04]  /*09b0*/  ISETP.NE.U32.AND P0, PT, RZ, UR4, PT ;  /* 0x00000004ff007c0c */ /* 0x000fc8000bf05070 */
[----:B------:R-:W-:-:S13]  /*09c0*/  ISETP.NE.AND.EX P0, PT, RZ, UR5, PT, P0 ;  /* 0x00000005ff007c0c */ /* 0x000fda000bf05300 */
[----:B------:R-:W-:Y:S05]  /*09d0*/  @!P0 BRA `(.L_x_120) ;  /* 0x0000000000188947 */ /* 0x000fea0003800000 */
[----:B------:R-:W0:Y:S01]  /*09e0*/  LDC.64 R2, c[0x0][0x778] ;  /* 0x0001de00ff027b82 */ /* 0x000e220000000a00 */
[----:B------:R-:W-:Y:S01]  /*09f0*/  ULDC.64 UR4, c[0x0][0x208] ;  /* 0x0000820000047ab9 */ /* 0x000fe20000000a00 */
[----:B0-----:R-:W-:-:S05]  /*0a00*/  IMAD.WIDE R2, R233, 0x4, R2 ;  /* 0x00000004e9027825 */ /* 0x001fca00078e0202 */
[----:B------:R-:W2:Y:S04]  /*0a10*/  LDG.E R6, desc[UR4][R2.64] ;  /* 0x0000000402067981 */ /* 0x000ea8000c1e1900 */
[----:B------:R-:W2:Y:S02]  /*0a20*/  LDG.E R5, desc[UR4][R2.64+0x4] ;  /* 0x0000040402057981 */ /* 0x000ea4000c1e1900 */
[----:B--2---:R-:W-:-:S07]  /*0a30*/  IMAD.IADD R6, R5, 0x1, -R6 ;  /* 0x0000000105067824 */ /* 0x004fce00078e0a06 */
.L_x_120:
[----:B-----5:R-:W-:Y:S02]  /*0a40*/  ISETP.GE.AND P2, PT, R0, 0x1, PT ;  /* 0x000000010000780c */ /* 0x020fe40003f46270 */
[----:B------:R-:W-:Y:S02]  /*0a50*/  CS2R R134, SRZ ;  /* 0x0000000000867805 */ /* 0x000fe4000001ff00 */
[----:B------:R-:W-:Y:S02]  /*0a60*/  PLOP3.LUT P0, PT, PT, PT, PT, 0x80, 0x0 ;  /* 0x000000000000781c */ /* 0x000fe40003f0f070 */
        /* <DEDUP_REMOVED lines=78> */
[----:B------:R-:W-:Y:S01]  /*0f50*/  CS2R R136, SRZ ;  /* 0x0000000000887805 */ /* 0x000fe2000001ff00 */
[----:B------:R-:W-:Y:S06]  /*0f60*/  @!P2 BRA `(.L_x_121) ;  /* 0x0000007800a0a947 */ /* 0x000fec0003800000 */
[----:B0-----:R-:W0:Y:S01]  /*0f70*/  S2R R3, SR_CgaCtaId ;  /* 0x0000000000037919 */ /* 0x001e220000008800 */
[----:B------:R-:W-:Y:S01]  /*0f80*/  MOV R18, 0x400 ;  /* 0x0000040000127802 */ /* 0x000fe20000000f00 */
[----:B------:R-:W-:Y:S01]  /*0f90*/  VIADD R8, R0, 0x3f ;  /* 0x0000003f00087836 */ /* 0x000fe20000000000 */
[----:B------:R-:W-:Y:S01]  /*0fa0*/  SHF.L.U32 R13, RZ, 0x1f, RZ ;  /* 0x0000001fff0d7819 */ /* 0x000fe200000006ff */
[----:B------:R-:W1:Y:S01]  /*0fb0*/  S2R R2, SR_TID.X ;  /* 0x0000000000027919 */ /* 0x000e620000002100 */
[----:B------:R-:W-:Y:S02]  /*0fc0*/  IMAD R10, R11, -0x50, R6 ;  /* 0xffffffb00b0a7824 */ /* 0x000fe400078e0206 */
[----:B------:R-:W-:-:S04]  /*0fd0*/  SHF.R.S32.HI R9, RZ, 0x1f, R8 ;  /* 0x0000001fff097819 */ /* 0x000fc80000011408 */
[----:B------:R-:W-:Y:S02]  /*0fe0*/  LEA.HI R235, R9, R8, RZ, 0x6 ;  /* 0x0000000809eb7211 */ /* 0x000fe400078f30ff */
[----:B0-----:R-:W-:-:S04]  /*0ff0*/  LEA R18, R3, R18, 0x18 ;  /* 0x0000001203127211 */ /* 0x001fc800078ec0ff */
[----:B------:R-:W0:Y:S01]  /*1000*/  SYNCS.PHASECHK.TRANS64.TRYWAIT P0, [R18+URZ+0x31600], R13 ;  /* 0x0316000d120075a7 */ /* 0x000e22000800017f */
[----:B-1----:R-:W-:-:S05]  /*1010*/  VIADD R2, R2, 0xffffff80 ;  /* 0xffffff8002027836 */ /* 0x002fca0000000000 */
[----:B------:R-:W-:-:S04]  /*1020*/  SHF.R.S32.HI R3, RZ, 0x1f, R2 ;  /* 0x0000001fff037819 */ /* 0x000fc80000011402 */
[CC--:B------:R-:W-:Y:S02]  /*1030*/  LEA.HI R4, R3.reuse, R2.reuse, RZ, 0x7 ;  /* 0x0000000203047211 */ /* 0x0c0fe400078f38ff */
[CC--:B------:R-:W-:Y:S02]  /*1040*/  LEA.HI R6, R3.reuse, R2.reuse, RZ, 0x5 ;  /* 0x0000000203067211 */ /* 0x0c0fe400078f28ff */
[----:B------:R-:W-:Y:S02]  /*1050*/  SHF.R.S32.HI R0, RZ, 0x7, R4 ;  /* 0x00000007ff007819 */ /* 0x000fe40000011404 */
[----:B------:R-:W-:-:S03]  /*1060*/  LEA.HI R8, R3, R2, RZ, 0x4 ;  /* 0x0000000203087211 */ /* 0x000fc600078f20ff */
[----:B------:R1:W2:Y:S02]  /*1070*/  SHFL.IDX PT, R5, R0, RZ, 0x1f ;  /* 0x00001fff00057589 */ /* 0x0002a400000e0000 */
[----:B01----:R-:W-:Y:S05]  /*1080*/  @P0 BRA `(.L_x_122) ;  /* 0x0000000000080947 */ /* 0x003fea0003800000 */
[----:B------:R-:W0:Y:S02]  /*1090*/  SYNCS.PHASECHK.TRANS64.TRYWAIT P0, [R18+URZ+0x31600], R13 ;  /* 0x0316000d120075a7 */ /* 0x000e24000800017f */
[----:B0-----:R-:W-:Y:S05]  /*10a0*/  @!P0 BRA `(.L_x_123) ;  /* 0x000000d800f88947 */ /* 0x001fea0003800000 */
.L_x_122:
[----:B------:R-:W-:Y:S01]  /*10b0*/  LOP3.LUT R3, R4, 0xffffff80, RZ, 0xc0, !PT ;  /* 0xffffff8004037812 */ /* 0x000fe200078ec0ff */
[----:B------:R-:W1:Y:S01]  /*10c0*/  S2UR UR4, SR_CTAID.Y ;  /* 0x00000000000479c3 */ /* 0x000e620000002600 */
[----:B0-----:R-:W-:Y:S01]  /*10d0*/  LOP3.LUT R13, R8, 0xffffff0, RZ, 0xc0, !PT ;  /* 0x0ffffff0080d7812 */ /* 0x001fe200078ec0ff */
[----:B------:R-:W-:Y:S01]  /*10e0*/  IMAD.MOV.U32 R16, RZ, RZ, RZ ;  /* 0x000000ffff107224 */ /* 0x000fe200078e00ff */
[--C-:B------:R-:W-:Y:S01]  /*10f0*/  SHF.R.S32.HI R4, RZ, 0x5, R6.reuse ;  /* 0x00000005ff047819 */ /* 0x100fe20000011406 */
[C---:B------:R-:W-:Y:S01]  /*1100*/  IMAD.IADD R9, R2.reuse, 0x1, -R3 ;  /* 0x0000000102097824 */ /* 0x040fe200078e0a03 */
[----:B------:R-:W-:Y:S01]  /*1110*/  SHF.R.S32.HI R11, RZ, 0x1f, R6 ;  /* 0x0000001fff0b7819 */ /* 0x000fe20000011406 */
[----:B------:R-:W-:Y:S01]  /*1120*/  IMAD.IADD R13, R2, 0x1, -R13 ;  /* 0x00000001020d7824 */ /* 0x000fe200078e0a0d */
[C---:B------:R-:W-:Y:S01]  /*1130*/  LEA.HI R3, R0.reuse, R0, RZ, 0x1 ;  /* 0x0000000000037211 */ /* 0x040fe200078f08ff */
[----:B------:R-:W0:Y:S01]  /*1140*/  LDC.64 R14, c[0x0][0x2d8] ;  /* 0x0000b600ff0e7b82 */ /* 0x000e220000000a00 */
[----:B------:R-:W-:Y:S01]  /*1150*/  LEA.HI R11, R11, R4, RZ, 0x2 ;  /* 0x000000040b0b7211 */ /* 0x000fe200078f10ff */
[C---:B------:R-:W-:Y:S01]  /*1160*/  IMAD R8, R0.reuse, 0x800, R9 ;  /* 0x0000080000087824 */ /* 0x040fe200078e0209 */
[----:B--2---:R-:W-:Y:S01]  /*1170*/  LEA.HI R2, R5, R5, RZ, 0x1 ;  /* 0x0000000505027211 */ /* 0x004fe200078f08ff */
[----:B------:R-:W-:Y:S01]  /*1180*/  IMAD R6, R0, 0x40, R13 ;  /* 0x0000004000067824 */ /* 0x000fe200078e020d */
[----:B------:R-:W-:Y:S01]  /*1190*/  LOP3.LUT R3, R3, 0xfffffffe, RZ, 0xc0, !PT ;  /* 0xfffffffe03037812 */ /* 0x000fe200078ec0ff */
[----:B------:R-:W-:Y:S01]  /*11a0*/  IMAD.MOV.U32 R228, RZ, RZ, RZ ;  /* 0x000000ffffe47224 */ /* 0x000fe200078e00ff */
[----:B------:R-:W-:Y:S01]  /*11b0*/  LOP3.LUT R11, R11, 0xfffffc, RZ, 0xc0, !PT ;  /* 0x00fffffc0b0b7812 */ /* 0x000fe200078ec0ff */
[----:B------:R-:W-:Y:S01]  /*11c0*/  IMAD.MOV.U32 R19, RZ, RZ, RZ ;  /* 0x000000ffff137224 */ /* 0x000fe200078e00ff */
[----:B------:R-:W-:Y:S01]  /*11d0*/  LOP3.LUT R2, R2, 0xfffffffe, RZ, 0xc0, !PT ;  /* 0xfffffffe02027812 */ /* 0x000fe200078ec0ff */
[----:B------:R-:W-:Y:S01]  /*11e0*/  IMAD.IADD R3, R0, 0x1, -R3 ;  /* 0x0000000100037824 */ /* 0x000fe200078e0a03 */
[----:B------:R-:W-:Y:S01]  /*11f0*/  SHF.R.S32.HI R0, RZ, 0x1f, R9 ;  /* 0x0000001fff007819 */ /* 0x000fe20000011409 */
[----:B------:R-:W-:Y:S01]  /*1200*/  IMAD.IADD R11, R4, 0x1, -R11 ;  /* 0x00000001040b7824 */ /* 0x000fe200078e0a0b */
[----:B------:R-:W-:Y:S01]  /*1210*/  SEL R231, R233, RZ, !P1 ;  /* 0x000000ffe9e77207 */ /* 0x000fe20004800000 */
[----:B------:R-:W-:Y:S01]  /*1220*/  IMAD.IADD R4, R5, 0x1, -R2 ;  /* 0x0000000105047824 */ /* 0x000fe200078e0a02 */
[----:B------:R-:W-:Y:S01]  /*1230*/  LOP3.LUT R229, R21, 0x1, RZ, 0xfc, !PT ;  /* 0x0000000115e57812 */ /* 0x000fe200078efcff */
[----:B------:R-:W-:Y:S01]  /*1240*/  IMAD.SHL.U32 R2, R8, 0x4, RZ ;  /* 0x0000000408027824 */ /* 0x000fe200078e00ff */
[----:B-1----:R-:W-:Y:S01]  /*1250*/  USHF.R.S32.HI UR5, URZ, 0x1f, UR4 ;  /* 0x0000001f3f057899 */ /* 0x002fe20008011404 */
[----:B------:R-:W-:Y:S01]  /*1260*/  IMAD R13, R3, -0x8, R10 ;  /* 0xfffffff8030d7824 */ /* 0x000fe200078e020a */
[----:B------:R-:W-:Y:S01]  /*1270*/  LEA.HI R3, R0, R9, RZ, 0x2 ;  /* 0x0000000900037211 */ /* 0x000fe200078f10ff */
[----:B------:R-:W-:Y:S01]  /*1280*/  IMAD R11, R11, 0x10, R6 ;  /* 0x000000100b0b7824 */ /* 0x000fe200078e0206 */
[----:B------:R-:W-:-:S02]  /*1290*/  SHF.R.S32.HI R10, RZ, 0x1f, R2 ;  /* 0x0000001fff0a7819 */ /* 0x000fc40000011402 */
[----:B------:R-:W-:Y:S02]  /*12a0*/  CS2R R134, SRZ ;  /* 0x0000000000867805 */ /* 0x000fe4000001ff00 */
[----:B------:R-:W-:Y:S02]  /*12b0*/  IADD3 R2, P0, R2, R7, RZ ;  /* 0x0000000702027210 */ /* 0x000fe40007f1e0ff */
[----:B------:R-:W-:Y:S02]  /*12c0*/  CS2R R132, SRZ ;  /* 0x0000000000847805 */ /* 0x000fe4000001ff00 */
[--C-:B------:R-:W-:Y:S02]  /*12d0*/  SHF.R.S32.HI R5, RZ, 0x2, R3.reuse ;  /* 0x00000002ff057819 */ /* 0x100fe40000011403 */
[----:B------:R-:W-:Y:S02]  /*12e0*/  CS2R R130, SRZ ;  /* 0x0000000000827805 */ /* 0x000fe4000001ff00 */
[----:B------:R-:W-:-:S02]  /*12f0*/  SHF.R.S32.HI R6, RZ, 0x1f, R3 ;  /* 0x0000001fff067819 */ /* 0x000fc40000011403 */
[----:B------:R-:W-:Y:S02]  /*1300*/  CS2R R128, SRZ ;  /* 0x0000000000807805 */ /* 0x000fe4000001ff00 */
[----:B------:R-:W-:Y:S02]  /*1310*/  LOP3.LUT R8, R3, 0xfffffffc, RZ, 0xc0, !PT ;  /* 0xfffffffc03087812 */ /* 0x000fe400078ec0ff */
[----:B------:R-:W-:Y:S02]  /*1320*/  CS2R R126, SRZ ;  /* 0x00000000007e7805 */ /* 0x000fe4000001ff00 */
[----:B------:R-:W-:Y:S01]  /*1330*/  LEA.HI.X.SX32 R3, R7, R10, 0x1, P0 ;  /* 0x0000000a07037211 */ /* 0x000fe200000f0eff */
[----:B0-----:R-:W-:Y:S01]  /*1340*/  IMAD R10, R14, UR5, RZ ;  /* 0x000000050e0a7c24 */ /* 0x001fe2000f8e02ff */
[----:B------:R-:W-:Y:S01]  /*1350*/  LEA.HI R6, R6, R5, RZ, 0x3 ;  /* 0x0000000506067211 */ /* 0x000fe200078f18ff */
[----:B------:R-:W-:Y:S01]  /*1360*/  IMAD.IADD R8, R9, 0x1, -R8 ;  /* 0x0000000109087824 */ /* 0x000fe200078e0a08 */
[----:B------:R-:W-:Y:S01]  /*1370*/  SHF.R.S32.HI R7, RZ, 0x1f, R233 ;  /* 0x0000001fff077819 */ /* 0x000fe200000114e9 */
[----:B------:R-:W-:Y:S01]  /*1380*/  IMAD.WIDE.U32 R2, R14, UR4, R2 ;  /* 0x000000040e027c25 */ /* 0x000fe2000f8e0002 */
[----:B------:R-:W-:-:S02]  /*1390*/  LOP3.LUT R6, R6, 0xfffffff8, RZ, 0xc0, !PT ;  /* 0xfffffff806067812 */ /* 0x000fc400078ec0ff */
[----:B------:R-:W-:Y:S02]  /*13a0*/  CS2R R124, SRZ ;  /* 0x00000000007c7805 */ /* 0x000fe4000001ff00 */
[----:B------:R-:W-:Y:S01]  /*13b0*/  LEA.HI R0, R0, R9, RZ, 0x5 ;  /* 0x0000000900007211 */ /* 0x000fe200078f28ff */
[----:B------:R-:W-:Y:S01]  /*13c0*/  IMAD R9, R15, UR4, R10 ;  /* 0x000000040f097c24 */ /* 0x000fe2000f8e020a */
[----:B------:R-:W-:Y:S01]  /*13d0*/  SEL R7, R7, RZ, !P1 ;  /* 0x000000ff07077207 */ /* 0x000fe20004800000 */
[----:B------:R-:W-:Y:S01]  /*13e0*/  ULDC.64 UR4, c[0x0][0x2e0] ;  /* 0x0000b80000047ab9 */ /* 0x000fe20000000a00 */
[----:B------:R-:W-:Y:S01]  /*13f0*/  IMAD.IADD R5, R5, 0x1, -R6 ;  /* 0x0000000105057824 */ /* 0x000fe200078e0a06 */
[----:B------:R-:W-:Y:S01]  /*1400*/  SHF.R.S32.HI R232, RZ, 0x5, R0 ;  /* 0x00000005ffe87819 */ /* 0x000fe20000011400 */
[----:B------:R-:W-:Y:S01]  /*1410*/  IMAD.IADD R3, R3, 0x1, R9 ;  /* 0x0000000103037824 */ /* 0x000fe200078e0209 */
[----:B------:R-:W-:Y:S01]  /*1420*/  CS2R R122, SRZ ;  /* 0x00000000007a7805 */ /* 0x000fe2000001ff00 */
[----:B------:R-:W-:Y:S01]  /*1430*/  IMAD R6, R7, UR4, RZ ;  /* 0x0000000407067c24 */ /* 0x000fe2000f8e02ff */
[----:B------:R-:W-:Y:S01]  /*1440*/  CS2R R120, SRZ ;  /* 0x0000000000787805 */ /* 0x000fe2000001ff00 */
[----:B------:R-:W-:Y:S01]  /*1450*/  IMAD R232, R232, 0x10, R5 ;  /* 0x00000010e8e87824 */ /* 0x000fe200078e0205 */
[----:B------:R-:W-:Y:S01]  /*1460*/  CS2R R118, SRZ ;  /* 0x0000000000767805 */ /* 0x000fe2000001ff00 */
[C---:B------:R-:W-:Y:S01]  /*1470*/  IMAD R7, R231.reuse, UR5, R6 ;  /* 0x00000005e7077c24 */ /* 0x040fe2000f8e0206 */
[----:B------:R-:W-:Y:S01]  /*1480*/  CS2R R116, SRZ ;  /* 0x0000000000747805 */ /* 0x000fe2000001ff00 */
[----:B------:R-:W-:Y:S01]  /*1490*/  IMAD.WIDE.U32 R230, R231, UR4, R2 ;  /* 0x00000004e7e67c25 */ /* 0x000fe2000f8e0002 */
[----:B------:R-:W-:-:S02]  /*14a0*/  CS2R R114, SRZ ;  /* 0x0000000000727805 */ /* 0x000fc4000001ff00 */
[----:B------:R-:W-:Y:S02]  /*14b0*/  CS2R R112, SRZ ;  /* 0x0000000000707805 */ /* 0x000fe4000001ff00 */
[----:B------:R-:W-:Y:S01]  /*14c0*/  CS2R R110, SRZ ;  /* 0x00000000006e7805 */ /* 0x000fe2000001ff00 */
[----:B------:R-:W-:Y:S01]  /*14d0*/  IMAD.SHL.U32 R5, R11, 0x8, RZ ;  /* 0x000000080b057824 */ /* 0x000fe200078e00ff */
[----:B------:R-:W-:Y:S01]  /*14e0*/  CS2R R108, SRZ ;  /* 0x00000000006c7805 */ /* 0x000fe2000001ff00 */
[----:B------:R-:W-:Y:S01]  /*14f0*/  IMAD R0, R8, -0x2, R13 ;  /* 0xfffffffe08007824 */ /* 0x000fe200078e020d */
[----:B------:R-:W-:Y:S01]  /*1500*/  CS2R R106, SRZ ;  /* 0x00000000006a7805 */ /* 0x000fe2000001ff00 */
[----:B------:R-:W-:Y:S01]  /*1510*/  IMAD.MOV.U32 R3, RZ, RZ, RZ ;  /* 0x000000ffff037224 */ /* 0x000fe200078e00ff */
        /* <DEDUP_REMOVED lines=66> */
[----:B------:R-:W-:Y:S01]  /*1940*/  IMAD R2, R5, 0x2, R18 ;  /* 0x0000000205027824 */ /* 0x000fe200078e0212 */
[----:B------:R-:W-:Y:S01]  /*1950*/  ULDC UR61, c[0x0][0x75c] ;  /* 0x0001d700003d7ab9 */ /* 0x000fe20000000800 */
[----:B------:R-:W-:Y:S01]  /*1960*/  IMAD.IADD R234, R231, 0x1, R7 ;  /* 0x00000001e7ea7824 */ /* 0x000fe200078e0207 */
[----:B------:R-:W-:-:S06]  /*1970*/  ULDC UR60, c[0x0][0x744] ;  /* 0x0001d100003c7ab9 */ /* 0x000fcc0000000800 */
.L_x_134:
[----:B------:R-:W-:-:S13]  /*1980*/  ISETP.NE.AND P0, PT, R229, 0x3, PT ;  /* 0x00000003e500780c */ /* 0x000fda0003f05270 */
[----:B0-----:R-:W-:Y:S05]  /*1990*/  @!P0 BRA `(.L_x_124) ;  /* 0x0000000000048947 */ /* 0x001fea0003800000 */
[----:B------:R-:W-:Y:S01]  /*19a0*/  BPT.TRAP 0x1 ;  /* 0x000000040000795c */ /* 0x000fe20000300000 */
.L_x_124:
[----:B------:R-:W-:Y:S01]  /*19b0*/  IMAD R17, R3, 0x8, R18 ;  /* 0x0000000803117824 */ /* 0x000fe200078e0212 */
[----:B------:R-:W-:-:S04]  /*19c0*/  SHF.L.U32 R8, R228, 0x1f, RZ ;  /* 0x0000001fe4087819 */ /* 0x000fc800000006ff */
[----:B------:R0:W1:Y:S01]  /*19d0*/  SYNCS.PHASECHK.TRANS64.TRYWAIT P1, [R17+URZ+0x31610], R8 ;  /* 0x03161008110075a7 */ /* 0x000062000802017f */
[----:B------:R-:W-:Y:S05]  /*19e0*/  @!P0 BRA `(.L_x_125) ;  /* 0x0000000000048947 */ /* 0x000fea0003800000 */
[----:B------:R-:W-:Y:S01]  /*19f0*/  BPT.TRAP 0x1 ;  /* 0x000000040000795c */ /* 0x000fe20000300000 */
.L_x_125:
[----:B------:R-:W-:Y:S02]  /*1a00*/  VIADD R6, R18, 0x14100 ;  /* 0x0001410012067836 */ /* 0x000fe40000000000 */
[----:B------:R-:W-:-:S03]  /*1a10*/  IMAD R5, R4, 0x400, R18 ;  /* 0x0000040004057824 */ /* 0x000fc600078e0212 */
[----:B------:R-:W-:Y:S02]  /*1a20*/  SHF.R.U32.HI R6, RZ, 0x4, R6 ;  /* 0x00000004ff067819 */ /* 0x000fe40000011606 */
[----:B------:R-:W-:Y:S02]  /*1a30*/  SHF.R.U32.HI R7, RZ, 0x4, R5 ;  /* 0x00000004ff077819 */ /* 0x000fe40000011605 */
[----:B------:R-:W-:Y:S02]  /*1a40*/  LOP3.LUT R6, R6, 0x3fff, RZ, 0xc0, !PT ;  /* 0x00003fff06067812 */ /* 0x000fe400078ec0ff */
[----:B------:R-:W-:Y:S02]  /*1a50*/  LOP3.LUT R7, R7, 0x3fff, RZ, 0xc0, !PT ;  /* 0x00003fff07077812 */ /* 0x000fe400078ec0ff */
[----:B------:R-:W-:Y:S02]  /*1a60*/  LOP3.LUT R10, R6, 0x10000, RZ, 0xfc, !PT ;  /* 0x00010000060a7812 */ /* 0x000fe400078efcff */
[----:B------:R-:W-:Y:S01]  /*1a70*/  LOP3.LUT R6, R7, 0x10000, RZ, 0xfc, !PT ;  /* 0x0001000007067812 */ /* 0x000fe200078efcff */
[----:B-1----:R-:W-:Y:S06]  /*1a80*/  @P1 BRA `(.L_x_126) ;  /* 0x0000000000081947 */ /* 0x002fec0003800000 */
[----:B------:R-:W1:Y:S02]  /*1a90*/  SYNCS.PHASECHK.TRANS64.TRYWAIT P1, [R17+URZ+0x31610], R8 ;  /* 0x03161008110075a7 */ /* 0x000e64000802017f */
[----:B-1----:R-:W-:Y:S05]  /*1aa0*/  @!P1 BRA `(.L_x_127) ;  /* 0x000000d0008c9947 */ /* 0x002fea0003800000 */
.L_x_126:
[----:B------:R-:W-:Y:S01]  /*1ab0*/  IMAD R7, R3, 0x800, R10 ;  /* 0x0000080003077824 */ /* 0x000fe200078e020a */
[C---:B------:R-:W-:Y:S01]  /*1ac0*/  R2UR UR6, R6.reuse ;  /* 0x00000000060672ca */ /* 0x040fe200000e0000 */
[C---:B01----:R-:W-:Y:S01]  /*1ad0*/  VIADD R8, R6.reuse, 0x80 ;  /* 0x0000008006087836 */ /* 0x043fe20000000000 */
        /* <DEDUP_REMOVED lines=407> */
[----:B------:R-:W-:Y:S01]  /*3450*/  VIADD R8, R6, 0x806 ;  /* 0x0000080606087836 */ /* 0x000fe20000000000 */
[----:B------:R-:W-:Y:S01]  /*3460*/  UMOV UR7, 0x40000000 ;  /* 0x4000000000077882 */ /* 0x000fe20000000000 */
[----:B------:R-:W-:Y:S01]  /*3470*/  UMOV UR5, 0x40000040 ;  /* 0x4000004000057882 */ /* 0x000fe20000000000 */
[----:B------:R-:W-:Y:S01]  /*3480*/  R2UR UR9, R7 ;  /* 0x00000000070972ca */ /* 0x000fe200000e0000 */
[----:B------:R-:W-:Y:S01]  /*3490*/  IMAD R7, R3, 0x40, R232 ;  /* 0x0000004003077824 */ /* 0x000fe200078e02e8 */
[----:B------:R-:W-:Y:S01]  /*34a0*/  R2UR UR8, R8 ;  /* 0x00000000080872ca */ /* 0x000fe200000e0000 */
[----:B------:R-:W-:-:S02]  /*34b0*/  VIADD R8, R6, 0x906 ;  /* 0x0000090606087836 */ /* 0x000fc40000000000 */
[----:B------:R-:W-:Y:S02]  /*34c0*/  IMAD R7, R7, 0x4, R18 ;  /* 0x0000000407077824 */ /* 0x000fe400078e0212 */
[----:B------:R-:W-:Y:S01]  /*34d0*/  VIADD R6, R6, 0x986 ;  /* 0x0000098606067836 */ /* 0x000fe20000000000 */
[----:B------:R-:W-:Y:S02]  /*34e0*/  R2UR UR10, R8 ;  /* 0x00000000080a72ca */ /* 0x000fe400000e0000 */
[----:B------:R0:W1:Y:S02]  /*34f0*/  LDS R8, [R7+0x2c100] ;  /* 0x02c1000007087984 */ /* 0x0000640000000800 */
[----:B------:R-:W-:Y:S02]  /*3500*/  R2UR UR11, R6 ;  /* 0x00000000060b72ca */ /* 0x000fe400000e0000 */
[----:B------:R0:W2:Y:S01]  /*3510*/  LDS R9, [R7+0x2c120] ;  /* 0x02c1200007097984 */ /* 0x0000a20000000800 */
        /* <DEDUP_REMOVED lines=12> */
[----:B------:R-:W-:Y:S01]  /*35e0*/  HGMMA.64x8x16.F32 R40, gdesc[UR4], R40, gsb0 ;  /* 0x00000000042879f0 */ /* 0x000fe20008000828 */
[----:B0-----:R-:W-:Y:S05]  /*35f0*/  @!P0 BRA `(.L_x_128) ;  /* 0x0000000000048947 */ /* 0x001fea0003800000 */
[----:B------:R-:W-:Y:S01]  /*3600*/  BPT.TRAP 0x1 ;  /* 0x000000040000795c */ /* 0x000fe20000300000 */
.L_x_128:
[----:B------:R-:W-:-:S04]  /*3610*/  SHF.L.U32 R11, R19, 0x1f, RZ ;  /* 0x0000001f130b7819 */ /* 0x000fc800000006ff */
[----:B------:R0:W3:Y:S01]  /*3620*/  SYNCS.PHASECHK.TRANS64.TRYWAIT P1, [R18+URZ+0x31630], R11 ;  /* 0x0316300b120075a7 */ /* 0x0000e2000802017f */
[----:B------:R-:W-:Y:S05]  /*3630*/  @!P0 BRA `(.L_x_129) ;  /* 0x0000000000048947 */ /* 0x000fea0003800000 */
[----:B------:R-:W-:Y:S01]  /*3640*/  BPT.TRAP 0x1 ;  /* 0x000000040000795c */ /* 0x000fe20000300000 */
.L_x_129:
        /* <DEDUP_REMOVED lines=8> */
[----:B---3--:R-:W-:Y:S06]  /*36d0*/  @P1 BRA `(.L_x_130) ;  /* 0x0000000000081947 */ /* 0x008fec0003800000 */
[----:B------:R-:W3:Y:S02]  /*36e0*/  SYNCS.PHASECHK.TRANS64.TRYWAIT P1, [R18+URZ+0x31630], R11 ;  /* 0x0316300b120075a7 */ /* 0x000ee4000802017f */
[----:B---3--:R-:W-:Y:S05]  /*36f0*/  @!P1 BRA `(.L_x_131) ;  /* 0x000000b4008c9947 */ /* 0x008fea0003800000 */
.L_x_130:
[C---:B------:R-:W-:Y:S01]  /*3700*/  VIADD R10, R6.reuse, 0x80 ;  /* 0x00000080060a7836 */ /* 0x040fe20000000000 */
[----:B------:R-:W-:Y:S01]  /*3710*/  R2UR UR4, R7 ;  /* 0x00000000070472ca */ /* 0x000fe200000e0000 */
[C---:B0--3--:R-:W-:Y:S01]  /*3720*/  VIADD R11, R6.reuse, 0x100 ;  /* 0x00000100060b7836 */ /* 0x049fe20000000000 */
[----:B------:R-:W-:Y:S01]  /*3730*/  R2UR UR6, R6 ;  /* 0x00000000060672ca */ /* 0x000fe200000e0000 */
[----:B------:R-:W-:Y:S01]  /*3740*/  WARPGROUP.ARRIVE ;  /* 0x00000000000079c5 */ /* 0x000fe20000000000 */
[----:B------:R-:W-:Y:S01]  /*3750*/  R2UR UR8, R10 ;  /* 0x000000000a0872ca */ /* 0x000fe200000e0000 */
[C---:B------:R-:W-:Y:S01]  /*3760*/  VIADD R10, R6.reuse, 0x180 ;  /* 0x00000180060a7836 */ /* 0x040fe20000000000 */
[----:B------:R-:W-:Y:S01]  /*3770*/  R2UR UR9, R11 ;  /* 0x000000000b0972ca */ /* 0x000fe200000e0000 */
[----:B------:R-:W-:Y:S01]  /*3780*/  VIADD R11, R6, 0x200 ;  /* 0x00000200060b7836 */ /* 0x000fe20000000000 */
[----:B------:R-:W-:Y:S01]  /*3790*/  UMOV UR5, 0x40000040 ;  /* 0x4000004000057882 */ /* 0x000fe20000000000 */
[----:B------:R-:W-:Y:S01]  /*37a0*/  UMOV UR7, 0x40000000 ;  /* 0x4000000000077882 */ /* 0x000fe20000000000 */
[----:B------:R-:W-:Y:S01]  /*37b0*/  R2UR UR10, R10 ;  /* 0x000000000a0a72ca */ /* 0x000fe200000e0000 */
[----:B------:R-:W-:Y:S01]  /*37c0*/  VIADD R10, R6, 0x2 ;  /* 0x00000002060a7836 */ /* 0x000fe20000000000 */
[----:B------:R-:W-:Y:S01]  /*37d0*/  R2UR UR11, R11 ;  /* 0x000000000b0b72ca */ /* 0x000fe200000e0000 */
[----:B------:R-:W-:Y:S01]  /*37e0*/  UMOV UR57, 0x40000040 ;  /* 0x4000004000397882 */ /* 0x000fe20000000000 */
[C---:B------:R-:W-:Y:S01]  /*37f0*/  ISETP.GT.AND P1, PT, R0.reuse, RZ, PT ;  /* 0x000000ff0000720c */ /* 0x040fe20003f24270 */
[----:B------:R-:W-:Y:S01]  /*3800*/  HGMMA.64x8x16.F32 R44, gdesc[UR4], RZ, !UPT ;  /* 0x00000000042c79f0 */ /* 0x000fe2000c7008ff */
[----:B------:R-:W-:Y:S01]  /*3810*/  UMOV UR7, 0x40000000 ;  /* 0x4000000000077882 */ /* 0x000fe20000000000 */
[----:B------:R-:W-:Y:S01]  /*3820*/  UMOV UR6, UR8 ;  /* 0x0000000800067c82 */ /* 0x000fe20008000000 */
[C---:B------:R-:W-:Y:S01]  /*3830*/  ISETP.GT.AND P6, PT, R0.reuse, 0x10, PT ;  /* 0x000000100000780c */ /* 0x040fe20003fc4270 */
[----:B------:R-:W-:Y:S01]  /*3840*/  HGMMA.64x8x16.F32 R48, gdesc[UR4], RZ, !UPT ;  /* 0x00000000043079f0 */ /* 0x000fe2000c7008ff */
[----:B------:R-:W-:Y:S01]  /*3850*/  UMOV UR6, UR9 ;  /* 0x0000000900067c82 */ /* 0x000fe20008000000 */
[----:B------:R-:W-:Y:S01]  /*3860*/  UMOV UR7, 0x40000000 ;  /* 0x4000000000077882 */ /* 0x000fe20000000000 */
        /* <DEDUP_REMOVED lines=11> */
[C---:B------:R-:W-:Y:S01]  /*3920*/  VIADD R10, R7.reuse, 0x2 ;  /* 0x00000002070a7836 */ /* 0x040fe20000000000 */
[----:B------:R-:W-:Y:S01]  /*3930*/  UMOV UR7, 0x40000000 ;  /* 0x4000000000077882 */ /* 0x000fe20000000000 */
[----:B------:R-:W-:Y:S01]  /*3940*/  UMOV UR5, 0x40000040 ;  /* 0x4000004000057882 */ /* 0x000fe20000000000 */
[----:B------:R-:W-:Y:S01]  /*3950*/  ISETP.GT.AND P5, PT, R0, 0x31, PT ;  /* 0x000000310000780c */ /* 0x000fe20003fa4270 */
[----:B------:R-:W-:Y:S01]  /*3960*/  UMOV UR59, 0x40 ;  /* 0x00000040003b7882 */ /* 0x000fe20000000000 */
[----:B------:R-:W-:Y:S01]  /*3970*/  R2UR UR4, R10 ;  /* 0x000000000a0472ca */ /* 0x000fe200000e0000 */
[----:B------:R-:W-:Y:S01]  /*3980*/  VIADD R10, R6, 0x82 ;  /* 0x00000082060a7836 */ /* 0x000fe20000000000 */
[----:B------:R-:W-:Y:S01]  /*3990*/  UMOV UR13, UR57 ;  /* 0x00000039000d7c82 */ /* 0x000fe20008000000 */
[----:B------:R-:W-:Y:S01]  /*39a0*/  UMOV UR15, 0x40 ;  /* 0x00000040000f7882 */ /* 0x000fe20000000000 */
[----:B------:R-:W-:Y:S01]  /*39b0*/  UMOV UR17, UR57 ;  /* 0x0000003900117c82 */ /* 0x000fe20008000000 */
[----:B------:R-:W-:Y:S01]  /*39c0*/  UMOV UR19, 0x40 ;  /* 0x0000004000137882 */ /* 0x000fe20000000000 */
[----:B------:R-:W-:Y:S01]  /*39d0*/  R2UR UR8, R10 ;  /* 0x000000000a0872ca */ /* 0x000fe200000e0000 */
[----:B------:R-:W-:Y:S01]  /*39e0*/  VIADD R10, R6, 0x102 ;  /* 0x00000102060a7836 */ /* 0x000fe20000000000 */
[----:B------:R-:W-:Y:S01]  /*39f0*/  UMOV UR49, 0x40000040 ;  /* 0x4000004000317882 */ /* 0x000fe20000000000 */
[----:B------:R-:W-:Y:S01]  /*3a00*/  UMOV UR51, 0x40 ;  /* 0x0000004000337882 */ /* 0x000fe20000000000 */
[----:B------:R-:W-:Y:S01]  /*3a10*/  UMOV UR53, UR49 ;  /* 0x0000003100357c82 */ /* 0x000fe20008000000 */
[----:B------:R-:W-:Y:S01]  /*3a20*/  UMOV UR55, 0x40 ;  /* 0x0000004000377882 */ /* 0x000fe20000000000 */
[----:B------:R-:W-:Y:S01]  /*3a30*/  R2UR UR9, R10 ;  /* 0x000000000a0972ca */ /* 0x000fe200000e0000 */
[----:B------:R-:W-:Y:S01]  /*3a40*/  VIADD R10, R6, 0x182 ;  /* 0x00000182060a7836 */ /* 0x000fe20000000000 */
[----:B------:R-:W-:Y:S01]  /*3a50*/  UMOV UR45, UR49 ;  /* 0x00000031002d7c82 */ /* 0x000fe20008000000 */
[----:B------:R-:W-:Y:S01]  /*3a60*/  UMOV UR47, 0x40 ;  /* 0x00000040002f7882 */ /* 0x000fe20000000000 */
[----:B------:R-:W-:Y:S01]  /*3a70*/  UMOV UR29, 0x40000040 ;  /* 0x40000040001d7882 */ /* 0x000fe20000000000 */
        /* <DEDUP_REMOVED lines=8> */
[----:B------:R-:W-:Y:S01]  /*3b00*/  HGMMA.64x8x16.F32 R44, gdesc[UR4], R44 ;  /* 0x00000000042c79f0 */ /* 0x000fe2000870082c */
[----:B------:R-:W-:Y:S01]  /*3b10*/  UMOV UR6, UR8 ;  /* 0x0000000800067c82 */ /* 0x000fe20008000000 */
[----:B------:R-:W-:Y:S01]  /*3b20*/  UMOV UR7, 0x40000000 ;  /* 0x4000000000077882 */ /* 0x000fe20000000000 */
[----:B------:R-:W-:Y:S01]  /*3b30*/  VIADD R10, R6, 0x4 ;  /* 0x00000004060a7836 */ /* 0x000fe20000000000 */
        /* <DEDUP_REMOVED lines=15> */
[----:B------:R-:W-:Y:S01]  /*3c30*/  UMOV UR7, 0x40000000 ;  /* 0x4000000000077882 */ /* 0x000fe20000000000 */
[----:B------:R-:W-:Y:S01]  /*3c40*/  UMOV UR5, 0x40000040 ;  /* 0x4000004000057882 */ /* 0x000fe20000000000 */
[----:B------:R-:W-:Y:S01]  /*3c50*/  UMOV UR27, 0x40 ;  /* 0x00000040001b7882 */ /* 0x000fe20000000000 */
[----:B------:R-:W-:Y:S01]  /*3c60*/  UMOV UR23, 0x40 ;  /* 0x0000004000177882 */ /* 0x000fe20000000000 */
[----:B------:R-:W-:Y:S01]  /*3c70*/  R2UR UR4, R10 ;  /* 0x000000000a0472ca */ /* 0x000fe200000e0000 */
[----:B------:R-:W-:-:S05]  /*3c80*/  VIADD R10, R6, 0x84 ;  /* 0x00000084060a7836 */ /* 0x000fca0000000000 */
[----:B------:R-:W-:Y:S01]  /*3c90*/  R2UR UR8, R10 ;  /* 0x000000000a0872ca */ /* 0x000fe200000e0000 */
[----:B------:R-:W-:-:S05]  /*3ca0*/  VIADD R10, R6, 0x104 ;  /* 0x00000104060a7836 */ /* 0x000fca0000000000 */
[----:B------:R-:W-:Y:S01]  /*3cb0*/  R2UR UR9, R10 ;  /* 0x000000000a0972ca */ /* 0x000fe200000e0000 */
[----:B------:R-:W-:-:S05]  /*3cc0*/  VIADD R10, R6, 0x184 ;  /* 0x00000184060a7836 */ /* 0x000fca0000000000 */
[----:B------:R-:W-:Y:S01]  /*3cd0*/  R2UR UR10, R10 ;  /* 0x000000000a0a72ca */ /* 0x000fe200000e0000 */
[----:B------:R-:W-:-:S05]  /*3ce0*/  VIADD R10, R6, 0x204 ;  /* 0x00000204060a7836 */ /* 0x000fca0000000000 */
[----:B------:R-:W-:Y:S01]  /*3cf0*/  R2UR UR11, R10 ;  /* 0x000000000a0b72ca */ /* 0x000fe200000e0000 */
[----:B------:R-:W-:Y:S01]  /*3d00*/  HGMMA.64x8x16.F32 R44, gdesc[UR4], R44 ;  /* 0x00000000042c79f0 */ /* 0x000fe2000870082c */
[----:B------:R-:W-:Y:S01]  /*3d10*/  UMOV UR6, UR8 ;  /* 0x0000000800067c82 */ /* 0x000fe20008000000 */
[----:B------:R-:W-:Y:S01]  /*3d20*/  UMOV UR7, 0x40000000 ;  /* 0x4000000000077882 */ /* 0x000fe20000000000 */
        /* <DEDUP_REMOVED lines=13> */
[----:B------:R-:W-:Y:S01]  /*3e00*/  UMOV UR7, 0x40000000 ;  /* 0x4000000000077882 */ /* 0x000fe20000000000 */
[----:B------:R-:W-:-:S03]  /*3e10*/  UMOV UR5, 0x40000040 ;  /* 0x4000004000057882 */ /* 0x000fc60000000000 */
        /* <DEDUP_REMOVED lines=294> */
[C---:B------:R-:W-:Y:S01]  /*5080*/  VIADD R10, R7.reuse, 0x604 ;  /* 0x00000604070a7836 */ /* 0x040fe20000000000 */
[----:B------:R-:W-:Y:S01]  /*5090*/  UMOV UR7, 0x40000000 ;  /* 0x4000000000077882 */ /* 0x000fe20000000000 */
[----:B------:R-:W-:Y:S01]  /*50a0*/  UMOV UR5, 0x40000040 ;  /* 0x4000004000057882 */ /* 0x000fe20000000000 */
[----:B------:R-:W-:Y:S02]  /*50b0*/  VIADD R7, R7, 0x606 ;  /* 0x0000060607077836 */ /* 0x000fe40000000000 */
        /* <DEDUP_REMOVED lines=31> */
[C---:B------:R-:W-:Y:S02]  /*52b0*/  VIADD R7, R6.reuse, 0x906 ;  /* 0x0000090606077836 */ /* 0x040fe40000000000 */
[----:B------:R-:W-:-:S03]  /*52c0*/  VIADD R6, R6, 0x986 ;  /* 0x0000098606067836 */ /* 0x000fc60000000000 */
[----:B------:R-:W-:Y:S02]  /*52d0*/  R2UR UR10, R7 ;  /* 0x00000000070a72ca */ /* 0x000fe400000e0000 */
[----:B------:R-:W-:Y:S01]  /*52e0*/  R2UR UR11, R6 ;  /* 0x00000000060b72ca */ /* 0x000fe200000e0000 */
[----:B------:R-:W-:Y:S01]  /*52f0*/  HGMMA.64x8x16.F32 R44, gdesc[UR4], R44 ;  /* 0x00000000042c79f0 */ /* 0x000fe2000870082c */
[----:B------:R-:W-:Y:S01]  /*5300*/  UMOV UR6, UR8 ;  /* 0x0000000800067c82 */ /* 0x000fe20008000000 */
[----:B------:R-:W-:Y:S02]  /*5310*/  UMOV UR7, 0x40000000 ;  /* 0x4000000000077882 */ /* 0x000fe40000000000 */
[----:B------:R-:W-:Y:S01]  /*5320*/  HGMMA.64x8x16.F32 R48, gdesc[UR4], R48 ;  /* 0x00000000043079f0 */ /* 0x000fe20008700830 */
[----:B------:R-:W-:Y:S01]  /*5330*/  UMOV UR6, UR9 ;  /* 0x0000000900067c82 */ /* 0x000fe20008000000 */
[----:B------:R-:W-:Y:S01]  /*5340*/  UMOV UR7, 0x40000000 ;  /* 0x4000000000077882 */ /* 0x000fe20000000000 */
[----:B------:R-:W-:Y:S01]  /*5350*/  UMOV UR9, UR57 ;  /* 0x0000003900097c82 */ /* 0x000fe20008000000 */
[----:B------:R-:W-:Y:S02]  /*5360*/  HGMMA.64x8x16.F32 R52, gdesc[UR4], R52 ;  /* 0x00000000043479f0 */ /* 0x000fe40008700834 */
[----:B------:R-:W-:Y:S01]  /*5370*/  UMOV UR6, UR10 ;  /* 0x0000000a00067c82 */ /* 0x000fe20008000000 */
[----:B------:R-:W-:-:S02]  /*5380*/  UMOV UR7, 0x40000000 ;  /* 0x4000000000077882 */ /* 0x000fc40000000000 */
[----:B------:R-:W-:Y:S01]  /*5390*/  HGMMA.64x8x16.F32 R216, gdesc[UR4], R216 ;  /* 0x0000000004d879f0 */ /* 0x000fe200087008d8 */
[----:B------:R-:W-:Y:S01]  /*53a0*/  UMOV UR6, UR11 ;  /* 0x0000000b00067c82 */ /* 0x000fe20008000000 */
[----:B------:R-:W-:Y:S01]  /*53b0*/  UMOV UR7, 0x40000000 ;  /* 0x4000000000077882 */ /* 0x000fe20000000000 */
[----:B------:R-:W-:Y:S01]  /*53c0*/  UMOV UR11, 0x40 ;  /* 0x00000040000b7882 */ /* 0x000fe20000000000 */
[----:B------:R-:W-:Y:S03]  /*53d0*/  HGMMA.64x8x16.F32 R220, gdesc[UR4], R220, gsb0 ;  /* 0x0000000004dc79f0 */ /* 0x000fe600080008dc */
[----:B------:R-:W-:Y:S02]  /*53e0*/  WARPGROUP.DEPBAR.LE gsb0, 0x1 ;  /* 0x00008000000079c5 */ /* 0x000fe40000010100 */
[----:B------:R-:W-:Y:S01]  /*53f0*/  FMUL.FTZ R10, R24, UR61 ;  /* 0x0000003d180a7c20 */ /* 0x000fe20008410000 */
[----:B------:R-:W-:Y:S01]  /*5400*/  FMUL.FTZ R11, R26, UR61 ;  /* 0x0000003d1a0b7c20 */ /* 0x000fe20008410000 */
[----:B------:R-:W-:Y:S01]  /*5410*/  FMUL.FTZ R12, R25, UR61 ;  /* 0x0000003d190c7c20 */ /* 0x000fe20008410000 */
[----:B------:R-:W-:Y:S01]  /*5420*/  FMUL.FTZ R13, R27, UR61 ;  /* 0x0000003d1b0d7c20 */ /* 0x000fe20008410000 */
[----:B------:R-:W-:-:S02]  /*5430*/  IMAD R27, R232, 0x4, R18 ;  /* 0x00000004e81b7824 */ /* 0x000fc400078e0212 */
[----:B------:R-:W-:Y:S01]  /*5440*/  FMUL.FTZ R24, R28, UR61 ;  /* 0x0000003d1c187c20 */ /* 0x000fe20008410000 */
[----:B------:R-:W0:Y:S01]  /*5450*/  MUFU.TANH R10, R10 ;  /* 0x0000000a000a7308 */ /* 0x000e220000002400 */
[----:B------:R-:W-:Y:S01]  /*5460*/  FMUL.FTZ R25, R29, UR61 ;  /* 0x0000003d1d197c20 */ /* 0x000fe20008410000 */
[----:B------:R-:W-:Y:S01]  /*5470*/  FMUL.FTZ R28, R32, UR61 ;  /* 0x0000003d201c7c20 */ /* 0x000fe20008410000 */
[----:B------:R-:W3:Y:S01]  /*5480*/  LDS R15, [R27+0x2c300] ;  /* 0x02c300001b0f7984 */ /* 0x000ee20000000800 */
[----:B------:R-:W-:Y:S01]  /*5490*/  FMUL.FTZ R29, R35, UR61 ;  /* 0x0000003d231d7c20 */ /* 0x000fe20008410000 */
[----:B------:R-:W-:Y:S01]  /*54a0*/  FMUL.FTZ R26, R30, UR61 ;  /* 0x0000003d1e1a7c20 */ /* 0x000fe20008410000 */
[----:B------:R-:W-:Y:S01]  /*54b0*/  FMUL.FTZ R30, R36, UR61 ;  /* 0x0000003d241e7c20 */ /* 0x000fe20008410000 */
[----:B------:R4:W5:Y:S01]  /*54c0*/  LDS R14, [R27+0x2c320] ;  /* 0x02c320001b0e7984 */ /* 0x0009620000000800 */
[----:B------:R-:W2:Y:S01]  /*54d0*/  MUFU.TANH R11, R11 ;  /* 0x0000000b000b7308 */ /* 0x000ea20000002400 */
[----:B------:R-:W-:Y:S01]  /*54e0*/  FMUL.FTZ R36, R40, UR61 ;  /* 0x0000003d28247c20 */ /* 0x000fe20008410000 */
[----:B------:R-:W-:Y:S01]  /*54f0*/  FMUL.FTZ R32, R38, UR61 ;  /* 0x0000003d26207c20 */ /* 0x000fe20008410000 */
[----:B------:R-:W-:Y:S01]  /*5500*/  FMUL.FTZ R39, R39, UR61 ;  /* 0x0000003d27277c20 */ /* 0x000fe20008410000 */
[----:B------:R-:W-:Y:S01]  /*5510*/  FMUL.FTZ R40, R42, UR61 ;  /* 0x0000003d2a287c20 */ /* 0x000fe20008410000 */
[----:B----4-:R-:W-:-:S03]  /*5520*/  FMUL.FTZ R27, R31, UR61 ;  /* 0x0000003d1f1b7c20 */ /* 0x010fc60008410000 */
[----:B------:R-:W4:Y:S01]  /*5530*/  MUFU.TANH R12, R12 ;  /* 0x0000000c000c7308 */ /* 0x000f220000002400 */
[C---:B0-----:R-:W-:Y:S01]  /*5540*/  FSEL R7, R10.reuse, -INF , P1 ;  /* 0xff8000000a077808 */ /* 0x041fe20000800000 */
[----:B------:R-:W-:Y:S01]  /*5550*/  FFMA.FTZ R10, -R10, R10, 1 ;  /* 0x3f8000000a0a7423 */ /* 0x000fe2000001010a */
[----:B------:R-:W-:-:S03]  /*5560*/  FMUL.FTZ R31, R37, UR61 ;  /* 0x0000003d251f7c20 */ /* 0x000fc60008410000 */
[----:B-1----:R-:W-:Y:S02]  /*5570*/  FFMA.FTZ R23, R7, UR60, -R8 ;  /* 0x0000003c07177c23 */ /* 0x002fe40008010808 */
[----:B------:R-:W0:Y:S01]  /*5580*/  MUFU.TANH R13, R13 ;  /* 0x0000000d000d7308 */ /* 0x000e220000002400 */
[----:B--2---:R-:W-:Y:S02]  /*5590*/  FSEL R6, R11, -INF , P1 ;  /* 0xff8000000b067808 */ /* 0x004fe40000800000 */
[----:B------:R-:W-:-:S03]  /*55a0*/  ISETP.GT.AND P1, PT, R0, 0x1, PT ;  /* 0x000000010000780c */ /* 0x000fc60003f24270 */
[----:B------:R-:W-:Y:S02]  /*55b0*/  FFMA.FTZ R21, R6, UR60, -R9 ;  /* 0x0000003c06157c23 */ /* 0x000fe40008010809 */
[----:B------:R-:W-:Y:S01]  /*55c0*/  MUFU.EX2 R23, R23 ;  /* 0x0000001700177308 */ /* 0x000fe20000000800 */
[----:B----4-:R-:W-:Y:S01]  /*55d0*/  FSEL R7, R12, -INF , P1 ;  /* 0xff8000000c077808 */ /* 0x010fe20000800000 */
[----:B------:R-:W-:-:S04]  /*55e0*/  WARPGROUP.DEPBAR.LE gsb0, 0x0 ;  /* 0x00008000000079c5 */ /* 0x000fc80000010000 */
[----:B------:R-:W-:Y:S02]  /*55f0*/  FFMA.FTZ R22, R7, UR60, -R8 ;  /* 0x0000003c07167c23 */ /* 0x000fe40008010808 */
[----:B------:R-:W-:Y:S01]  /*5600*/  MUFU.EX2 R21, R21 ;  /* 0x0000001500157308 */ /* 0x000fe20000000800 */
[C---:B0-----:R-:W-:Y:S01]  /*5610*/  FSEL R6, R13.reuse, -INF , P1 ;  /* 0xff8000000d067808 */ /* 0x041fe20000800000 */
[----:B------:R-:W-:Y:S01]  /*5620*/  FFMA.FTZ R13, -R13, R13, 1 ;  /* 0x3f8000000d0d7423 */ /* 0x000fe2000001010d */
[--C-:B---3--:R-:W-:Y:S01]  /*5630*/  FADD.FTZ R44, R44, -R15.reuse ;  /* 0x8000000f2c2c7221 */ /* 0x108fe20000010000 */
[----:B------:R-:W-:Y:S01]  /*5640*/  ISETP.GT.AND P1, PT, R0, 0x11, PT ;  /* 0x000000110000780c */ /* 0x000fe20003f24270 */
[----:B------:R-:W-:Y:S01]  /*5650*/  FADD.FTZ R48, R48, -R15 ;  /* 0x8000000f30307221 */ /* 0x000fe20000010000 */
[----:B------:R-:W-:Y:S01]  /*5660*/  FFMA.FTZ R20, R6, UR60, -R9 ;  /* 0x0000003c06147c23 */ /* 0x000fe20008010809 */
[--C-:B-----5:R-:W-:Y:S01]  /*5670*/  FADD.FTZ R46, R46, -R14.reuse ;  /* 0x8000000e2e2e7221 */ /* 0x120fe20000010000 */
[----:B------:R-:W0:Y:S01]  /*5680*/  MUFU.EX2 R22, R22 ;  /* 0x0000001600167308 */ /* 0x000e220000000800 */
[--C-:B------:R-:W-:Y:S01]  /*5690*/  FADD.FTZ R47, R47, -R14.reuse ;  /* 0x8000000e2f2f7221 */ /* 0x100fe20000010000 */
[--C-:B------:R-:W-:Y:S01]  /*56a0*/  FADD.FTZ R45, R45, -R15.reuse ;  /* 0x8000000f2d2d7221 */ /* 0x100fe20000010000 */
[--C-:B------:R-:W-:Y:S01]  /*56b0*/  FADD.FTZ R49, R49, -R15.reuse ;  /* 0x8000000f31317221 */ /* 0x100fe20000010000 */
[--C-:B------:R-:W-:Y:S01]  /*56c0*/  FADD.FTZ R52, R52, -R15.reuse ;  /* 0x8000000f34347221 */ /* 0x100fe20000010000 */
[--C-:B------:R-:W-:Y:S01]  /*56d0*/  FADD.FTZ R53, R53, -R15.reuse ;  /* 0x8000000f35357221 */ /* 0x100fe20000010000 */
[--C-:B------:R-:W-:Y:S01]  /*56e0*/  FADD.FTZ R220, R220, -R15.reuse ;  /* 0x8000000fdcdc7221 */ /* 0x100fe20000010000 */
[--C-:B------:R-:W-:Y:S01]  /*56f0*/  FADD.FTZ R216, R216, -R15.reuse ;  /* 0x8000000fd8d87221 */ /* 0x100fe20000010000 */
[----:B------:R-:W1:Y:S01]  /*5700*/  MUFU.EX2 R20, R20 ;  /* 0x0000001400147308 */ /* 0x000e620000000800 */
[--C-:B------:R-:W-:Y:S01]  /*5710*/  FADD.FTZ R217, R217, -R15.reuse ;  /* 0x8000000fd9d97221 */ /* 0x100fe20000010000 */
[----:B------:R-:W-:Y:S01]  /*5720*/  FADD.FTZ R15, R221, -R15 ;  /* 0x8000000fdd0f7221 */ /* 0x000fe20000010000 */
[--C-:B------:R-:W-:Y:S01]  /*5730*/  FADD.FTZ R50, R50, -R14.reuse ;  /* 0x8000000e32327221 */ /* 0x100fe20000010000 */
[--C-:B------:R-:W-:Y:S01]  /*5740*/  FADD.FTZ R54, R54, -R14.reuse ;  /* 0x8000000e36367221 */ /* 0x100fe20000010000 */
[--C-:B------:R-:W-:Y:S01]  /*5750*/  FADD.FTZ R51, R51, -R14.reuse ;  /* 0x8000000e33337221 */ /* 0x100fe20000010000 */
[--C-:B------:R-:W-:Y:S01]  /*5760*/  FADD.FTZ R55, R55, -R14.reuse ;  /* 0x8000000e37377221 */ /* 0x100fe20000010000 */
[--C-:B------:R-:W-:Y:S01]  /*5770*/  FADD.FTZ R218, R218, -R14.reuse ;  /* 0x8000000edada7221 */ /* 0x100fe20000010000 */
[----:B------:R-:W2:Y:S01]  /*5780*/  MUFU.TANH R24, R24 ;  /* 0x0000001800187308 */ /* 0x000ea20000002400 */
[C---:B0-----:R-:W-:Y:S01]  /*5790*/  F2FP.F16.F32.PACK_AB R6, R22.reuse, R23 ;  /* 0x000000171606723e */ /* 0x041fe200000000ff */
[----:B------:R-:W-:Y:S01]  /*57a0*/  FMUL.FTZ R38, R22, R45 ;  /* 0x0000002d16267220 */ /* 0x000fe20000410000 */
[--C-:B------:R-:W-:Y:S01]  /*57b0*/  FADD.FTZ R219, R219, -R14.reuse ;  /* 0x8000000edbdb7221 */ /* 0x100fe20000010000 */
[--C-:B------:R-:W-:Y:S01]  /*57c0*/  FADD.FTZ R222, R222, -R14.reuse ;  /* 0x8000000edede7221 */ /* 0x100fe20000010000 */
[----:B------:R-:W-:-:S03]  /*57d0*/  FADD.FTZ R14, R223, -R14 ;  /* 0x8000000edf0e7221 */ /* 0x000fc60000010000 */
[----:B------:R-:W0:Y:S01]  /*57e0*/  MUFU.TANH R25, R25 ;  /* 0x0000001900197308 */ /* 0x000e220000002400 */
[----:B-1----:R-:W-:Y:S01]  /*57f0*/  F2FP.F16.F32.PACK_AB R7, R20, R21 ;  /* 0x000000151407723e */ /* 0x002fe200000000ff */
[----:B------:R-:W-:Y:S06]  /*5800*/  BAR.SYNC.DEFER_BLOCKING 0x9, 0x100 ;  /* 0x0244000000007b1d */ /* 0x000fec0000010000 */
[----:B------:R-:W1:Y:S08]  /*5810*/  MUFU.TANH R28, R28 ;  /* 0x0000001c001c7308 */ /* 0x000e700000002400 */
[----:B------:R-:W-:Y:S08]  /*5820*/  MUFU.TANH R30, R30 ;  /* 0x0000001e001e7308 */ /* 0x000ff00000002400 */
[----:B------:R-:W-:Y:S01]  /*5830*/  MUFU.TANH R31, R31 ;  /* 0x0000001f001f7308 */ /* 0x000fe20000002400 */
[----:B------:R3:W-:Y:S07]  /*5840*/  STSM.16.M88.2 [R2+0x2c500], R6 ;  /* 0x02c5000602007844 */ /* 0x0007ee0000000100 */
[----:B------:R-:W4:Y:S01]  /*5850*/  MUFU.TANH R26, R26 ;  /* 0x0000001a001a7308 */ /* 0x000f220000002400 */
[----:B---3--:R-:W-:Y:S01]  /*5860*/  FMUL.FTZ R6, R33, UR61 ;  /* 0x0000003d21067c20 */ /* 0x008fe20008410000 */
[----:B------:R-:W-:Y:S01]  /*5870*/  FMUL.FTZ R33, R23, R44 ;  /* 0x0000002c17217220 */ /* 0x000fe20000410000 */
[----:B------:R-:W-:Y:S01]  /*5880*/  FMUL.FTZ R23, R21, R46 ;  /* 0x0000002e15177220 */ /* 0x000fe20000410000 */
[----:B--2---:R-:W-:Y:S01]  /*5890*/  FSEL R21, R24, -INF , P6 ;  /* 0xff80000018157808 */ /* 0x004fe20003000000 */
[----:B------:R-:W-:Y:S01]  /*58a0*/  FMUL.FTZ R7, R34, UR61 ;  /* 0x0000003d22077c20 */ /* 0x000fe20008410000 */
[----:B------:R-:W-:-:S02]  /*58b0*/  FMUL.FTZ R34, R20, R47 ;  /* 0x0000002f14227220 */ /* 0x000fc40000410000 */
[----:B------:R-:W-:Y:S01]  /*58c0*/  MUFU.TANH R6, R6 ;  /* 0x0000000600067308 */ /* 0x000fe20000002400 */
[----:B------:R-:W-:Y:S01]  /*58d0*/  FMUL.FTZ R10, R10, R33 ;  /* 0x000000210a0a7220 */ /* 0x000fe20000410000 */
[--C-:B------:R-:W-:Y:S01]  /*58e0*/  FFMA.FTZ R35, R21, UR60, -R8.reuse ;  /* 0x0000003c15237c23 */ /* 0x100fe20008010808 */
[----:B0-----:R-:W-:Y:S01]  /*58f0*/  FSEL R21, R25, -INF , P1 ;  /* 0xff80000019157808 */ /* 0x001fe20000800000 */
[----:B------:R-:W-:Y:S01]  /*5900*/  FMUL.FTZ R44, R41, UR61 ;  /* 0x0000003d292c7c20 */ /* 0x000fe20008410000 */
[----:B-1----:R-:W-:Y:S01]  /*5910*/  FSEL R33, R28, -INF , P2 ;  /* 0xff8000001c217808 */ /* 0x002fe20001000000 */
[----:B------:R-:W-:Y:S01]  /*5920*/  FFMA.FTZ R25, -R25, R25, 1 ;  /* 0x3f80000019197423 */ /* 0x000fe20000010119 */
[----:B----4-:R-:W-:Y:S01]  /*5930*/  FSEL R46, R26, -INF , P6 ;  /* 0xff8000001a2e7808 */ /* 0x010fe20003000000 */
[----:B------:R-:W0:Y:S01]  /*5940*/  MUFU.EX2 R35, R35 ;  /* 0x0000002300237308 */ /* 0x000e220000000800 */
[--C-:B------:R-:W-:Y:S01]  /*5950*/  FFMA.FTZ R20, R21, UR60, -R8.reuse ;  /* 0x0000003c15147c23 */ /* 0x100fe20008010808 */
[----:B------:R-:W-:Y:S01]  /*5960*/  FFMA.FTZ R33, R33, UR60, -R8 ;  /* 0x0000003c21217c23 */ /* 0x000fe20008010808 */
[----:B------:R-:W-:Y:S01]  /*5970*/  FFMA.FTZ R21, -R12, R12, 1 ;  /* 0x3f8000000c157423 */ /* 0x000fe2000001010c */
[----:B------:R-:W-:Y:S01]  /*5980*/  FFMA.FTZ R12, -R24, R24, 1 ;  /* 0x3f800000180c7423 */ /* 0x000fe20000010118 */
[----:B------:R-:W-:Y:S01]  /*5990*/  ISETP.GT.AND P6, PT, R0, 0x40, PT ;  /* 0x000000400000780c */ /* 0x000fe20003fc4270 */
[----:B------:R-:W-:Y:S01]  /*59a0*/  FMUL.FTZ R34, R13, R34 ;  /* 0x000000220d227220 */ /* 0x000fe20000410000 */
[----:B------:R-:W-:Y:S01]  /*59b0*/  FMUL.FTZ R21, R21, R38 ;  /* 0x0000002615157220 */ /* 0x000fe20000410000 */
[----:B------:R-:W1:Y:S08]  /*59c0*/  MUFU.EX2 R20, R20 ;  /* 0x0000001400147308 */ /* 0x000e700000000800 */
[----:B------:R-:W2:Y:S01]  /*59d0*/  MUFU.TANH R27, R27 ;  /* 0x0000001b001b7308 */ /* 0x000ea20000002400 */
[----:B0-----:R-:W-:-:S04]  /*59e0*/  FMUL.FTZ R37, R35, R48 ;  /* 0x0000003023257220 */ /* 0x001fc80000410000 */
[----:B------:R-:W-:Y:S01]  /*59f0*/  FMUL.FTZ R12, R12, R37 ;  /* 0x000000250c0c7220 */ /* 0x000fe20000410000 */
[----:B------:R-:W-:Y:S02]  /*5a00*/  FSEL R37, R6, -INF , P3 ;  /* 0xff80000006257808 */ /* 0x000fe40001800000 */
[----:B------:R-:W-:Y:S01]  /*5a10*/  MUFU.EX2 R33, R33 ;  /* 0x0000002100217308 */ /* 0x000fe20000000800 */
[----:B-1----:R-:W-:Y:S02]  /*5a20*/  FMUL.FTZ R24, R20, R49 ;  /* 0x0000003114187220 */ /* 0x002fe40000410000 */
[--C-:B------:R-:W-:Y:S01]  /*5a30*/  FFMA.FTZ R38, R37, UR60, -R8.reuse ;  /* 0x0000003c25267c23 */ /* 0x100fe20008010808 */
[----:B------:R-:W-:Y:S01]  /*5a40*/  FSEL R37, R30, -INF , P4 ;  /* 0xff8000001e257808 */ /* 0x000fe20002000000 */
[----:B------:R-:W-:Y:S01]  /*5a50*/  FMUL.FTZ R25, R25, R24 ;  /* 0x0000001819197220 */ /* 0x000fe20000410000 */
[----:B------:R-:W-:Y:S02]  /*5a60*/  FFMA.FTZ R24, -R28, R28, 1 ;  /* 0x3f8000001c187423 */ /* 0x000fe4000001011c */
[----:B------:R-:W0:Y:S01]  /*5a70*/  MUFU.TANH R36, R36 ;  /* 0x0000002400247308 */ /* 0x000e220000002400 */
[----:B------:R-:W-:Y:S01]  /*5a80*/  FFMA.FTZ R41, R37, UR60, -R8 ;  /* 0x0000003c25297c23 */ /* 0x000fe20008010808 */
[C---:B------:R-:W-:Y:S01]  /*5a90*/  FSEL R37, R31.reuse, -INF , P5 ;  /* 0xff8000001f257808 */ /* 0x040fe20002800000 */
[----:B------:R-:W-:Y:S01]  /*5aa0*/  FFMA.FTZ R31, -R31, R31, 1 ;  /* 0x3f8000001f1f7423 */ /* 0x000fe2000001011f */
[----:B--2---:R-:W-:-:S02]  /*5ab0*/  FSEL R42, R27, -INF , P1 ;  /* 0xff8000001b2a7808 */ /* 0x004fc40000800000 */
[----:B------:R-:W-:Y:S01]  /*5ac0*/  ISETP.GT.AND P1, PT, R0, 0x41, PT ;  /* 0x000000410000780c */ /* 0x000fe20003f24270 */
[----:B------:R-:W-:Y:S01]  /*5ad0*/  FFMA.FTZ R28, R37, UR60, -R8 ;  /* 0x0000003c251c7c23 */ /* 0x000fe20008010808 */
[----:B------:R-:W1:Y:S01]  /*5ae0*/  MUFU.TANH R44, R44 ;  /* 0x0000002c002c7308 */ /* 0x000e620000002400 */
[----:B------:R-:W-:-:S07]  /*5af0*/  FFMA.FTZ R42, R42, UR60, -R9 ;  /* 0x0000003c2a2a7c23 */ /* 0x000fce0008010809 */
[----:B------:R2:W-:Y:S01]  /*5b00*/  MUFU.TANH R22, R39 ;  /* 0x0000002700167308 */ /* 0x0005e20000002400 */
[C---:B0-----:R-:W-:Y:S01]  /*5b10*/  FSEL R37, R36.reuse, -INF , P6 ;  /* 0xff80000024257808 */ /* 0x041fe20003000000 */
[----:B------:R-:W-:-:S04]  /*5b20*/  FFMA.FTZ R36, -R36, R36, 1 ;  /* 0x3f80000024247423 */ /* 0x000fc80000010124 */
[----:B------:R-:W-:Y:S01]  /*5b30*/  FFMA.FTZ R45, R37, UR60, -R8 ;  /* 0x0000003c252d7c23 */ /* 0x000fe20008010808 */
[----:B------:R-:W-:Y:S01]  /*5b40*/  FFMA.FTZ R37, -R6, R6, 1 ;  /* 0x3f80000006257423 */ /* 0x000fe20000010106 */
[----:B------:R-:W0:Y:S01]  /*5b50*/  MUFU.EX2 R38, R38 ;  /* 0x0000002600267308 */ /* 0x000e220000000800 */
[----:B--2---:R-:W-:-:S04]  /*5b60*/  FMUL.FTZ R39, R33, R52 ;  /* 0x0000003421277220 */ /* 0x004fc80000410000 */
[----:B------:R-:W-:Y:S01]  /*5b70*/  FMUL.FTZ R24, R24, R39 ;  /* 0x0000002718187220 */ /* 0x000fe20000410000 */
[----:B-1----:R-:W-:Y:S02]  /*5b80*/  FSEL R39, R44, -INF , P1 ;  /* 0xff8000002c277808 */ /* 0x002fe40000800000 */
[----:B------:R-:W1:Y:S03]  /*5b90*/  MUFU.TANH R7, R7 ;  /* 0x0000000700077308 */ /* 0x000e660000002400 */
[----:B------:R-:W-:Y:S01]  /*5ba0*/  FFMA.FTZ R47, R39, UR60, -R8 ;  /* 0x0000003c272f7c23 */ /* 0x000fe20008010808 */
[----:B------:R-:W-:-:S04]  /*5bb0*/  FFMA.FTZ R8, -R30, R30, 1 ;  /* 0x3f8000001e087423 */ /* 0x000fc8000001011e */
[----:B------:R2:W3:Y:S01]  /*5bc0*/  MUFU.EX2 R39, R45 ;  /* 0x0000002d00277308 */ /* 0x0004e20000000800 */
[----:B0-----:R-:W-:-:S04]  /*5bd0*/  FMUL.FTZ R6, R38, R53 ;  /* 0x0000003526067220 */ /* 0x001fc80000410000 */
[----:B------:R-:W-:Y:S01]  /*5be0*/  FMUL.FTZ R37, R37, R6 ;  /* 0x0000000625257220 */ /* 0x000fe20000410000 */
[----:B------:R-:W-:Y:S02]  /*5bf0*/  FMUL.FTZ R6, R43, UR61 ;  /* 0x0000003d2b067c20 */ /* 0x000fe40008410000 */
[----:B------:R-:W0:Y:S01]  /*5c00*/  MUFU.EX2 R30, R47 ;  /* 0x0000002f001e7308 */ /* 0x000e220000000800 */
[----:B--2---:R-:W-:Y:S01]  /*5c10*/  FFMA.FTZ R45, R46, UR60, -R9 ;  /* 0x0000003c2e2d7c23 */ /* 0x004fe20008010809 */
[----:B-1----:R-:W-:Y:S02]  /*5c20*/  FSEL R46, R7, -INF , P2 ;  /* 0xff800000072e7808 */ /* 0x002fe40001000000 */
[----:B------:R-:W-:-:S04]  /*5c30*/  F2FP.F16.F32.PACK_AB R24, R37, R24 ;  /* 0x000000182518723e */ /* 0x000fc800000000ff */
[----:B------:R-:W1:Y:S01]  /*5c40*/  MUFU.TANH R29, R29 ;  /* 0x0000001d001d7308 */ /* 0x000e620000002400 */
[----:B---3--:R-:W-:-:S04]  /*5c50*/  FMUL.FTZ R43, R39, R220 ;  /* 0x000000dc272b7220 */ /* 0x008fc80000410000 */
[----:B------:R-:W-:Y:S01]  /*5c60*/  FMUL.FTZ R36, R36, R43 ;  /* 0x0000002b24247220 */ /* 0x000fe20000410000 */
[----:B------:R-:W-:Y:S02]  /*5c70*/  FFMA.FTZ R43, -R44, R44, 1 ;  /* 0x3f8000002c2b7423 */ /* 0x000fe4000001012c */
[----:B------:R-:W2:Y:S01]  /*5c80*/  MUFU.TANH R32, R32 ;  /* 0x0000002000207308 */ /* 0x000ea20000002400 */
[----:B0-----:R-:W-:Y:S01]  /*5c90*/  FMUL.FTZ R44, R30, R15 ;  /* 0x0000000f1e2c7220 */ /* 0x001fe20000410000 */
[----:B------:R-:W-:-:S03]  /*5ca0*/  FFMA.FTZ R15, R46, UR60, -R9 ;  /* 0x0000003c2e0f7c23 */ /* 0x000fc60008010809 */
[----:B------:R-:W-:Y:S01]  /*5cb0*/  FMUL.FTZ R43, R43, R44 ;  /* 0x0000002c2b2b7220 */ /* 0x000fe20000410000 */
[----:B------:R-:W-:Y:S01]  /*5cc0*/  FFMA.FTZ R44, -R11, R11, 1 ;  /* 0x3f8000000b2c7423 */ /* 0x000fe2000001010b */
[----:B------:R-:W-:Y:S01]  /*5cd0*/  FFMA.FTZ R11, -R26, R26, 1 ;  /* 0x3f8000001a0b7423 */ /* 0x000fe2000001011a */
[----:B------:R-:W0:Y:S01]  /*5ce0*/  MUFU.EX2 R45, R45 ;  /* 0x0000002d002d7308 */ /* 0x000e220000000800 */
[----:B-1----:R-:W-:Y:S01]  /*5cf0*/  FSEL R46, R29, -INF , P3 ;  /* 0xff8000001d2e7808 */ /* 0x002fe20001800000 */
[----:B------:R-:W-:Y:S01]  /*5d00*/  FMUL.FTZ R23, R44, R23 ;  /* 0x000000172c177220 */ /* 0x000fe20000410000 */
[----:B------:R-:W-:Y:S01]  /*5d10*/  FFMA.FTZ R44, -R27, R27, 1 ;  /* 0x3f8000001b2c7423 */ /* 0x000fe2000001011b */
[----:B------:R-:W-:Y:S02]  /*5d20*/  F2FP.F16.F32.PACK_AB R36, R43, R36 ;  /* 0x000000242b24723e */ /* 0x000fe400000000ff */
[----:B------:R-:W-:Y:S02]  /*5d30*/  FFMA.FTZ R13, R46, UR60, -R9 ;  /* 0x0000003c2e0d7c23 */ /* 0x000fe40008010809 */
[----:B------:R-:W1:Y:S01]  /*5d40*/  MUFU.TANH R40, R40 ;  /* 0x0000002800287308 */ /* 0x000e620000002400 */
[C---:B--2---:R-:W-:Y:S01]  /*5d50*/  FSEL R46, R32.reuse, -INF , P4 ;  /* 0xff800000202e7808 */ /* 0x044fe20002000000 */
[----:B------:R-:W-:-:S04]  /*5d60*/  FFMA.FTZ R32, -R32, R32, 1 ;  /* 0x3f80000020207423 */ /* 0x000fc80000010120 */
[----:B------:R-:W-:Y:S01]  /*5d70*/  FFMA.FTZ R27, R46, UR60, -R9 ;  /* 0x0000003c2e1b7c23 */ /* 0x000fe20008010809 */
[----:B------:R-:W-:Y:S01]  /*5d80*/  VIADD R46, R18, 0x2c500 ;  /* 0x0002c500122e7836 */ /* 0x000fe20000000000 */
[----:B------:R-:W2:Y:S01]  /*5d90*/  MUFU.EX2 R41, R41 ;  /* 0x0000002900297308 */ /* 0x000ea20000000800 */
[----:B0-----:R-:W-:-:S03]  /*5da0*/  FMUL.FTZ R50, R45, R50 ;  /* 0x000000322d327220 */ /* 0x001fc60000410000 */
[----:B------:R-:W-:Y:S01]  /*5db0*/  SHF.R.U32.HI R47, RZ, 0x4, R46 ;  /* 0x00000004ff2f7819 */ /* 0x000fe2000001162e */
[----:B------:R-:W-:Y:S01]  /*5dc0*/  FMUL.FTZ R11, R11, R50 ;  /* 0x000000320b0b7220 */ /* 0x000fe20000410000 */
[----:B------:R-:W-:Y:S02]  /*5dd0*/  FFMA.FTZ R46, -R7, R7, 1 ;  /* 0x3f800000072e7423 */ /* 0x000fe40000010107 */
[----:B------:R-:W-:Y:S01]  /*5de0*/  MUFU.TANH R6, R6 ;  /* 0x0000000600067308 */ /* 0x000fe20000002400 */
[C---:B-1----:R-:W-:Y:S01]  /*5df0*/  FSEL R50, R40.reuse, -INF , P6 ;  /* 0xff80000028327808 */ /* 0x042fe20003000000 */
[----:B------:R-:W-:-:S06]  /*5e00*/  FFMA.FTZ R40, -R40, R40, 1 ;  /* 0x3f80000028287423 */ /* 0x000fcc0000010128 */
[----:B------:R-:W0:Y:S01]  /*5e10*/  MUFU.EX2 R28, R28 ;  /* 0x0000001c001c7308 */ /* 0x000e220000000800 */
[----:B--2---:R-:W-:-:S04]  /*5e20*/  FMUL.FTZ R49, R41, R216 ;  /* 0x000000d829317220 */ /* 0x004fc80000410000 */
[----:B------:R-:W-:-:S03]  /*5e30*/  FMUL.FTZ R8, R8, R49 ;  /* 0x0000003108087220 */ /* 0x000fc60000410000 */
[----:B------:R-:W1:Y:S08]  /*5e40*/  MUFU.EX2 R15, R15 ;  /* 0x0000000f000f7308 */ /* 0x000e700000000800 */
[----:B------:R2:W3:Y:S01]  /*5e50*/  MUFU.EX2 R26, R13 ;  /* 0x0000000d001a7308 */ /* 0x0004e20000000800 */
[C---:B0-----:R-:W-:Y:S01]  /*5e60*/  FMUL.FTZ R48, R28.reuse, R217 ;  /* 0x000000d91c307220 */ /* 0x041fe20000410000 */
[----:B------:R-:W-:-:S03]  /*5e70*/  F2FP.F16.F32.PACK_AB R28, R28, R41 ;  /* 0x000000291c1c723e */ /* 0x000fc600000000ff */
[----:B------:R-:W-:Y:S01]  /*5e80*/  FMUL.FTZ R31, R31, R48 ;  /* 0x000000301f1f7220 */ /* 0x000fe20000410000 */
[C---:B------:R-:W-:Y:S01]  /*5e90*/  FSEL R48, R22.reuse, -INF , P5 ;  /* 0xff80000016307808 */ /* 0x040fe20002800000 */
[----:B------:R-:W-:Y:S01]  /*5ea0*/  FFMA.FTZ R22, -R22, R22, 1 ;  /* 0x3f80000016167423 */ /* 0x000fe20000010116 */
[----:B------:R-:W0:Y:S01]  /*5eb0*/  MUFU.EX2 R42, R42 ;  /* 0x0000002a002a7308 */ /* 0x000e220000000800 */
[----:B--2---:R-:W-:Y:S01]  /*5ec0*/  LOP3.LUT R13, R47, 0x3fff, RZ, 0xc0, !PT ;  /* 0x00003fff2f0d7812 */ /* 0x004fe200078ec0ff */
[--C-:B------:R-:W-:Y:S01]  /*5ed0*/  FFMA.FTZ R47, R50, UR60, -R9.reuse ;  /* 0x0000003c322f7c23 */ /* 0x100fe20008010809 */
[----:B------:R-:W-:Y:S01]  /*5ee0*/  FSEL R50, R6, -INF , P1 ;  /* 0xff80000006327808 */ /* 0x000fe20000800000 */
[----:B-1----:R-:W-:Y:S01]  /*5ef0*/  FMUL.FTZ R7, R15, R54 ;  /* 0x000000360f077220 */ /* 0x002fe20000410000 */
[----:B------:R-:W-:Y:S01]  /*5f00*/  LOP3.LUT R13, R13, 0x80000, RZ, 0xfc, !PT ;  /* 0x000800000d0d7812 */ /* 0x000fe200078efcff */
[--C-:B------:R-:W-:Y:S01]  /*5f10*/  FFMA.FTZ R48, R48, UR60, -R9.reuse ;  /* 0x0000003c30307c23 */ /* 0x100fe20008010809 */
[----:B------:R-:W-:Y:S01]  /*5f20*/  FFMA.FTZ R6, -R6, R6, 1 ;  /* 0x3f80000006067423 */ /* 0x000fe20000010106 */
[----:B------:R-:W-:Y:S01]  /*5f30*/  FFMA.FTZ R49, R50, UR60, -R9 ;  /* 0x0000003c32317c23 */ /* 0x000fe20008010809 */
[----:B------:R-:W1:Y:S01]  /*5f40*/  MUFU.EX2 R27, R27 ;  /* 0x0000001b001b7308 */ /* 0x000e620000000800 */
[----:B------:R-:W-:Y:S01]  /*5f50*/  FMUL.FTZ R46, R46, R7 ;  /* 0x000000072e2e7220 */ /* 0x000fe20000410000 */
[----:B------:R-:W-:-:S02]  /*5f60*/  VIADD R7, R13, 0x80 ;  /* 0x000000800d077836 */ /* 0x000fc40000000000 */
[----:B------:R-:W-:Y:S01]  /*5f70*/  FFMA.FTZ R9, -R29, R29, 1 ;  /* 0x3f8000001d097423 */ /* 0x000fe2000001011d */
[----:B------:R-:W-:Y:S01]  /*5f80*/  VIADD R29, R13, 0x180 ;  /* 0x000001800d1d7836 */ /* 0x000fe20000000000 */
[C---:B---3--:R-:W-:Y:S01]  /*5f90*/  F2FP.F16.F32.PACK_AB R15, R26.reuse, R15 ;  /* 0x0000000f1a0f723e */ /* 0x048fe200000000ff */
[----:B------:R-:W-:Y:S01]  /*5fa0*/  FMUL.FTZ R50, R26, R55 ;  /* 0x000000371a327220 */ /* 0x000fe20000410000 */
[----:B------:R-:W-:Y:S01]  /*5fb0*/  R2UR UR4, R7 ;  /* 0x00000000070472ca */ /* 0x000fe200000e0000 */
[----:B------:R-:W2:Y:S01]  /*5fc0*/  MUFU.EX2 R49, R49 ;  /* 0x0000003100317308 */ /* 0x000ea20000000800 */
[----:B------:R-:W-:Y:S02]  /*5fd0*/  VIADD R7, R13, 0x100 ;  /* 0x000001000d077836 */ /* 0x000fe40000000000 */
[----:B0-----:R-:W-:Y:S01]  /*5fe0*/  FMUL.FTZ R51, R42, R51 ;  /* 0x000000332a337220 */ /* 0x001fe20000410000 */
[----:B------:R-:W-:Y:S01]  /*5ff0*/  R2UR UR6, R29 ;  /* 0x000000001d0672ca */ /* 0x000fe200000e0000 */
[----:B------:R-:W-:Y:S01]  /*6000*/  FMUL.FTZ R9, R9, R50 ;  /* 0x0000003209097220 */ /* 0x000fe20000410000 */
[----:B------:R-:W-:Y:S01]  /*6010*/  F2FP.F16.F32.PACK_AB R26, R30, R39 ;  /* 0x000000271e1a723e */ /* 0x000fe200000000ff */
[----:B------:R-:W-:Y:S01]  /*6020*/  FMUL.FTZ R44, R44, R51 ;  /* 0x000000332c2c7220 */ /* 0x000fe20000410000 */
[----:B------:R-:W-:Y:S01]  /*6030*/  R2UR UR5, R7 ;  /* 0x00000000070572ca */ /* 0x000fe200000e0000 */
[----:B------:R-:W0:Y:S01]  /*6040*/  MUFU.EX2 R47, R47 ;  /* 0x0000002f002f7308 */ /* 0x000e220000000800 */
[----:B-1----:R-:W-:Y:S01]  /*6050*/  FMUL.FTZ R7, R27, R218 ;  /* 0x000000da1b077220 */ /* 0x002fe20000410000 */
[----:B------:R-:W-:-:S02]  /*6060*/  F2FP.F16.F32.PACK_AB R8, R31, R8 ;  /* 0x000000081f08723e */ /* 0x000fc400000000ff */
[----:B------:R-:W-:Y:S01]  /*6070*/  F2FP.F16.F32.PACK_AB R11, R44, R11 ;  /* 0x0000000b2c0b723e */ /* 0x000fe200000000ff */
[----:B------:R-:W-:Y:S01]  /*6080*/  FMUL.FTZ R32, R32, R7 ;  /* 0x0000000720207220 */ /* 0x000fe20000410000 */
[----:B------:R-:W-:Y:S01]  /*6090*/  F2FP.F16.F32.PACK_AB R7, R42, R45 ;  /* 0x0000002d2a07723e */ /* 0x000fe200000000ff */
[----:B------:R-:W-:Y:S01]  /*60a0*/  UMOV UR14, UR4 ;  /* 0x00000004000e7c82 */ /* 0x000fe20008000000 */
[----:B------:R-:W1:Y:S01]  /*60b0*/  MUFU.EX2 R48, R48 ;  /* 0x0000003000307308 */ /* 0x000e620000000800 */
[----:B--2---:R-:W-:Y:S01]  /*60c0*/  FMUL.FTZ R51, R49, R14 ;  /* 0x0000000e31337220 */ /* 0x004fe20000410000 */
[----:B------:R-:W-:Y:S01]  /*60d0*/  F2FP.F16.F32.PACK_AB R14, R38, R33 ;  /* 0x00000021260e723e */ /* 0x000fe200000000ff */
[----:B------:R-:W-:Y:S01]  /*60e0*/  UMOV UR18, UR6 ;  /* 0x0000000600127c82 */ /* 0x000fe20008000000 */
[----:B------:R-:W-:Y:S01]  /*60f0*/  R2UR UR58, R13 ;  /* 0x000000000d3a72ca */ /* 0x000fe200000e0000 */
[----:B------:R-:W-:Y:S01]  /*6100*/  FMUL.FTZ R51, R6, R51 ;  /* 0x0000003306337220 */ /* 0x000fe20000410000 */
[----:B------:R-:W-:Y:S01]  /*6110*/  F2FP.F16.F32.PACK_AB R6, R20, R35 ;  /* 0x000000231406723e */ /* 0x000fe200000000ff */
[----:B------:R-:W-:Y:S01]  /*6120*/  UMOV UR10, UR5 ;  /* 0x00000005000a7c82 */ /* 0x000fe20008000000 */
[----:B------:R-:W-:Y:S01]  /*6130*/  F2FP.F16.F32.PACK_AB R20, R21, R10 ;  /* 0x0000000a1514723e */ /* 0x000fe200000000ff */
[----:B0-----:R-:W-:Y:S01]  /*6140*/  FMUL.FTZ R29, R47, R222 ;  /* 0x000000de2f1d7220 */ /* 0x001fe20000410000 */
[----:B------:R-:W-:Y:S01]  /*6150*/  F2FP.F16.F32.PACK_AB R21, R34, R23 ;  /* 0x000000172215723e */ /* 0x000fe200000000ff */
[----:B------:R0:W-:Y:S01]  /*6160*/  STSM.16.M88.2 [R2+0x2cd00], R6 ;  /* 0x02cd000602007844 */ /* 0x0001e20000000100 */
[----:B------:R-:W-:Y:S01]  /*6170*/  F2FP.F16.F32.PACK_AB R10, R25, R12 ;  /* 0x0000000c190a723e */ /* 0x000fe200000000ff */
[----:B------:R-:W-:Y:S01]  /*6180*/  FMUL.FTZ R40, R40, R29 ;  /* 0x0000001d28287220 */ /* 0x000fe20000410000 */
[----:B------:R-:W-:Y:S01]  /*6190*/  F2FP.F16.F32.PACK_AB R25, R9, R46 ;  /* 0x0000002e0919723e */ /* 0x000fe200000000ff */
[----:B------:R-:W-:Y:S01]  /*61a0*/  STSM.16.M88.2 [R2+0x2d500], R14 ;  /* 0x02d5000e02007844 */ /* 0x000fe20000000100 */
[C---:B-1----:R-:W-:Y:S01]  /*61b0*/  F2FP.F16.F32.PACK_AB R29, R48.reuse, R27 ;  /* 0x0000001b301d723e */ /* 0x042fe200000000ff */
[----:B------:R-:W-:Y:S01]  /*61c0*/  FMUL.FTZ R219, R48, R219 ;  /* 0x000000db30db7220 */ /* 0x000fe20000410000 */
[----:B------:R-:W-:-:S02]  /*61d0*/  F2FP.F16.F32.PACK_AB R27, R49, R47 ;  /* 0x0000002f311b723e */ /* 0x000fc400000000ff */
[----:B------:R-:W-:Y:S01]  /*61e0*/  F2FP.F16.F32.PACK_AB R37, R51, R40 ;  /* 0x000000283325723e */ /* 0x000fe200000000ff */
[----:B------:R-:W-:Y:S01]  /*61f0*/  STSM.16.M88.2 [R2+0x2dd00], R28 ;  /* 0x02dd001c02007844 */ /* 0x000fe20000000100 */
[----:B------:R-:W-:Y:S01]  /*6200*/  FMUL.FTZ R219, R22, R219 ;  /* 0x000000db16db7220 */ /* 0x000fe20000410000 */
[----:B------:R-:W-:Y:S02]  /*6210*/  IMAD R22, R4, 0x2000, R5 ;  /* 0x0000200004167824 */ /* 0x000fe400078e0205 */
[----:B------:R-:W-:Y:S01]  /*6220*/  STSM.16.M88.2 [R2+0x2e500], R26 ;  /* 0x02e5001a02007844 */ /* 0x000fe20000000100 */
[----:B0-----:R-:W-:Y:S01]  /*6230*/  VIADD R6, R13, 0x10 ;  /* 0x000000100d067836 */ /* 0x001fe20000000000 */
[----:B------:R-:W-:Y:S01]  /*6240*/  F2FP.F16.F32.PACK_AB R9, R219, R32 ;  /* 0x00000020db09723e */ /* 0x000fe200000000ff */
[----:B------:R0:W-:Y:S06]  /*6250*/  MEMBAR.ALL.CTA ;  /* 0x0000000000007992 */ /* 0x0001ec0000008000 */
[----:B0-----:R-:W0:Y:S01]  /*6260*/  FENCE.VIEW.ASYNC.S ;  /* 0x00000000000073c6 */ /* 0x001e220000000000 */
[----:B------:R-:W-:-:S02]  /*6270*/  SHF.R.U32.HI R5, RZ, 0x4, R22 ;  /* 0x00000004ff057819 */ /* 0x000fc40000011616 */
[----:B------:R-:W-:Y:S01]  /*6280*/  R2UR UR50, R6 ;  /* 0x00000000063272ca */ /* 0x000fe200000e0000 */
[----:B------:R-:W-:Y:S01]  /*6290*/  VIADD R6, R13, 0x110 ;  /* 0x000001100d067836 */ /* 0x000fe20000000000 */
[----:B------:R-:W-:Y:S01]  /*62a0*/  LOP3.LUT R23, R5, 0x3fff, RZ, 0xc0, !PT ;  /* 0x00003fff05177812 */ /* 0x000fe200078ec0ff */
[----:B------:R-:W-:-:S03]  /*62b0*/  VIADD R5, R13, 0x200 ;  /* 0x000002000d057836 */ /* 0x000fc60000000000 */
[C---:B------:R-:W-:Y:S01]  /*62c0*/  R2UR UR56, R23.reuse ;  /* 0x00000000173872ca */ /* 0x040fe200000e0000 */
[----:B------:R-:W-:Y:S01]  /*62d0*/  VIADD R7, R23, 0x180 ;  /* 0x0000018017077836 */ /* 0x000fe20000000000 */
[----:B------:R-:W-:Y:S01]  /*62e0*/  R2UR UR7, R5 ;  /* 0x00000000050772ca */ /* 0x000fe200000e0000 */
[----:B------:R-:W-:Y:S01]  /*62f0*/  VIADD R5, R23, 0x80 ;  /* 0x0000008017057836 */ /* 0x000fe20000000000 */
[----:B------:R-:W-:Y:S01]  /*6300*/  R2UR UR5, R6 ;  /* 0x00000000060572ca */ /* 0x000fe200000e0000 */
[----:B------:R-:W-:-:S03]  /*6310*/  VIADD R6, R13, 0x20 ;  /* 0x000000200d067836 */ /* 0x000fc60000000000 */
[----:B------:R-:W-:Y:S01]  /*6320*/  R2UR UR48, R5 ;  /* 0x00000000053072ca */ /* 0x000fe200000e0000 */
[C---:B------:R-:W-:Y:S01]  /*6330*/  VIADD R5, R13.reuse, 0x90 ;  /* 0x000000900d057836 */ /* 0x040fe20000000000 */
[----:B------:R-:W-:Y:S01]  /*6340*/  R2UR UR30, R6 ;  /* 0x00000000061e72ca */ /* 0x000fe200000e0000 */
[----:B------:R-:W-:Y:S02]  /*6350*/  VIADD R6, R13, 0x120 ;  /* 0x000001200d067836 */ /* 0x000fe40000000000 */
[----:B------:R-:W-:Y:S01]  /*6360*/  UMOV UR12, UR56 ;  /* 0x00000038000c7c82 */ /* 0x000fe20008000000 */
[----:B------:R-:W-:Y:S01]  /*6370*/  UMOV UR8, UR56 ;  /* 0x0000003800087c82 */ /* 0x000fe20008000000 */
[----:B0-----:R-:W-:Y:S01]  /*6380*/  BAR.SYNC.DEFER_BLOCKING 0x9, 0x100 ;  /* 0x0244000000007b1d */ /* 0x001fe20000010000 */
[----:B------:R-:W-:Y:S01]  /*6390*/  R2UR UR4, R5 ;  /* 0x00000000050472ca */ /* 0x000fe200000e0000 */
[----:B------:R-:W-:Y:S01]  /*63a0*/  VIADD R5, R13, 0x190 ;  /* 0x000001900d057836 */ /* 0x000fe20000000000 */
[----:B------:R-:W-:Y:S01]  /*63b0*/  R2UR UR38, R6 ;  /* 0x00000000062672ca */ /* 0x000fe200000e0000 */
[----:B------:R-:W-:-:S02]  /*63c0*/  VIADD R6, R18, 0x2ed00 ;  /* 0x0002ed0012067836 */ /* 0x000fc40000000000 */
[----:B------:R-:W-:Y:S01]  /*63d0*/  UMOV UR16, UR56 ;  /* 0x0000003800107c82 */ /* 0x000fe20008000000 */
[----:B------:R-:W-:Y:S01]  /*63e0*/  R2UR UR54, R5 ;  /* 0x00000000053672ca */ /* 0x000fe200000e0000 */
[----:B------:R-:W-:Y:S01]  /*63f0*/  VIADD R5, R13, 0x210 ;  /* 0x000002100d057836 */ /* 0x000fe20000000000 */
[----:B------:R-:W-:Y:S01]  /*6400*/  UMOV UR52, UR48 ;  /* 0x0000003000347c82 */ /* 0x000fe20008000000 */
[----:B------:R-:W-:Y:S01]  /*6410*/  UMOV UR44, UR48 ;  /* 0x00000030002c7c82 */ /* 0x000fe20008000000 */
[----:B------:R-:W-:Y:S02]  /*6420*/  SHF.R.U32.HI R6, RZ, 0x4, R6 ;  /* 0x00000004ff067819 */ /* 0x000fe40000011606 */
[----:B------:R-:W-:Y:S01]  /*6430*/  R2UR UR46, R5 ;  /* 0x00000000052e72ca */ /* 0x000fe200000e0000 */
[----:B------:R-:W-:Y:S01]  /*6440*/  VIADD R5, R23, 0x100 ;  /* 0x0000010017057836 */ /* 0x000fe20000000000 */
[----:B------:R-:W-:-:S04]  /*6450*/  LOP3.LUT R216, R6, 0x3fff, RZ, 0xc0, !PT ;  /* 0x00003fff06d87812 */ /* 0x000fc800078ec0ff */
[----:B------:R-:W-:Y:S01]  /*6460*/  R2UR UR28, R5 ;  /* 0x00000000051c72ca */ /* 0x000fe200000e0000 */
[----:B------:R-:W-:Y:S01]  /*6470*/  VIADD R5, R13, 0xa0 ;  /* 0x000000a00d057836 */ /* 0x000fe20000000000 */
[----:B------:R-:W-:Y:S01]  /*6480*/  LOP3.LUT R6, R216, 0x400000, RZ, 0xfc, !PT ;  /* 0x00400000d8067812 */ /* 0x000fe200078efcff */
[----:B------:R-:W-:Y:S03]  /*6490*/  STSM.16.M88.2 [R2+0x2ed00], R20 ;  /* 0x02ed001402007844 */ /* 0x000fe60000000100 */
[----:B------:R-:W-:Y:S01]  /*64a0*/  R2UR UR42, R5 ;  /* 0x00000000052a72ca */ /* 0x000fe200000e0000 */
[----:B------:R-:W-:Y:S01]  /*64b0*/  VIADD R5, R13, 0x1a0 ;  /* 0x000001a00d057836 */ /* 0x000fe20000000000 */
[----:B------:R0:W-:Y:S04]  /*64c0*/  STSM.16.M88.2 [R2+0x2f500], R10 ;  /* 0x02f5000a02007844 */ /* 0x0001e80000000100 */
[----:B------:R-:W-:Y:S01]  /*64d0*/  R2UR UR34, R5 ;  /* 0x00000000052272ca */ /* 0x000fe200000e0000 */
[----:B------:R-:W-:Y:S01]  /*64e0*/  STSM.16.M88.2 [R2+0x2fd00], R24 ;  /* 0x02fd001802007844 */ /* 0x000fe20000000100 */
[----:B------:R-:W-:Y:S01]  /*64f0*/  VIADD R5, R13, 0x220 ;  /* 0x000002200d057836 */ /* 0x000fe20000000000 */
[----:B------:R-:W-:Y:S01]  /*6500*/  UMOV UR40, UR28 ;  /* 0x0000001c00287c82 */ /* 0x000fe20008000000 */
[----:B------:R-:W-:Y:S01]  /*6510*/  UMOV UR36, UR28 ;  /* 0x0000001c00247c82 */ /* 0x000fe20008000000 */
[----:B------:R1:W-:Y:S01]  /*6520*/  STSM.16.M88.2 [R2+0x30500], R8 ;  /* 0x0305000802007844 */ /* 0x0003e20000000100 */
[----:B------:R-:W-:Y:S01]  /*6530*/  UMOV UR32, UR28 ;  /* 0x0000001c00207c82 */ /* 0x000fe20008000000 */
[----:B------:R-:W-:Y:S01]  /*6540*/  R2UR UR26, R5 ;  /* 0x00000000051a72ca */ /* 0x000fe200000e0000 */
[----:B------:R-:W-:Y:S01]  /*6550*/  UMOV UR24, UR28 ;  /* 0x0000001c00187c82 */ /* 0x000fe20008000000 */
[----:B------:R2:W-:Y:S01]  /*6560*/  STSM.16.M88.2 [R2+0x30d00], R36 ;  /* 0x030d002402007844 */ /* 0x0005e20000000100 */
[----:B------:R-:W-:Y:S01]  /*6570*/  WARPGROUP.ARRIVE ;  /* 0x00000000000079c5 */ /* 0x000fe20000000000 */
[----:B------:R-:W-:-:S02]  /*6580*/  IMAD R5, R4, 0x2800, R18 ;  /* 0x0000280004057824 */ /* 0x000fc400078e0212 */
[C---:B0-----:R-:W-:Y:S02]  /*6590*/  VIADD R10, R13.reuse, 0x30 ;  /* 0x000000300d0a7836 */ /* 0x041fe40000000000 */
[----:B------:R-:W-:Y:S01]  /*65a0*/  VIADD R11, R13, 0xb0 ;  /* 0x000000b00d0b7836 */ /* 0x000fe20000000000 */
[----:B------:R-:W-:Y:S01]  /*65b0*/  HGMMA.64x16x16.F32 R136, gdesc[UR56].tnspA.tnspB, R136 ;  /* 0x60200000388879f0 */ /* 0x000fe20008700888 */
[----:B------:R-:W-:Y:S02]  /*65c0*/  SHF.R.U32.HI R5, RZ, 0x4, R5 ;  /* 0x00000004ff057819 */ /* 0x000fe40000011605 */
[----:B-1----:R-:W-:Y:S01]  /*65d0*/  MOV R9, UR30 ;  /* 0x0000001e00097c02 */ /* 0x002fe20008000f00 */
[----:B------:R-:W-:Y:S01]  /*65e0*/  HGMMA.64x16x16.F32 R152, gdesc[UR12].tnspA.tnspB, R152 ;  /* 0x602000000c9879f0 */ /* 0x000fe20008700898 */
[----:B------:R-:W-:Y:S01]  /*65f0*/  LOP3.LUT R5, R5, 0x3fff, RZ, 0xc0, !PT ;  /* 0x00003fff05057812 */ /* 0x000fe200078ec0ff */
[----:B------:R-:W-:Y:S01]  /*6600*/  UMOV UR12, UR14 ;  /* 0x0000000e000c7c82 */ /* 0x000fe20008000000 */
[----:B------:R-:W-:Y:S01]  /*6610*/  UMOV UR13, UR15 ;  /* 0x0000000f000d7c82 */ /* 0x000fe20008000000 */
[----:B------:R-:W-:Y:S01]  /*6620*/  HGMMA.64x16x16.F32 R168, gdesc[UR8].tnspA.tnspB, R168 ;  /* 0x6020000008a879f0 */ /* 0x000fe200087008a8 */
[----:B------:R-:W-:Y:S01]  /*6630*/  UMOV UR8, UR18 ;  /* 0x0000001200087c82 */ /* 0x000fe20008000000 */
[----:B------:R-:W-:Y:S01]  /*6640*/  UMOV UR9, UR19 ;  /* 0x0000001300097c82 */ /* 0x000fe20008000000 */
[----:B------:R-:W-:Y:S01]  /*6650*/  UMOV UR15, 0x40 ;  /* 0x00000040000f7882 */ /* 0x000fe20000000000 */
[----:B------:R-:W-:Y:S01]  /*6660*/  HGMMA.64x16x16.F32 R184, gdesc[UR16].tnspA.tnspB, R184 ;  /* 0x6020000010b879f0 */ /* 0x000fe200087008b8 */
[----:B------:R-:W-:Y:S01]  /*6670*/  UMOV UR16, UR56 ;  /* 0x0000003800107c82 */ /* 0x000fe20008000000 */
        /* <DEDUP_REMOVED lines=13> */
[----:B------:R-:W-:Y:S04]  /*6750*/  HGMMA.64x16x16.F32 R136, gdesc[UR48].tnspA.tnspB, R136 ;  /* 0x60200000308879f0 */ /* 0x000fe80008700888 */
        /* <DEDUP_REMOVED lines=8> */
[----:B------:R-:W-:Y:S01]  /*67e0*/  R2UR UR18, R11 ;  /* 0x000000000b1272ca */ /* 0x000fe200000e0000 */
[----:B------:R-:W-:Y:S01]  /*67f0*/  UMOV UR48, UR6 ;  /* 0x0000000600307c82 */ /* 0x000fe20008000000 */
[----:B------:R-:W-:Y:S01]  /*6800*/  HGMMA.64x16x16.F32 R184, gdesc[UR52].tnspA.tnspB, R184 ;  /* 0x6020000034b879f0 */ /* 0x000fe200087008b8 */
[----:B------:R-:W-:Y:S01]  /*6810*/  UMOV UR52, UR4 ;  /* 0x0000000400347c82 */ /* 0x000fe20008000000 */
[----:B------:R-:W-:Y:S01]  /*6820*/  UMOV UR53, UR5 ;  /* 0x0000000500357c82 */ /* 0x000fe20008000000 */
[----:B------:R-:W-:Y:S01]  /*6830*/  R2UR UR5, R5 ;  /* 0x00000000050572ca */ /* 0x000fe200000e0000 */
[----:B------:R-:W-:Y:S01]  /*6840*/  HGMMA.64x16x16.F32 R200, gdesc[UR44].tnspA.tnspB, R200 ;  /* 0x602000002cc879f0 */ /* 0x000fe200087008c8 */
[----:B------:R-:W-:Y:S01]  /*6850*/  R2UR UR4, R6 ;  /* 0x00000000060472ca */ /* 0x000fe200000e0000 */
[----:B------:R-:W-:Y:S01]  /*6860*/  UMOV UR19, 0x40 ;  /* 0x0000004000137882 */ /* 0x000fe20000000000 */
[----:B------:R-:W-:Y:S01]  /*6870*/  UMOV UR44, UR12 ;  /* 0x0000000c002c7c82 */ /* 0x000fe20008000000 */
[----:B------:R-:W-:Y:S01]  /*6880*/  UMOV UR45, UR13 ;  /* 0x0000000d002d7c82 */ /* 0x000fe20008000000 */
[----:B------:R-:W-:Y:S01]  /*6890*/  UMOV UR49, UR7 ;  /* 0x0000000700317c82 */ /* 0x000fe20008000000 */
[----:B------:R-:W-:Y:S01]  /*68a0*/  UMOV UR7, 0x40 ;  /* 0x0000004000077882 */ /* 0x000fe20000000000 */
[----:B------:R-:W-:Y:S05]  /*68b0*/  HGMMA.64x16x16.F32 R136, gdesc[UR28].tnspA.tnspB, R136 ;  /* 0x602000001c8879f0 */ /* 0x000fea0008700888 */
[----:B------:R-:W-:-:S02]  /*68c0*/  UMOV UR28, UR5 ;  /* 0x00000005001c7c82 */ /* 0x000fc40008000000 */
[----:B------:R-:W-:Y:S01]  /*68d0*/  UMOV UR30, UR4 ;  /* 0x00000004001e7c82 */ /* 0x000fe20008000000 */
[----:B------:R-:W-:Y:S01]  /*68e0*/  UMOV UR29, 0x40000040 ;  /* 0x40000040001d7882 */ /* 0x000fe20000000000 */
[----:B------:R-:W-:Y:S01]  /*68f0*/  HGMMA.64x16x16.F32 R152, gdesc[UR40].tnspA.tnspB, R152 ;  /* 0x60200000289879f0 */ /* 0x000fe20008700898 */
[----:B------:R-:W-:Y:S01]  /*6900*/  UMOV UR40, UR8 ;  /* 0x0000000800287c82 */ /* 0x000fe20008000000 */
[----:B------:R-:W-:Y:S01]  /*6910*/  R2UR UR8, R7 ;  /* 0x00000000070872ca */ /* 0x000fe200000e0000 */
[C---:B------:R-:W-:Y:S01]  /*6920*/  VIADD R7, R13.reuse, 0x130 ;  /* 0x000001300d077836 */ /* 0x040fe20000000000 */
[----:B------:R-:W-:Y:S01]  /*6930*/  UMOV UR41, UR9 ;  /* 0x0000000900297c82 */ /* 0x000fe20008000000 */
[----:B------:R-:W-:Y:S01]  /*6940*/  UMOV UR9, 0x40000040 ;  /* 0x4000004000097882 */ /* 0x000fe20000000000 */
[----:B------:R-:W-:Y:S01]  /*6950*/  HGMMA.64x16x16.F32 R168, gdesc[UR36].tnspA.tnspB, R168 ;  /* 0x6020000024a879f0 */ /* 0x000fe200087008a8 */
[----:B------:R-:W-:Y:S01]  /*6960*/  UMOV UR36, UR10 ;  /* 0x0000000a00247c82 */ /* 0x000fe20008000000 */
[----:B------:R-:W-:Y:S01]  /*6970*/  R2UR UR10, R10 ;  /* 0x000000000a0a72ca */ /* 0x000fe200000e0000 */
[C---:B------:R-:W-:Y:S01]  /*6980*/  VIADD R10, R13.reuse, 0x1b0 ;  /* 0x000001b00d0a7836 */ /* 0x040fe20000000000 */
[----:B------:R-:W-:Y:S01]  /*6990*/  HGMMA.64x16x16.F32 R184, gdesc[UR32].tnspA.tnspB, R184 ;  /* 0x6020000020b879f0 */ /* 0x000fe200087008b8 */
[----:B------:R-:W-:Y:S01]  /*69a0*/  VIADD R13, R13, 0x230 ;  /* 0x000002300d0d7836 */ /* 0x000fe20000000000 */
[----:B------:R-:W-:Y:S01]  /*69b0*/  R2UR UR22, R7 ;  /* 0x00000000071672ca */ /* 0x000fe200000e0000 */
[----:B------:R-:W-:Y:S01]  /*69c0*/  UMOV UR37, UR11 ;  /* 0x0000000b00257c82 */ /* 0x000fe20008000000 */
[----:B------:R-:W-:Y:S01]  /*69d0*/  HGMMA.64x16x16.F32 R200, gdesc[UR24].tnspA.tnspB, R200 ;  /* 0x6020000018c879f0 */ /* 0x000fe200087008c8 */
[----:B------:R-:W-:Y:S01]  /*69e0*/  R2UR UR14, R10 ;  /* 0x000000000a0e72ca */ /* 0x000fe200000e0000 */
[----:B------:R-:W-:Y:S01]  /*69f0*/  UMOV UR11, 0x40 ;  /* 0x00000040000b7882 */ /* 0x000fe20000000000 */
[----:B------:R-:W-:Y:S01]  /*6a00*/  R2UR UR6, R13 ;  /* 0x000000000d0672ca */ /* 0x000fe200000e0000 */
        /* <DEDUP_REMOVED lines=9> */
[----:B------:R-:W-:Y:S01]  /*6aa0*/  VIADD R7, R5, 0x80 ;  /* 0x0000008005077836 */ /* 0x000fe20000000000 */
[----:B------:R-:W-:Y:S01]  /*6ab0*/  UMOV UR32, UR44 ;  /* 0x0000002c00207c82 */ /* 0x000fe20008000000 */
[----:B------:R-:W-:Y:S01]  /*6ac0*/  VIADD R10, R6, 0x80 ;  /* 0x00000080060a7836 */ /* 0x000fe20000000000 */
[----:B------:R-:W-:Y:S01]  /*6ad0*/  UMOV UR44, UR56 ;  /* 0x00000038002c7c82 */ /* 0x000fe20008000000 */
[----:B------:R-:W-:Y:S01]  /*6ae0*/  IMAD.U32 R20, RZ, RZ, UR30 ;  /* 0x0000001eff147e24 */ /* 0x000fe2000f8e00ff */
[----:B------:R-:W-:Y:S01]  /*6af0*/  UMOV UR33, UR45 ;  /* 0x0000002d00217c82 */ /* 0x000fe20008000000 */
[----:B------:R-:W-:Y:S01]  /*6b00*/  IMAD.U32 R21, RZ, RZ, UR31 ;  /* 0x0000001fff157e24 */ /* 0x000fe2000f8e00ff */
[----:B------:R-:W-:Y:S01]  /*6b10*/  UMOV UR45, UR57 ;  /* 0x00000039002d7c82 */ /* 0x000fe20008000000 */
[----:B------:R-:W-:Y:S01]  /*6b20*/  UMOV UR57, 0x40000040 ;  /* 0x4000004000397882 */ /* 0x000fe20000000000 */
[----:B------:R-:W-:Y:S01]  /*6b30*/  HGMMA.64x16x16.F32 R136, gdesc[UR8].tnspA.tnspB, R136 ;  /* 0x60200000088879f0 */ /* 0x000fe20008700888 */
[----:B------:R-:W-:-:S03]  /*6b40*/  UMOV UR9, 0x40000040 ;  /* 0x4000004000097882 */ /* 0x000fc60000000000 */
[----:B------:R-:W-:Y:S01]  /*6b50*/  HGMMA.64x16x16.F32 R152, gdesc[UR16].tnspA.tnspB, R152 ;  /* 0x60200000109879f0 */ /* 0x000fe20008700898 */
[----:B------:R-:W-:Y:S01]  /*6b60*/  VIADD R22, R22, 0xffff0000 ;  /* 0xffff000016167836 */ /* 0x000fe20000000000 */
[----:B------:R-:W-:Y:S02]  /*6b70*/  UMOV UR17, UR9 ;  /* 0x0000000900117c82 */ /* 0x000fe40008000000 */
[----:B------:R-:W-:Y:S01]  /*6b80*/  HGMMA.64x16x16.F32 R168, gdesc[UR20].tnspA.tnspB, R168 ;  /* 0x6020000014a879f0 */ /* 0x000fe200087008a8 */
[----:B------:R-:W-:-:S03]  /*6b90*/  UMOV UR21, UR9 ;  /* 0x0000000900157c82 */ /* 0x000fc60008000000 */
[----:B------:R-:W-:Y:S01]  /*6ba0*/  HGMMA.64x16x16.F32 R184, gdesc[UR12].tnspA.tnspB, R184 ;  /* 0x602000000cb879f0 */ /* 0x000fe200087008b8 */
[----:B------:R-:W-:-:S03]  /*6bb0*/  UMOV UR13, UR9 ;  /* 0x00000009000d7c82 */ /* 0x000fc60008000000 */
[----:B------:R-:W-:Y:S01]  /*6bc0*/  HGMMA.64x16x16.F32 R200, gdesc[UR4].tnspA.tnspB, R200, gsb0 ;  /* 0x6020000004c879f0 */ /* 0x000fe200080008c8 */
[----:B------:R0:W-:Y:S06]  /*6bd0*/  MEMBAR.ALL.CTA ;  /* 0x0000000000007992 */ /* 0x0001ec0000008000 */
[----:B0-----:R-:W0:Y:S01]  /*6be0*/  FENCE.VIEW.ASYNC.S ;  /* 0x00000000000073c6 */ /* 0x001e220000000000 */
[----:B------:R-:W-:Y:S01]  /*6bf0*/  R2UR UR4, R7 ;  /* 0x00000000070472ca */ /* 0x000fe200000e0000 */
[----:B------:R-:W-:Y:S01]  /*6c00*/  VIADD R7, R5, 0x100 ;  /* 0x0000010005077836 */ /* 0x000fe20000000000 */
[----:B------:R-:W-:Y:S01]  /*6c10*/  R2UR UR5, R10 ;  /* 0x000000000a0572ca */ /* 0x000fe200000e0000 */
[----:B------:R-:W-:Y:S01]  /*6c20*/  VIADD R10, R6, 0x100 ;  /* 0x00000100060a7836 */ /* 0x000fe20000000000 */
[----:B0-----:R-:W-:Y:S06]  /*6c30*/  BAR.SYNC.DEFER_BLOCKING 0x9, 0x100 ;  /* 0x0244000000007b1d */ /* 0x001fec0000010000 */
[----:B--2---:R-:W-:-:S06]  /*6c40*/  WARPGROUP.ARRIVE ;  /* 0x00000000000079c5 */ /* 0x004fcc0000000000 */
[----:B------:R-:W-:Y:S01]  /*6c50*/  HGMMA.64x64x16.F32 R24, gdesc[UR28].tnspA, RZ, !UPT ;  /* 0x20e000001c1879f0 */ /* 0x000fe2000c7008ff */
[----:B------:R-:W-:Y:S01]  /*6c60*/  UMOV UR28, UR4 ;  /* 0x00000004001c7c82 */ /* 0x000fe20008000000 */
[----:B------:R-:W-:Y:S01]  /*6c70*/  UMOV UR29, 0x40000040 ;  /* 0x40000040001d7882 */ /* 0x000fe20000000000 */
[----:B------:R-:W-:Y:S01]  /*6c80*/  UMOV UR30, UR5 ;  /* 0x00000005001e7c82 */ /* 0x000fe20008000000 */
[----:B------:R-:W-:Y:S01]  /*6c90*/  UMOV UR31, 0x8 ;  /* 0x00000008001f7882 */ /* 0x000fe20000000000 */
[----:B------:R-:W-:Y:S01]  /*6ca0*/  R2UR UR4, R7 ;  /* 0x00000000070472ca */ /* 0x000fe200000e0000 */
[----:B------:R-:W-:Y:S01]  /*6cb0*/  IMAD.U32 R14, RZ, RZ, UR30 ;  /* 0x0000001eff0e7e24 */ /* 0x000fe2000f8e00ff */
[----:B------:R-:W-:Y:S01]  /*6cc0*/  R2UR UR5, R10 ;  /* 0x000000000a0572ca */ /* 0x000fe200000e0000 */
[----:B------:R-:W-:Y:S02]  /*6cd0*/  IMAD.U32 R15, RZ, RZ, UR31 ;  /* 0x0000001fff0f7e24 */ /* 0x000fe4000f8e00ff */
[----:B------:R-:W-:-:S02]  /*6ce0*/  VIADD R7, R5, 0x180 ;  /* 0x0000018005077836 */ /* 0x000fc40000000000 */
[C---:B------:R-:W-:Y:S02]  /*6cf0*/  VIADD R10, R6.reuse, 0x180 ;  /* 0x00000180060a7836 */ /* 0x040fe40000000000 */
[----:B------:R-:W-:Y:S01]  /*6d00*/  VIADD R6, R6, 0x200 ;  /* 0x0000020006067836 */ /* 0x000fe20000000000 */
[----:B------:R-:W-:Y:S03]  /*6d10*/  HGMMA.64x64x16.F32 R24, gdesc[UR28].tnspA, R24 ;  /* 0x20e000001c1879f0 */ /* 0x000fe60008700818 */
[----:B------:R-:W-:Y:S01]  /*6d20*/  UMOV UR28, UR4 ;  /* 0x00000004001c7c82 */ /* 0x000fe20008000000 */
[----:B------:R-:W-:Y:S01]  /*6d30*/  UMOV UR29, 0x40000040 ;  /* 0x40000040001d7882 */ /* 0x000fe20000000000 */
[----:B------:R-:W-:Y:S01]  /*6d40*/  UMOV UR30, UR5 ;  /* 0x00000005001e7c82 */ /* 0x000fe20008000000 */
[----:B------:R-:W-:Y:S01]  /*6d50*/  UMOV UR31, 0x8 ;  /* 0x00000008001f7882 */ /* 0x000fe20000000000 */
[----:B------:R-:W-:Y:S01]  /*6d60*/  R2UR UR4, R7 ;  /* 0x00000000070472ca */ /* 0x000fe200000e0000 */
[----:B------:R-:W-:Y:S01]  /*6d70*/  IMAD.U32 R12, RZ, RZ, UR30 ;  /* 0x0000001eff0c7e24 */ /* 0x000fe2000f8e00ff */
[----:B------:R-:W-:Y:S01]  /*6d80*/  R2UR UR5, R10 ;  /* 0x000000000a0572ca */ /* 0x000fe200000e0000 */
[----:B------:R-:W-:-:S02]  /*6d90*/  IMAD.U32 R13, RZ, RZ, UR31 ;  /* 0x0000001fff0d7e24 */ /* 0x000fc4000f8e00ff */
[----:B------:R-:W-:Y:S01]  /*6da0*/  VIADD R7, R5, 0x200 ;  /* 0x0000020005077836 */ /* 0x000fe20000000000 */
[----:B------:R-:W-:Y:S07]  /*6db0*/  HGMMA.64x64x16.F32 R24, gdesc[UR28].tnspA, R24 ;  /* 0x20e000001c1879f0 */ /* 0x000fee0008700818 */
[----:B------:R-:W-:Y:S01]  /*6dc0*/  UMOV UR28, UR4 ;  /* 0x00000004001c7c82 */ /* 0x000fe20008000000 */
[----:B------:R-:W-:Y:S01]  /*6dd0*/  UMOV UR29, 0x40000040 ;  /* 0x40000040001d7882 */ /* 0x000fe20000000000 */
[----:B------:R-:W-:Y:S01]  /*6de0*/  UMOV UR30, UR5 ;  /* 0x00000005001e7c82 */ /* 0x000fe20008000000 */
[----:B------:R-:W-:Y:S01]  /*6df0*/  UMOV UR31, 0x8 ;  /* 0x00000008001f7882 */ /* 0x000fe20000000000 */
[----:B------:R-:W-:Y:S01]  /*6e00*/  R2UR UR4, R7 ;  /* 0x00000000070472ca */ /* 0x000fe200000e0000 */
[----:B------:R-:W-:Y:S01]  /*6e10*/  VIADD R7, R23, 0x400 ;  /* 0x0000040017077836 */ /* 0x000fe20000000000 */
[----:B------:R-:W-:Y:S01]  /*6e20*/  R2UR UR5, R6 ;  /* 0x00000000060572ca */ /* 0x000fe200000e0000 */
[----:B------:R-:W-:-:S02]  /*6e30*/  IMAD.U32 R10, RZ, RZ, UR30 ;  /* 0x0000001eff0a7e24 */ /* 0x000fc4000f8e00ff */
[----:B------:R-:W-:Y:S01]  /*6e40*/  IMAD.U32 R11, RZ, RZ, UR31 ;  /* 0x0000001fff0b7e24 */ /* 0x000fe2000f8e00ff */
[----:B------:R-:W-:Y:S01]  /*6e50*/  R2UR UR56, R7 ;  /* 0x00000000073872ca */ /* 0x000fe200000e0000 */
[----:B------:R-:W-:Y:S06]  /*6e60*/  HGMMA.64x64x16.F32 R24, gdesc[UR28].tnspA, R24 ;  /* 0x20e000001c1879f0 */ /* 0x000fec0008700818 */
[----:B------:R-:W-:Y:S01]  /*6e70*/  UMOV UR28, UR4 ;  /* 0x00000004001c7c82 */ /* 0x000fe20008000000 */
[----:B------:R-:W-:Y:S01]  /*6e80*/  UMOV UR29, 0x40000040 ;  /* 0x40000040001d7882 */ /* 0x000fe20000000000 */
[----:B------:R-:W-:Y:S01]  /*6e90*/  UMOV UR30, UR5 ;  /* 0x00000005001e7c82 */ /* 0x000fe20008000000 */
[----:B------:R-:W-:Y:S01]  /*6ea0*/  UMOV UR31, 0x8 ;  /* 0x00000008001f7882 */ /* 0x000fe20000000000 */
[----:B------:R-:W-:Y:S01]  /*6eb0*/  IMAD.U32 R6, RZ, RZ, UR30 ;  /* 0x0000001eff067e24 */ /* 0x000fe2000f8e00ff */
[----:B------:R-:W-:Y:S01]  /*6ec0*/  ULDC.64 UR4, c[0x0][0x2c0] ;  /* 0x0000b00000047ab9 */ /* 0x000fe20000000a00 */
[----:B------:R-:W-:Y:S01]  /*6ed0*/  IMAD.U32 R7, RZ, RZ, UR31 ;  /* 0x0000001fff077e24 */ /* 0x000fe2000f8e00ff */
[----:B------:R-:W-:Y:S01]  /*6ee0*/  HGMMA.64x64x16.F32 R24, gdesc[UR28].tnspA, R24, gsb0 ;  /* 0x20e000001c1879f0 */ /* 0x000fe20008000818 */
[----:B------:R-:W-:Y:S01]  /*6ef0*/  WARPGROUP.ARRIVE ;  /* 0x00000000000079c5 */ /* 0x000fe20000000000 */
[----:B------:R-:W-:Y:S01]  /*6f00*/  R2UR UR31, R8 ;  /* 0x00000000081f72ca */ /* 0x000fe200000e0000 */
[----:B------:R-:W-:Y:S01]  /*6f10*/  VIADD R8, R23, 0x480 ;  /* 0x0000048017087836 */ /* 0x000fe20000000000 */
[----:B------:R-:W-:Y:S01]  /*6f20*/  R2UR UR30, R9 ;  /* 0x00000000091e72ca */ /* 0x000fe200000e0000 */
[----:B------:R-:W-:Y:S01]  /*6f30*/  UMOV UR29, 0x40000040 ;  /* 0x40000040001d7882 */ /* 0x000fe20000000000 */
[----:B------:R-:W-:Y:S01]  /*6f40*/  IMAD.SHL.U32 R9, R16, 0x4000, RZ ;  /* 0x0000400010097824 */ /* 0x000fe200078e00ff */
        /* <DEDUP_REMOVED lines=18> */
[C---:B------:R-:W-:Y:S01]  /*7070*/  VIADD R8, R23.reuse, 0x500 ;  /* 0x0000050017087836 */ /* 0x040fe20000000000 */
[----:B------:R-:W-:Y:S01]  /*7080*/  UMOV UR25, UR29 ;  /* 0x0000001d00197c82 */ /* 0x000fe20008000000 */
[----:B------:R-:W-:Y:S01]  /*7090*/  VIADD R23, R23, 0x580 ;  /* 0x0000058017177836 */ /* 0x000fe20000000000 */
[----:B------:R-:W-:Y:S01]  /*70a0*/  SHF.R.U32.HI R22, RZ, 0x4, R22 ;  /* 0x00000004ff167819 */ /* 0x000fe20000011616 */
[----:B------:R-:W-:Y:S01]  /*70b0*/  ULDC.64 UR56, c[0x0][0x208] ;  /* 0x0000820000387ab9 */ /* 0x000fe20000000a00 */
[----:B------:R-:W-:-:S02]  /*70c0*/  R2UR UR28, R8 ;  /* 0x00000000081c72ca */ /* 0x000fc400000e0000 */
[----:B------:R-:W-:Y:S02]  /*70d0*/  R2UR UR8, R23 ;  /* 0x00000000170872ca */ /* 0x000fe400000e0000 */
[----:B------:R-:W-:-:S04]  /*70e0*/  IADD3 R23, P1, R9, R230, RZ ;  /* 0x000000e609177210 */ /* 0x000fc80007f3e0ff */
[----:B------:R-:W-:Y:S02]  /*70f0*/  LEA.HI.X.SX32 R218, R9, R234, 0x1, P1 ;  /* 0x000000ea09da7211 */ /* 0x000fe400008f0eff */
[----:B------:R-:W-:-:S03]  /*7100*/  LEA R8, P1, R23, UR4, 0x2 ;  /* 0x0000000417087c11 */ /* 0x000fc6000f8210ff */
[----:B------:R-:W-:Y:S01]  /*7110*/  UMOV UR40, UR28 ;  /* 0x0000001c00287c82 */ /* 0x000fe20008000000 */
[----:B------:R-:W-:Y:S01]  /*7120*/  UMOV UR36, UR28 ;  /* 0x0000001c00247c82 */ /* 0x000fe20008000000 */
[----:B------:R-:W-:Y:S01]  /*7130*/  UMOV UR32, UR28 ;  /* 0x0000001c00207c82 */ /* 0x000fe20008000000 */
[----:B------:R-:W-:Y:S01]  /*7140*/  UMOV UR24, UR28 ;  /* 0x0000001c00187c82 */ /* 0x000fe20008000000 */
[----:B------:R-:W-:Y:S01]  /*7150*/  UMOV UR16, UR8 ;  /* 0x0000000800107c82 */ /* 0x000fe20008000000 */
[----:B------:R-:W-:Y:S01]  /*7160*/  UMOV UR20, UR8 ;  /* 0x0000000800147c82 */ /* 0x000fe20008000000 */
[----:B------:R-:W-:Y:S01]  /*7170*/  LEA.HI.X R9, R23, UR5, R218, 0x2, P1 ;  /* 0x0000000517097c11 */ /* 0x000fe200088f14da */
        /* <DEDUP_REMOVED lines=11> */
[----:B------:R-:W-:Y:S01]  /*7230*/  UMOV UR53, UR49 ;  /* 0x0000003100357c82 */ /* 0x000fe20008000000 */
[----:B------:R-:W-:Y:S01]  /*7240*/  HGMMA.64x16x16.F32 R176, gdesc[UR48].tnspA.tnspB, R176 ;  /* 0x6020000030b079f0 */ /* 0x000fe200087008b0 */
[----:B------:R-:W-:-:S03]  /*7250*/  UMOV UR45, UR49 ;  /* 0x00000031002d7c82 */ /* 0x000fc60008000000 */
[----:B------:R-:W-:Y:S04]  /*7260*/  HGMMA.64x16x16.F32 R192, gdesc[UR52].tnspA.tnspB, R192 ;  /* 0x6020000034c079f0 */ /* 0x000fe800087008c0 */
[----:B------:R-:W-:Y:S04]  /*7270*/  HGMMA.64x16x16.F32 R208, gdesc[UR44].tnspA.tnspB, R208 ;  /* 0x602000002cd079f0 */ /* 0x000fe800087008d0 */
[----:B------:R-:W-:Y:S04]  /*7280*/  HGMMA.64x16x16.F32 R144, gdesc[UR28].tnspA.tnspB, R144 ;  /* 0x602000001c9079f0 */ /* 0x000fe80008700890 */
[----:B------:R-:W-:Y:S04]  /*7290*/  HGMMA.64x16x16.F32 R160, gdesc[UR40].tnspA.tnspB, R160 ;  /* 0x6020000028a079f0 */ /* 0x000fe800087008a0 */
[----:B------:R-:W-:Y:S04]  /*72a0*/  HGMMA.64x16x16.F32 R176, gdesc[UR36].tnspA.tnspB, R176 ;  /* 0x6020000024b079f0 */ /* 0x000fe800087008b0 */
[----:B------:R-:W-:Y:S04]  /*72b0*/  HGMMA.64x16x16.F32 R192, gdesc[UR32].tnspA.tnspB, R192 ;  /* 0x6020000020c079f0 */ /* 0x000fe800087008c0 */
[----:B------:R-:W-:Y:S01]  /*72c0*/  HGMMA.64x16x16.F32 R208, gdesc[UR24].tnspA.tnspB, R208 ;  /* 0x6020000018d079f0 */ /* 0x000fe200087008d0 */
[----:B------:R-:W-:-:S05]  /*72d0*/  LOP3.LUT R22, R22, 0x3fff, RZ, 0xc0, !PT ;  /* 0x00003fff16167812 */ /* 0x000fca00078ec0ff */
[----:B------:R-:W-:-:S05]  /*72e0*/  IMAD R236, R3, 0x800, R22 ;  /* 0x0000080003ec7824 */ /* 0x000fca00078e0216 */
[----:B------:R-:W-:Y:S01]  /*72f0*/  R2UR UR52, R236 ;  /* 0x00000000ec3472ca */ /* 0x000fe200000e0000 */
[----:B------:R-:W-:Y:S04]  /*7300*/  HGMMA.64x16x16.F32 R144, gdesc[UR8].tnspA.tnspB, R144 ;  /* 0x60200000089079f0 */ /* 0x000fe80008700890 */
[----:B------:R-:W-:Y:S04]  /*7310*/  HGMMA.64x16x16.F32 R160, gdesc[UR16].tnspA.tnspB, R160 ;  /* 0x6020000010a079f0 */ /* 0x000fe800087008a0 */
[----:B------:R-:W-:Y:S04]  /*7320*/  HGMMA.64x16x16.F32 R176, gdesc[UR20].tnspA.tnspB, R176 ;  /* 0x6020000014b079f0 */ /* 0x000fe800087008b0 */
[----:B------:R-:W-:Y:S04]  /*7330*/  HGMMA.64x16x16.F32 R192, gdesc[UR12].tnspA.tnspB, R192 ;  /* 0x602000000cc079f0 */ /* 0x000fe800087008c0 */
[----:B------:R-:W-:Y:S03]  /*7340*/  HGMMA.64x16x16.F32 R208, gdesc[UR4].tnspA.tnspB, R208, gsb0 ;  /* 0x6020000004d079f0 */ /* 0x000fe600080008d0 */
[----:B------:R-:W-:-:S02]  /*7350*/  WARPGROUP.DEPBAR.LE gsb0, 0x1 ;  /* 0x00008000000079c5 */ /* 0x000fc40000010100 */
[----:B------:R0:W-:Y:S01]  /*7360*/  REDG.E.ADD.F32x4.FTZ.RN.STRONG.GPU desc[UR56][R8.64], R24 ;  /* 0x00000018080079a6 */ /* 0x0001e2000c10f7b8 */
[----:B------:R-:W-:Y:S01]  /*7370*/  WARPGROUP.ARRIVE ;  /* 0x00000000000079c5 */ /* 0x000fe20000000000 */
[----:B------:R-:W-:Y:S01]  /*7380*/  UMOV UR53, 0x40000040 ;  /* 0x4000004000357882 */ /* 0x000fe20000000000 */
[----:B0-----:R-:W-:Y:S01]  /*7390*/  LOP3.LUT R24, R216, 0x80000, RZ, 0xfc, !PT ;  /* 0x00080000d8187812 */ /* 0x001fe200078efcff */
[----:B------:R-:W-:Y:S01]  /*73a0*/  UMOV UR55, 0x40 ;  /* 0x0000004000377882 */ /* 0x000fe20000000000 */
[----:B------:R-:W-:Y:S01]  /*73b0*/  UMOV UR8, UR52 ;  /* 0x0000003400087c82 */ /* 0x000fe20008000000 */
[----:B------:R-:W-:Y:S01]  /*73c0*/  UMOV UR11, 0x40 ;  /* 0x00000040000b7882 */ /* 0x000fe20000000000 */
[----:B------:R-:W-:Y:S01]  /*73d0*/  VIADD R25, R236, 0x80 ;  /* 0x00000080ec197836 */ /* 0x000fe20000000000 */
[----:B------:R-:W-:Y:S01]  /*73e0*/  UMOV UR45, 0x40000040 ;  /* 0x40000040002d7882 */ /* 0x000fe20000000000 */
[C---:B------:R-:W-:Y:S01]  /*73f0*/  VIADD R22, R24.reuse, 0x80 ;  /* 0x0000008018167836 */ /* 0x040fe20000000000 */
[----:B------:R-:W-:Y:S01]  /*7400*/  UMOV UR47, 0x40 ;  /* 0x00000040002f7882 */ /* 0x000fe20000000000 */
[C---:B------:R-:W-:Y:S01]  /*7410*/  VIADD R23, R24.reuse, 0x100 ;  /* 0x0000010018177836 */ /* 0x040fe20000000000 */
[----:B------:R-:W-:Y:S01]  /*7420*/  R2UR UR54, R24 ;  /* 0x00000000183672ca */ /* 0x000fe200000e0000 */
[----:B------:R-:W-:Y:S01]  /*7430*/  UMOV UR51, 0x40 ;  /* 0x0000004000337882 */ /* 0x000fe20000000000 */
[----:B------:R-:W-:Y:S01]  /*7440*/  R2UR UR4, R22 ;  /* 0x00000000160472ca */ /* 0x000fe200000e0000 */
[C---:B------:R-:W-:Y:S01]  /*7450*/  VIADD R22, R24.reuse, 0x180 ;  /* 0x0000018018167836 */ /* 0x040fe20000000000 */
[----:B------:R-:W-:Y:S01]  /*7460*/  R2UR UR5, R23 ;  /* 0x00000000170572ca */ /* 0x000fe200000e0000 */
[----:B------:R-:W-:Y:S01]  /*7470*/  VIADD R23, R24, 0x200 ;  /* 0x0000020018177836 */ /* 0x000fe20000000000 */
[----:B------:R-:W-:Y:S01]  /*7480*/  UMOV UR25, 0x40000040 ;  /* 0x4000004000197882 */ /* 0x000fe20000000000 */
[----:B------:R-:W-:Y:S01]  /*7490*/  UMOV UR27, 0x40 ;  /* 0x00000040001b7882 */ /* 0x000fe20000000000 */
[----:B------:R-:W-:Y:S01]  /*74a0*/  R2UR UR6, R22 ;  /* 0x00000000160672ca */ /* 0x000fe200000e0000 */
[----:B------:R-:W-:Y:S01]  /*74b0*/  UMOV UR43, 0x40 ;  /* 0x00000040002b7882 */ /* 0x000fe20000000000 */
[----:B------:R-:W-:Y:S01]  /*74c0*/  R2UR UR7, R23 ;  /* 0x00000000170772ca */ /* 0x000fe200000e0000 */
[----:B------:R-:W-:Y:S01]  /*74d0*/  UMOV UR9, UR53 ;  /* 0x0000003500097c82 */ /* 0x000fe20008000000 */
[----:B------:R-:W-:Y:S01]  /*74e0*/  IMAD.U32 R23, RZ, RZ, UR11 ;  /* 0x0000000bff177e24 */ /* 0x000fe2000f8e00ff */
[----:B------:R-:W-:Y:S01]  /*74f0*/  HGMMA.64x16x16.F32 R56, gdesc[UR52].tnspA.tnspB, R56 ;  /* 0x60200000343879f0 */ /* 0x000fe20008700838 */
[----:B------:R-:W-:Y:S01]  /*7500*/  UMOV UR39, 0x40 ;  /* 0x0000004000277882 */ /* 0x000fe20000000000 */
[----:B------:R-:W-:Y:S01]  /*7510*/  UMOV UR10, UR4 ;  /* 0x00000004000a7c82 */ /* 0x000fe20008000000 */
[----:B------:R-:W-:Y:S01]  /*7520*/  UMOV UR35, 0x40 ;  /* 0x0000004000237882 */ /* 0x000fe20000000000 */
        /* <DEDUP_REMOVED lines=20> */
[----:B------:R-:W-:Y:S01]  /*7670*/  UMOV UR31, 0x40 ;  /* 0x00000040001f7882 */ /* 0x000fe20000000000 */
[----:B------:R-:W-:Y:S01]  /*7680*/  HGMMA.64x16x16.F32 R88, gdesc[UR8].tnspA.tnspB, R88 ;  /* 0x60200000085879f0 */ /* 0x000fe20008700858 */
[----:B------:R-:W-:Y:S01]  /*7690*/  VIADD R26, R24, 0x10 ;  /* 0x00000010181a7836 */ /* 0x000fe20000000000 */
[----:B------:R-:W-:Y:S01]  /*76a0*/  R2UR UR44, R25 ;  /* 0x00000000192c72ca */ /* 0x000fe200000e0000 */
[----:B------:R-:W-:Y:S01]  /*76b0*/  UMOV UR23, 0x40 ;  /* 0x0000004000177882 */ /* 0x000fe20000000000 */
[----:B------:R-:W-:Y:S01]  /*76c0*/  UMOV UR19, 0x40 ;  /* 0x0000004000137882 */ /* 0x000fe20000000000 */
[----:B------:R0:W-:Y:S01]  /*76d0*/  REDG.E.ADD.F32x4.FTZ.RN.STRONG.GPU desc[UR56][R8.64+0x800], R28 ;  /* 0x0008001c080079a6 */ /* 0x0001e2000c10f7b8 */
[----:B------:R-:W-:Y:S01]  /*76e0*/  R2UR UR46, R26 ;  /* 0x000000001a2e72ca */ /* 0x000fe200000e0000 */
[----:B------:R-:W-:-:S02]  /*76f0*/  VIADD R26, R24, 0x90 ;  /* 0x00000090181a7836 */ /* 0x000fc40000000000 */
[----:B------:R-:W-:Y:S01]  /*7700*/  VIADD R25, R24, 0x110 ;  /* 0x0000011018197836 */ /* 0x000fe20000000000 */
[----:B------:R-:W-:Y:S01]  /*7710*/  UMOV UR9, UR45 ;  /* 0x0000002d00097c82 */ /* 0x000fe20008000000 */
[----:B------:R-:W-:Y:S01]  /*7720*/  IMAD.U32 R220, RZ, RZ, UR10 ;  /* 0x0000000affdc7e24 */ /* 0x000fe2000f8e00ff */
[----:B------:R-:W-:Y:S01]  /*7730*/  R2UR UR4, R26 ;  /* 0x000000001a0472ca */ /* 0x000fe200000e0000 */
[C---:B------:R-:W-:Y:S01]  /*7740*/  VIADD R26, R24.reuse, 0x190 ;  /* 0x00000190181a7836 */ /* 0x040fe20000000000 */
[----:B------:R-:W-:Y:S01]  /*7750*/  R2UR UR5, R25 ;  /* 0x00000000190572ca */ /* 0x000fe200000e0000 */
[----:B------:R-:W-:Y:S01]  /*7760*/  VIADD R25, R24, 0x210 ;  /* 0x0000021018197836 */ /* 0x000fe20000000000 */
[----:B------:R-:W-:Y:S01]  /*7770*/  UMOV UR8, UR44 ;  /* 0x0000002c00087c82 */ /* 0x000fe20008000000 */
[----:B------:R-:W-:Y:S01]  /*7780*/  IMAD.U32 R221, RZ, RZ, UR11 ;  /* 0x0000000bffdd7e24 */ /* 0x000fe2000f8e00ff */
[----:B------:R-:W-:Y:S01]  /*7790*/  R2UR UR6, R26 ;  /* 0x000000001a0672ca */ /* 0x000fe200000e0000 */
[----:B------:R-:W-:Y:S01]  /*77a0*/  UMOV UR48, UR44 ;  /* 0x0000002c00307c82 */ /* 0x000fe20008000000 */
[----:B------:R-:W-:Y:S01]  /*77b0*/  R2UR UR50, R25 ;  /* 0x00000000193272ca */ /* 0x000fe200000e0000 */
[----:B------:R-:W-:Y:S01]  /*77c0*/  UMOV UR11, 0x40 ;  /* 0x00000040000b7882 */ /* 0x000fe20000000000 */
[----:B------:R-:W-:Y:S01]  /*77d0*/  UMOV UR49, UR45 ;  /* 0x0000002d00317c82 */ /* 0x000fe20008000000 */
[----:B------:R-:W-:Y:S01]  /*77e0*/  IMAD.U32 R223, RZ, RZ, UR11 ;  /* 0x0000000bffdf7e24 */ /* 0x000fe2000f8e00ff */
[----:B------:R-:W-:Y:S01]  /*77f0*/  UMOV UR41, UR25 ;  /* 0x0000001900297c82 */ /* 0x000fe20008000000 */
[----:B------:R-:W-:Y:S01]  /*7800*/  UMOV UR10, UR4 ;  /* 0x00000004000a7c82 */ /* 0x000fe20008000000 */
[----:B------:R-:W-:Y:S01]  /*7810*/  UMOV UR37, UR25 ;  /* 0x0000001900257c82 */ /* 0x000fe20008000000 */
[----:B------:R-:W-:Y:S01]  /*7820*/  HGMMA.64x16x16.F32 R56, gdesc[UR44].tnspA.tnspB, R56 ;  /* 0x602000002c3879f0 */ /* 0x000fe20008700838 */
[----:B------:R-:W-:Y:S01]  /*7830*/  IMAD.U32 R222, RZ, RZ, UR10 ;  /* 0x0000000affde7e24 */ /* 0x000fe2000f8e00ff */
        /* <DEDUP_REMOVED lines=17> */
[----:B------:R0:W-:Y:S01]  /*7950*/  REDG.E.ADD.F32x4.FTZ.RN.STRONG.GPU desc[UR56][R8.64+0x1000], R32 ;  /* 0x00100020080079a6 */ /* 0x0001e2000c10f7b8 */
[----:B------:R-:W-:-:S02]  /*7960*/  VIADD R26, R24, 0x20 ;  /* 0x00000020181a7836 */ /* 0x000fc40000000000 */
[----:B------:R-:W-:Y:S01]  /*7970*/  VIADD R25, R236, 0x100 ;  /* 0x00000100ec197836 */ /* 0x000fe20000000000 */
[----:B------:R-:W-:Y:S01]  /*7980*/  UMOV UR5, 0x40000040 ;  /* 0x4000004000057882 */ /* 0x000fe20000000000 */
[----:B------:R-:W-:Y:S01]  /*7990*/  IMAD.U32 R226, RZ, RZ, UR10 ;  /* 0x0000000affe27e24 */ /* 0x000fe2000f8e00ff */
[----:B------:R-:W-:Y:S01]  /*79a0*/  HGMMA.64x16x16.F32 R88, gdesc[UR48].tnspA.tnspB, R88 ;  /* 0x60200000305879f0 */ /* 0x000fe20008700858 */
[----:B------:R-:W-:Y:S01]  /*79b0*/  R2UR UR26, R26 ;  /* 0x000000001a1a72ca */ /* 0x000fe200000e0000 */
[C---:B------:R-:W-:Y:S01]  /*79c0*/  VIADD R26, R24.reuse, 0xa0 ;  /* 0x000000a0181a7836 */ /* 0x040fe20000000000 */
[----:B------:R-:W-:Y:S01]  /*79d0*/  R2UR UR24, R25 ;  /* 0x00000000191872ca */ /* 0x000fe200000e0000 */
[----:B------:R-:W-:Y:S01]  /*79e0*/  VIADD R25, R24, 0x120 ;  /* 0x0000012018197836 */ /* 0x000fe20000000000 */
[----:B------:R0:W-:Y:S02]  /*79f0*/  REDG.E.ADD.F32x4.FTZ.RN.STRONG.GPU desc[UR56][R8.64+0x1800], R36 ;  /* 0x00180024080079a6 */ /* 0x0001e4000c10f7b8 */
[----:B------:R-:W-:Y:S01]  /*7a00*/  R2UR UR42, R26 ;  /* 0x000000001a2a72ca */ /* 0x000fe200000e0000 */
[C---:B------:R-:W-:Y:S01]  /*7a10*/  VIADD R26, R24.reuse, 0x1a0 ;  /* 0x000001a0181a7836 */ /* 0x040fe20000000000 */
[----:B------:R-:W-:Y:S01]  /*7a20*/  R2UR UR38, R25 ;  /* 0x00000000192672ca */ /* 0x000fe200000e0000 */
[----:B------:R-:W-:Y:S01]  /*7a30*/  VIADD R25, R24, 0x220 ;  /* 0x0000022018197836 */ /* 0x000fe20000000000 */
[----:B------:R-:W-:Y:S01]  /*7a40*/  UMOV UR21, UR5 ;  /* 0x0000000500157c82 */ /* 0x000fe20008000000 */
[----:B------:R-:W-:Y:S01]  /*7a50*/  UMOV UR17, UR5 ;  /* 0x0000000500117c82 */ /* 0x000fe20008000000 */
[----:B------:R-:W-:Y:S01]  /*7a60*/  R2UR UR34, R26 ;  /* 0x000000001a2272ca */ /* 0x000fe200000e0000 */
[----:B------:R-:W-:Y:S01]  /*7a70*/  IMAD.U32 R227, RZ, RZ, UR11 ;  /* 0x0000000bffe37e24 */ /* 0x000fe2000f8e00ff */
[----:B------:R-:W-:Y:S01]  /*7a80*/  R2UR UR30, R25 ;  /* 0x00000000191e72ca */ /* 0x000fe200000e0000 */
[----:B------:R-:W-:Y:S01]  /*7a90*/  UMOV UR40, UR24 ;  /* 0x0000001800287c82 */ /* 0x000fe20008000000 */
[----:B------:R-:W-:Y:S01]  /*7aa0*/  UMOV UR36, UR24 ;  /* 0x0000001800247c82 */ /* 0x000fe20008000000 */
[----:B------:R-:W-:Y:S01]  /*7ab0*/  UMOV UR32, UR24 ;  /* 0x0000001800207c82 */ /* 0x000fe20008000000 */
[----:B------:R-:W-:Y:S01]  /*7ac0*/  UMOV UR28, UR24 ;  /* 0x00000018001c7c82 */ /* 0x000fe20008000000 */
[----:B------:R-:W-:Y:S01]  /*7ad0*/  HGMMA.64x16x16.F32 R56, gdesc[UR24].tnspA.tnspB, R56 ;  /* 0x60200000183879f0 */ /* 0x000fe20008700838 */
[----:B------:R-:W-:Y:S01]  /*7ae0*/  UMOV UR13, UR5 ;  /* 0x00000005000d7c82 */ /* 0x000fe20008000000 */
[----:B------:R-:W-:Y:S01]  /*7af0*/  UMOV UR9, UR5 ;  /* 0x0000000500097c82 */ /* 0x000fe20008000000 */
[----:B------:R0:W-:Y:S01]  /*7b00*/  REDG.E.ADD.F32x4.FTZ.RN.STRONG.GPU desc[UR56][R8.64+0x2000], R40 ;  /* 0x00200028080079a6 */ /* 0x0001e2000c10f7b8 */
[----:B------:R-:W-:Y:S01]  /*7b10*/  HGMMA.64x16x16.F32 R64, gdesc[UR40].tnspA.tnspB, R64 ;  /* 0x60200000284079f0 */ /* 0x000fe20008700840 */
[----:B------:R-:W-:Y:S01]  /*7b20*/  VIADD R26, R24, 0x30 ;  /* 0x00000030181a7836 */ /* 0x000fe20000000000 */
[----:B------:R-:W-:Y:S01]  /*7b30*/  UMOV UR11, 0x40 ;  /* 0x00000040000b7882 */ /* 0x000fe20000000000 */
[----:B------:R-:W-:Y:S01]  /*7b40*/  VIADD R25, R236, 0x180 ;  /* 0x00000180ec197836 */ /* 0x000fe20000000000 */
[----:B------:R0:W-:Y:S01]  /*7b50*/  REDG.E.ADD.F32x4.FTZ.RN.STRONG.GPU desc[UR56][R8.64+0x2800], R44 ;  /* 0x0028002c080079a6 */ /* 0x0001e2000c10f7b8 */
[----:B------:R-:W-:Y:S01]  /*7b60*/  HGMMA.64x16x16.F32 R72, gdesc[UR36].tnspA.tnspB, R72 ;  /* 0x60200000244879f0 */ /* 0x000fe20008700848 */
[----:B------:R-:W-:-:S02]  /*7b70*/  R2UR UR6, R26 ;  /* 0x000000001a0672ca */ /* 0x000fc400000e0000 */
[----:B------:R0:W-:Y:S01]  /*7b80*/  REDG.E.ADD.F32x4.FTZ.RN.STRONG.GPU desc[UR56][R8.64+0x3000], R48 ;  /* 0x00300030080079a6 */ /* 0x0001e2000c10f7b8 */
[----:B------:R-:W-:Y:S01]  /*7b90*/  HGMMA.64x16x16.F32 R80, gdesc[UR32].tnspA.tnspB, R80 ;  /* 0x60200000205079f0 */ /* 0x000fe20008700850 */
[C---:B------:R-:W-:Y:S01]  /*7ba0*/  VIADD R26, R24.reuse, 0xb0 ;  /* 0x000000b0181a7836 */ /* 0x040fe20000000000 */
[----:B------:R-:W-:Y:S01]  /*7bb0*/  R2UR UR4, R25 ;  /* 0x00000000190472ca */ /* 0x000fe200000e0000 */
[----:B------:R0:W-:Y:S01]  /*7bc0*/  REDG.E.ADD.F32x4.FTZ.RN.STRONG.GPU desc[UR56][R8.64+0x3800], R52 ;  /* 0x00380034080079a6 */ /* 0x0001e2000c10f7b8 */
[----:B------:R-:W-:Y:S02]  /*7bd0*/  VIADD R25, R24, 0x130 ;  /* 0x0000013018197836 */ /* 0x000fe40000000000 */
[----:B------:R-:W-:Y:S01]  /*7be0*/  R2UR UR22, R26 ;  /* 0x000000001a1672ca */ /* 0x000fe200000e0000 */
[----:B------:R-:W-:Y:S01]  /*7bf0*/  HGMMA.64x16x16.F32 R88, gdesc[UR28].tnspA.tnspB, R88 ;  /* 0x602000001c5879f0 */ /* 0x000fe20008700858 */
[C---:B------:R-:W-:Y:S01]  /*7c00*/  VIADD R26, R24.reuse, 0x1b0 ;  /* 0x000001b0181a7836 */ /* 0x040fe20000000000 */
[----:B------:R-:W-:Y:S01]  /*7c10*/  R2UR UR18, R25 ;  /* 0x00000000191272ca */ /* 0x000fe200000e0000 */
[----:B------:R-:W-:-:S03]  /*7c20*/  VIADD R24, R24, 0x230 ;  /* 0x0000023018187836 */ /* 0x000fc60000000000 */
[----:B------:R-:W-:Y:S02]  /*7c30*/  R2UR UR14, R26 ;  /* 0x000000001a0e72ca */ /* 0x000fe400000e0000 */
[----:B------:R-:W-:Y:S01]  /*7c40*/  R2UR UR10, R24 ;  /* 0x00000000180a72ca */ /* 0x000fe200000e0000 */
[----:B------:R-:W-:Y:S01]  /*7c50*/  UMOV UR20, UR4 ;  /* 0x0000000400147c82 */ /* 0x000fe20008000000 */
[----:B------:R-:W-:Y:S01]  /*7c60*/  UMOV UR16, UR4 ;  /* 0x0000000400107c82 */ /* 0x000fe20008000000 */
[----:B------:R-:W-:Y:S01]  /*7c70*/  UMOV UR12, UR4 ;  /* 0x00000004000c7c82 */ /* 0x000fe20008000000 */
[----:B------:R-:W-:Y:S01]  /*7c80*/  UMOV UR8, UR4 ;  /* 0x0000000400087c82 */ /* 0x000fe20008000000 */
[----:B------:R-:W-:Y:S04]  /*7c90*/  HGMMA.64x16x16.F32 R56, gdesc[UR4].tnspA.tnspB, R56 ;  /* 0x60200000043879f0 */ /* 0x000fe80008700838 */
[----:B------:R-:W-:Y:S04]  /*7ca0*/  HGMMA.64x16x16.F32 R64, gdesc[UR20].tnspA.tnspB, R64 ;  /* 0x60200000144079f0 */ /* 0x000fe80008700840 */
[----:B------:R-:W-:Y:S04]  /*7cb0*/  HGMMA.64x16x16.F32 R72, gdesc[UR16].tnspA.tnspB, R72 ;  /* 0x60200000104879f0 */ /* 0x000fe80008700848 */
[----:B------:R-:W-:Y:S04]  /*7cc0*/  HGMMA.64x16x16.F32 R80, gdesc[UR12].tnspA.tnspB, R80 ;  /* 0x602000000c5079f0 */ /* 0x000fe80008700850 */
[----:B------:R-:W-:Y:S03]  /*7cd0*/  HGMMA.64x16x16.F32 R88, gdesc[UR8].tnspA.tnspB, R88, gsb0 ;  /* 0x60200000085879f0 */ /* 0x000fe60008000858 */
[----:B------:R-:W-:-:S02]  /*7ce0*/  WARPGROUP.DEPBAR.LE gsb0, 0x1 ;  /* 0x00008000000079c5 */ /* 0x000fc40000010100 */
[----:B0-----:R-:W-:Y:S05]  /*7cf0*/  @!P0 BRA `(.L_x_132) ;  /* 0x0000000000048947 */ /* 0x001fea0003800000 */
[----:B------:R-:W-:Y:S01]  /*7d00*/  BPT.TRAP 0x1 ;  /* 0x000000040000795c */ /* 0x000fe20000300000 */
.L_x_132:
[----:B------:R-:W-:Y:S01]  /*7d10*/  VIADD R24, R5, 0x500 ;  /* 0x0000050005187836 */ /* 0x000fe20000000000 */
[----:B------:R-:W-:Y:S01]  /*7d20*/  R2UR UR58, R20 ;  /* 0x00000000143a72ca */ /* 0x000fe200000e0000 */
[----:B------:R-:W-:Y:S01]  /*7d30*/  UMOV UR57, 0x40000040 ;  /* 0x4000004000397882 */ /* 0x000fe20000000000 */
[----:B------:R-:W-:Y:S01]  /*7d40*/  R2UR UR59, R21 ;  /* 0x00000000153b72ca */ /* 0x000fe200000e0000 */
[----:B------:R-:W-:Y:S01]  /*7d50*/  VIADD R20, R5, 0x580 ;  /* 0x0000058005147836 */ /* 0x000fe20000000000 */
[----:B------:R-:W-:Y:S01]  /*7d60*/  R2UR UR56, R24 ;  /* 0x00000000183872ca */ /* 0x000fe200000e0000 */
[----:B------:R-:W-:Y:S01]  /*7d70*/  VIADD R24, R18, 0x31638 ;  /* 0x0003163812187836 */ /* 0x000fe20000000000 */
[----:B------:R-:W-:-:S04]  /*7d80*/  ULDC.64 UR4, c[0x0][0x208] ;  /* 0x0000820000047ab9 */ /* 0x000fc80000000a00 */
[----:B------:R-:W-:-:S04]  /*7d90*/  PRMT R24, RZ, 0x654, R24 ;  /* 0x00000654ff187816 */ /* 0x000fc80000000018 */
[----:B------:R0:W-:Y:S02]  /*7da0*/  SYNCS.ARRIVE.TRANS64.RED.A1T0 RZ, [R24+URZ], RZ ;  /* 0x000000ff18ff79a7 */ /* 0x0001e4000810043f */
[----:B0-----:R-:W-:-:S06]  /*7db0*/  WARPGROUP.ARRIVE ;  /* 0x00000000000079c5 */ /* 0x001fcc0000000000 */
        /* <DEDUP_REMOVED lines=34> */
[----:B------:R0:W-:Y:S02]  /*7fe0*/  REDG.E.ADD.F32x4.FTZ.RN.STRONG.GPU desc[UR4][R8.64+0x4000], R24 ;  /* 0x00400018080079a6 */ /* 0x0001e4000c10f784 */
[----:B------:R-:W-:Y:S01]  /*7ff0*/  HGMMA.64x16x16.F32 R96, gdesc[UR52].tnspA.tnspB, R96 ;  /* 0x60200000346079f0 */ /* 0x000fe20008700860 */
[----:B------:R-:W-:-:S02]  /*8000*/  R2UR UR54, R22 ;  /* 0x00000000163672ca */ /* 0x000fc400000e0000 */
[----:B------:R-:W-:Y:S01]  /*8010*/  R2UR UR24, R5 ;  /* 0x00000000051872ca */ /* 0x000fe200000e0000 */
[----:B------:R-:W-:Y:S01]  /*8020*/  UMOV UR41, UR25 ;  /* 0x0000001900297c82 */ /* 0x000fe20008000000 */
[----:B------:R-:W-:Y:S01]  /*8030*/  R2UR UR55, R23 ;  /* 0x00000000173772ca */ /* 0x000fe200000e0000 */
[----:B------:R-:W-:Y:S01]  /*8040*/  UMOV UR37, UR25 ;  /* 0x0000001900257c82 */ /* 0x000fe20008000000 */
[----:B------:R-:W-:Y:S01]  /*8050*/  UMOV UR33, UR25 ;  /* 0x0000001900217c82 */ /* 0x000fe20008000000 */
[----:B------:R0:W-:Y:S01]  /*8060*/  REDG.E.ADD.F32x4.FTZ.RN.STRONG.GPU desc[UR4][R8.64+0x4800], R28 ;  /* 0x0048001c080079a6 */ /* 0x0001e2000c10f784 */
[----:B------:R-:W-:-:S03]  /*8070*/  VIADD R236, R236, 0x580 ;  /* 0x00000580ecec7836 */ /* 0x000fc60000000000 */
[----:B------:R0:W-:Y:S04]  /*8080*/  REDG.E.ADD.F32x4.FTZ.RN.STRONG.GPU desc[UR4][R8.64+0x5000], R32 ;  /* 0x00500020080079a6 */ /* 0x0001e8000c10f784 */
[----:B------:R-:W-:Y:S01]  /*8090*/  UMOV UR40, UR24 ;  /* 0x0000001800287c82 */ /* 0x000fe20008000000 */
[----:B------:R-:W-:Y:S01]  /*80a0*/  UMOV UR36, UR24 ;  /* 0x0000001800247c82 */ /* 0x000fe20008000000 */
[----:B------:R-:W-:Y:S01]  /*80b0*/  HGMMA.64x16x16.F32 R104, gdesc[UR52].tnspA.tnspB, R104 ;  /* 0x60200000346879f0 */ /* 0x000fe20008700868 */
[----:B------:R-:W-:Y:S01]  /*80c0*/  R2UR UR54, R216 ;  /* 0x00000000d83672ca */ /* 0x000fe200000e0000 */
[----:B------:R-:W-:Y:S01]  /*80d0*/  UMOV UR32, UR24 ;  /* 0x0000001800207c82 */ /* 0x000fe20008000000 */
[----:B------:R-:W-:Y:S01]  /*80e0*/  R2UR UR55, R217 ;  /* 0x00000000d93772ca */ /* 0x000fe200000e0000 */
[----:B------:R0:W-:Y:S04]  /*80f0*/  REDG.E.ADD.F32x4.FTZ.RN.STRONG.GPU desc[UR4][R8.64+0x5800], R36 ;  /* 0x00580024080079a6 */ /* 0x0001e8000c10f784 */
[----:B------:R0:W-:Y:S04]  /*8100*/  REDG.E.ADD.F32x4.FTZ.RN.STRONG.GPU desc[UR4][R8.64+0x6000], R40 ;  /* 0x00600028080079a6 */ /* 0x0001e8000c10f784 */
[----:B------:R0:W-:Y:S04]  /*8110*/  REDG.E.ADD.F32x4.FTZ.RN.STRONG.GPU desc[UR4][R8.64+0x6800], R44 ;  /* 0x0068002c080079a6 */ /* 0x0001e8000c10f784 */
[----:B------:R-:W-:Y:S01]  /*8120*/  HGMMA.64x16x16.F32 R112, gdesc[UR52].tnspA.tnspB, R112 ;  /* 0x60200000347079f0 */ /* 0x000fe20008700870 */
[----:B------:R-:W-:Y:S01]  /*8130*/  R2UR UR54, R218 ;  /* 0x00000000da3672ca */ /* 0x000fe200000e0000 */
[----:B------:R0:W-:Y:S01]  /*8140*/  REDG.E.ADD.F32x4.FTZ.RN.STRONG.GPU desc[UR4][R8.64+0x7000], R48 ;  /* 0x00700030080079a6 */ /* 0x0001e2000c10f784 */
[----:B------:R-:W-:-:S03]  /*8150*/  R2UR UR55, R219 ;  /* 0x00000000db3772ca */ /* 0x000fc600000e0000 */
[----:B------:R0:W-:Y:S01]  /*8160*/  REDG.E.ADD.F32x4.FTZ.RN.STRONG.GPU desc[UR4][R8.64+0x7800], R52 ;  /* 0x00780034080079a6 */ /* 0x0001e2000c10f784 */
[----:B------:R-:W-:Y:S01]  /*8170*/  R2UR UR4, R236 ;  /* 0x00000000ec0472ca */ /* 0x000fe200000e0000 */
[----:B------:R-:W-:Y:S02]  /*8180*/  UMOV UR5, 0x40000040 ;  /* 0x4000004000057882 */ /* 0x000fe40000000000 */
[----:B------:R-:W-:Y:S01]  /*8190*/  UMOV UR21, UR5 ;  /* 0x0000000500157c82 */ /* 0x000fe20008000000 */
[----:B------:R-:W-:Y:S01]  /*81a0*/  UMOV UR17, UR5 ;  /* 0x0000000500117c82 */ /* 0x000fe20008000000 */
[----:B------:R-:W-:-:S04]  /*81b0*/  UMOV UR13, UR5 ;  /* 0x00000005000d7c82 */ /* 0x000fc80008000000 */
[----:B------:R-:W-:Y:S01]  /*81c0*/  HGMMA.64x16x16.F32 R120, gdesc[UR52].tnspA.tnspB, R120 ;  /* 0x60200000347879f0 */ /* 0x000fe20008700878 */
[----:B------:R-:W-:Y:S02]  /*81d0*/  R2UR UR54, R220 ;  /* 0x00000000dc3672ca */ /* 0x000fe400000e0000 */
[----:B------:R-:W-:Y:S01]  /*81e0*/  R2UR UR55, R221 ;  /* 0x00000000dd3772ca */ /* 0x000fe200000e0000 */
[----:B------:R-:W-:Y:S01]  /*81f0*/  UMOV UR20, UR4 ;  /* 0x0000000400147c82 */ /* 0x000fe20008000000 */
[----:B------:R-:W-:Y:S01]  /*8200*/  UMOV UR16, UR4 ;  /* 0x0000000400107c82 */ /* 0x000fe20008000000 */
[----:B------:R-:W-:-:S10]  /*8210*/  UMOV UR12, UR4 ;  /* 0x00000004000c7c82 */ /* 0x000fd40008000000 */
        /* <DEDUP_REMOVED lines=29> */
[----:B0-----:R-:W-:Y:S05]  /*83f0*/  @!P0 BRA `(.L_x_133) ;  /* 0x0000000000048947 */ /* 0x001fea0003800000 */
[----:B------:R-:W-:Y:S01]  /*8400*/  BPT.TRAP 0x1 ;  /* 0x000000040000795c */ /* 0x000fe20000300000 */
.L_x_133:
[----:B------:R-:W-:Y:S01]  /*8410*/  VIADD R16, R16, 0x1 ;  /* 0x0000000110107836 */ /* 0x000fe20000000000 */
[----:B------:R-:W-:Y:S01]  /*8420*/  LOP3.LUT R19, R19, 0x1, RZ, 0x3c, !PT ;  /* 0x0000000113137812 */ /* 0x000fe200078e3cff */
[----:B------:R-:W-:Y:S02]  /*8430*/  VIADD R3, R3, 0x1 ;  /* 0x0000000103037836 */ /* 0x000fe40000000000 */
[----:B------:R-:W-:Y:S01]  /*8440*/  VIADD R17, R17, 0x31620 ;  /* 0x0003162011117836 */ /* 0x000fe20000000000 */
[----:B------:R-:W-:Y:S02]  /*8450*/  ISETP.GE.AND P1, PT, R16, R235, PT ;  /* 0x000000eb1000720c */ /* 0x000fe40003f26270 */
[----:B------:R-:W-:Y:S02]  /*8460*/  ISETP.NE.AND P0, PT, R3, 0x2, PT ;  /* 0x000000020300780c */ /* 0x000fe40003f05270 */
[----:B------:R-:W-:Y:S02]  /*8470*/  PRMT R17, RZ, 0x654, R17 ;  /* 0x00000654ff117816 */ /* 0x000fe40000000011 */
[----:B------:R-:W-:-:S02]  /*8480*/  SEL R5, RZ, 0x1, P0 ;  /* 0x00000001ff057807 */ /* 0x000fc40000000000 */
[----:B------:R0:W-:Y:S01]  /*8490*/  SYNCS.ARRIVE.TRANS64.RED.A1T0 RZ, [R17+URZ], RZ ;  /* 0x000000ff11ff79a7 */ /* 0x0001e2000810043f */
[----:B------:R-:W-:Y:S02]  /*84a0*/  SEL R3, R3, RZ, P0 ;  /* 0x000000ff03037207 */ /* 0x000fe40000000000 */
[----:B------:R-:W-:Y:S02]  /*84b0*/  LOP3.LUT R228, R228, R5, RZ, 0x3c, !PT ;  /* 0x00000005e4e47212 */ /* 0x000fe400078e3cff */
[----:B------:R-:W-:Y:S05]  /*84c0*/  @!P1 BRA `(.L_x_134) ;  /* 0xffffff94002c9947 */ /* 0x000fea000383ffff */
[----:B------:R-:W-:Y:S01]  /*84d0*/  ULDC UR4, c[0x0][0x740] ;  /* 0x0001d00000047ab9 */ /* 0x000fe20000000800 */
[----:B------:R-:W-:Y:S01]  /*84e0*/  PLOP3.LUT P0, PT, PT, PT, PT, 0x8, 0x0 ;  /* 0x000000000000781c */ /* 0x000fe20003f0e170 */
        /* <DEDUP_REMOVED lines=79> */
[----:B------:R-:W-:-:S07]  /*89e0*/  FMUL.FTZ R135, R135, UR4 ;  /* 0x0000000487877c20 */ /* 0x000fce0008410000 */
.L_x_121:
[----:B------:R-:W-:Y:S05]  /*89f0*/  @P0 BRA `(.L_x_135) ;  /* 0x0000002400900947 */ /* 0x000fea0003800000 */
[----:B0-----:R-:W0:Y:S01]  /*8a00*/  S2R R2, SR_TID.X ;  /* 0x0000000000027919 */ /* 0x001e220000002100 */
[----:B------:R-:W1:Y:S01]  /*8a10*/  S2UR UR5, SR_CgaCtaId ;  /* 0x00000000000579c3 */ /* 0x000e620000008800 */
[----:B------:R-:W-:Y:S01]  /*8a20*/  UMOV UR4, 0x400 ;  /* 0x0000040000047882 */ /* 0x000fe20000000000 */
[----:B------:R-:W-:-:S06]  /*8a30*/  F2FP.F16.F32.PACK_AB R136, R137, R136 ;  /* 0x000000888988723e */ /* 0x000fcc00000000ff */
[----:B------:R-:W-:Y:S01]  /*8a40*/  BAR.SYNC.DEFER_BLOCKING 0x1, 0x100 ;  /* 0x0044000000007b1d */ /* 0x000fe20000010000 */
[----:B------:R-:W-:Y:S02]  /*8a50*/  F2FP.F16.F32.PACK_AB R137, R139, R138 ;  /* 0x0000008a8b89723e */ /* 0x000fe400000000ff */
[----:B------:R-:W-:Y:S02]  /*8a60*/  F2FP.F16.F32.PACK_AB R144, R145, R144 ;  /* 0x000000909190723e */ /* 0x000fe400000000ff */
[----:B------:R-:W-:Y:S01]  /*8a70*/  F2FP.F16.F32.PACK_AB R138, R141, R140 ;  /* 0x0000008c8d8a723e */ /* 0x000fe200000000ff */
[----:B------:R-:W-:Y:S01]  /*8a80*/  ULDC.64 UR8, c[0x0][0x208] ;  /* 0x0000820000087ab9 */ /* 0x000fe20000000a00 */
[----:B------:R-:W-:Y:S02]  /*8a90*/  F2FP.F16.F32.PACK_AB R139, R143, R142 ;  /* 0x0000008e8f8b723e */ /* 0x000fe400000000ff */
[----:B------:R-:W-:Y:S02]  /*8aa0*/  F2FP.F16.F32.PACK_AB R152, R153, R152 ;  /* 0x000000989998723e */ /* 0x000fe400000000ff */
[----:B------:R-:W-:-:S02]  /*8ab0*/  F2FP.F16.F32.PACK_AB R160, R161, R160 ;  /* 0x000000a0a1a0723e */ /* 0x000fc400000000ff */
[----:B------:R-:W-:Y:S02]  /*8ac0*/  F2FP.F16.F32.PACK_AB R168, R169, R168 ;  /* 0x000000a8a9a8723e */ /* 0x000fe400000000ff */
[----:B------:R-:W-:Y:S02]  /*8ad0*/  F2FP.F16.F32.PACK_AB R176, R177, R176 ;  /* 0x000000b0b1b0723e */ /* 0x000fe400000000ff */
[----:B------:R-:W-:Y:S02]  /*8ae0*/  F2FP.F16.F32.PACK_AB R184, R185, R184 ;  /* 0x000000b8b9b8723e */ /* 0x000fe400000000ff */
[----:B------:R-:W-:Y:S02]  /*8af0*/  F2FP.F16.F32.PACK_AB R192, R193, R192 ;  /* 0x000000c0c1c0723e */ /* 0x000fe400000000ff */
[----:B------:R-:W-:Y:S01]  /*8b00*/  F2FP.F16.F32.PACK_AB R200, R201, R200 ;  /* 0x000000c8c9c8723e */ /* 0x000fe200000000ff */
[----:B-1----:R-:W-:Y:S01]  /*8b10*/  ULEA UR4, UR5, UR4, 0x18 ;  /* 0x0000000405047291 */ /* 0x002fe2000f8ec03f */
[----:B------:R-:W-:-:S02]  /*8b20*/  F2FP.F16.F32.PACK_AB R145, R147, R146 ;  /* 0x000000929391723e */ /* 0x000fc400000000ff */
[----:B------:R-:W-:Y:S02]  /*8b30*/  F2FP.F16.F32.PACK_AB R208, R209, R208 ;  /* 0x000000d0d1d0723e */ /* 0x000fe400000000ff */
[----:B------:R-:W-:Y:S01]  /*8b40*/  F2FP.F16.F32.PACK_AB R56, R57, R56 ;  /* 0x000000383938723e */ /* 0x000fe200000000ff */
[----:B0-----:R-:W-:Y:S01]  /*8b50*/  VIADD R2, R2, 0xffffff80 ;  /* 0xffffff8002027836 */ /* 0x001fe20000000000 */
[----:B------:R-:W-:Y:S02]  /*8b60*/  F2FP.F16.F32.PACK_AB R146, R149, R148 ;  /* 0x000000949592723e */ /* 0x000fe400000000ff */
[----:B------:R-:W-:Y:S01]  /*8b70*/  F2FP.F16.F32.PACK_AB R96, R97, R96 ;  /* 0x000000606160723e */ /* 0x000fe200000000ff */
[----:B------:R-:W-:Y:S01]  /*8b80*/  IMAD.SHL.U32 R3, R2, 0x40, RZ ;  /* 0x0000004002037824 */ /* 0x000fe200078e00ff */
[----:B------:R-:W-:Y:S02]  /*8b90*/  SHF.R.S32.HI R9, RZ, 0x1f, R2 ;  /* 0x0000001fff097819 */ /* 0x000fe40000011402 */
        /* <DEDUP_REMOVED lines=8> */
[----:B------:R-:W0:Y:S01]  /*8c20*/  S2R R39, SR_CTAID.X ;  /* 0x0000000000277919 */ /* 0x000e220000002500 */
[CC--:B------:R-:W-:Y:S01]  /*8c30*/  LEA.HI R11, R9.reuse, R2.reuse, RZ, 0x5 ;  /* 0x00000002090b7211 */ /* 0x0c0fe200078f28ff */
[----:B------:R-:W1:Y:S01]  /*8c40*/  LDC.64 R36, c[0x0][0x850] ;  /* 0x00021400ff247b82 */ /* 0x000e620000000a00 */
[----:B------:R-:W-:Y:S02]  /*8c50*/  LEA.HI R8, R9, R2, RZ, 0x4 ;  /* 0x0000000209087211 */ /* 0x000fe400078f20ff */
[----:B------:R-:W-:Y:S02]  /*8c60*/  SHF.R.S32.HI R0, RZ, 0x5, R11 ;  /* 0x00000005ff007819 */ /* 0x000fe4000001140b */
[----:B------:R-:W-:Y:S02]  /*8c70*/  SHF.R.S32.HI R7, RZ, 0x4, R8 ;  /* 0x00000004ff077819 */ /* 0x000fe40000011408 */
[----:B------:R-:W-:Y:S01]  /*8c80*/  LOP3.LUT R3, R3, 0x1c0, RZ, 0xc0, !PT ;  /* 0x000001c003037812 */ /* 0x000fe200078ec0ff */
[----:B------:R-:W-:Y:S01]  /*8c90*/  IMAD.SHL.U32 R6, R0, 0x10, RZ ;  /* 0x0000001000067824 */ /* 0x000fe200078e00ff */
[----:B------:R-:W-:-:S02]  /*8ca0*/  LEA.HI R8, R8, R7, RZ, 0x1 ;  /* 0x0000000708087211 */ /* 0x000fc400078f08ff */
[-C--:B------:R-:W-:Y:S02]  /*8cb0*/  LEA.HI R4, R9, R2.reuse, RZ, 0x3 ;  /* 0x0000000209047211 */ /* 0x080fe400078f18ff */
[----:B------:R-:W-:Y:S02]  /*8cc0*/  LOP3.LUT R5, R3, 0x30, R6, 0xf8, !PT ;  /* 0x0000003003057812 */ /* 0x000fe400078ef806 */
[----:B------:R-:W-:Y:S02]  /*8cd0*/  LOP3.LUT R8, R8, 0x7ffffe, RZ, 0xc0, !PT ;  /* 0x007ffffe08087812 */ /* 0x000fe400078ec0ff */
[----:B------:R-:W-:Y:S02]  /*8ce0*/  LEA.HI R9, R9, R2, RZ, 0x7 ;  /* 0x0000000209097211 */ /* 0x000fe400078f38ff */
[----:B------:R-:W-:Y:S01]  /*8cf0*/  LOP3.LUT R4, R5, 0x8, R4, 0xf8, !PT ;  /* 0x0000000805047812 */ /* 0x000fe200078ef804 */
[----:B------:R-:W-:Y:S01]  /*8d00*/  IMAD.IADD R8, R7, 0x1, -R8 ;  /* 0x0000000107087824 */ /* 0x000fe200078e0a08 */
[----:B------:R-:W-:Y:S01]  /*8d10*/  SHF.R.U32.HI R3, RZ, 0x3, R3 ;  /* 0x00000003ff037819 */ /* 0x000fe20000011603 */
[----:B------:R-:W2:Y:S01]  /*8d20*/  LDC.64 R6, c[0x0][0x870] ;  /* 0x00021c00ff067b82 */ /* 0x000ea20000000a00 */
[----:B------:R-:W-:-:S02]  /*8d30*/  SHF.R.S32.HI R9, RZ, 0x7, R9 ;  /* 0x00000007ff097819 */ /* 0x000fc40000011409 */
[----:B------:R-:W-:Y:S02]  /*8d40*/  LOP3.LUT R3, R4, R3, RZ, 0x3c, !PT ;  /* 0x0000000304037212 */ /* 0x000fe400078e3cff */
[----:B------:R-:W-:Y:S01]  /*8d50*/  F2FP.F16.F32.PACK_AB R147, R151, R150 ;  /* 0x000000969793723e */ /* 0x000fe200000000ff */
[----:B------:R-:W-:Y:S01]  /*8d60*/  IMAD R8, R9, 0xa, R8 ;  /* 0x0000000a09087824 */ /* 0x000fe200078e0208 */
[----:B------:R-:W-:Y:S01]  /*8d70*/  F2FP.F16.F32.PACK_AB R153, R155, R154 ;  /* 0x0000009a9b99723e */ /* 0x000fe200000000ff */
[----:B------:R-:W3:Y:S01]  /*8d80*/  LDC.64 R4, c[0x0][0x870] ;  /* 0x00021c00ff047b82 */ /* 0x000ee20000000a00 */
[----:B------:R-:W-:Y:S01]  /*8d90*/  F2FP.F16.F32.PACK_AB R154, R157, R156 ;  /* 0x0000009c9d9a723e */ /* 0x000fe200000000ff */
[----:B------:R-:W-:Y:S01]  /*8da0*/  IMAD.U32 R3, R8, 0x200, R3 ;  /* 0x0000020008037824 */ /* 0x000fe200078e0003 */
[----:B------:R-:W-:Y:S02]  /*8db0*/  F2FP.F16.F32.PACK_AB R155, R159, R158 ;  /* 0x0000009e9f9b723e */ /* 0x000fe400000000ff */
[----:B------:R-:W-:-:S02]  /*8dc0*/  F2FP.F16.F32.PACK_AB R161, R163, R162 ;  /* 0x000000a2a3a1723e */ /* 0x000fc400000000ff */
[----:B------:R-:W-:Y:S02]  /*8dd0*/  LEA R3, R3, UR4, 0x1 ;  /* 0x0000000403037c11 */ /* 0x000fe4000f8e08ff */
[----:B------:R-:W-:Y:S02]  /*8de0*/  F2FP.F16.F32.PACK_AB R162, R165, R164 ;  /* 0x000000a4a5a2723e */ /* 0x000fe400000000ff */
[----:B------:R-:W-:Y:S01]  /*8df0*/  F2FP.F16.F32.PACK_AB R163, R167, R166 ;  /* 0x000000a6a7a3723e */ /* 0x000fe200000000ff */
[----:B------:R-:W-:Y:S01]  /*8e00*/  STSM.16.MT88.4 [R3+0xa000], R136 ;  /* 0x00a0008803007844 */ /* 0x000fe20000004200 */
[----:B------:R-:W-:Y:S02]  /*8e10*/  F2FP.F16.F32.PACK_AB R169, R171, R170 ;  /* 0x000000aaaba9723e */ /* 0x000fe400000000ff */
[----:B------:R-:W-:Y:S01]  /*8e20*/  F2FP.F16.F32.PACK_AB R170, R173, R172 ;  /* 0x000000acadaa723e */ /* 0x000fe200000000ff */
[----:B------:R-:W-:Y:S01]  /*8e30*/  STSM.16.MT88.4 [R3+0xf000], R144 ;  /* 0x00f0009003007844 */ /* 0x000fe20000004200 */
[----:B------:R-:W-:-:S02]  /*8e40*/  F2FP.F16.F32.PACK_AB R171, R175, R174 ;  /* 0x000000aeafab723e */ /* 0x000fc400000000ff */
[----:B------:R-:W-:Y:S01]  /*8e50*/  F2FP.F16.F32.PACK_AB R177, R179, R178 ;  /* 0x000000b2b3b1723e */ /* 0x000fe200000000ff */
[----:B------:R-:W-:Y:S01]  /*8e60*/  STSM.16.MT88.4 [R3+0xa800], R152 ;  /* 0x00a8009803007844 */ /* 0x000fe20000004200 */
        /* <DEDUP_REMOVED lines=16> */
[----:B------:R-:W-:Y:S02]  /*8f70*/  F2FP.F16.F32.PACK_AB R209, R211, R210 ;  /* 0x000000d2d3d1723e */ /* 0x000fe400000000ff */
[----:B------:R-:W-:Y:S01]  /*8f80*/  F2FP.F16.F32.PACK_AB R210, R213, R212 ;  /* 0x000000d4d5d2723e */ /* 0x000fe200000000ff */
[----:B------:R-:W-:Y:S01]  /*8f90*/  STSM.16.MT88.4 [R3+0xc000], R200 ;  /* 0x00c000c803007844 */ /* 0x000fe20000004200 */
[----:B------:R-:W-:Y:S02]  /*8fa0*/  F2FP.F16.F32.PACK_AB R211, R215, R214 ;  /* 0x000000d6d7d3723e */ /* 0x000fe400000000ff */
[----:B------:R-:W-:Y:S02]  /*8fb0*/  F2FP.F16.F32.PACK_AB R57, R59, R58 ;  /* 0x0000003a3b39723e */ /* 0x000fe400000000ff */
[----:B------:R-:W-:Y:S01]  /*8fc0*/  F2FP.F16.F32.PACK_AB R58, R61, R60 ;  /* 0x0000003c3d3a723e */ /* 0x000fe200000000ff */
[----:B------:R-:W-:Y:S01]  /*8fd0*/  STSM.16.MT88.4 [R3+0x11000], R208 ;  /* 0x011000d003007844 */ /* 0x000fe20000004200 */
[----:B------:R-:W-:-:S02]  /*8fe0*/  F2FP.F16.F32.PACK_AB R59, R63, R62 ;  /* 0x0000003e3f3b723e */ /* 0x000fc400000000ff */
[----:B------:R-:W-:Y:S02]  /*8ff0*/  F2FP.F16.F32.PACK_AB R97, R99, R98 ;  /* 0x000000626361723e */ /* 0x000fe400000000ff */
[----:B------:R-:W-:Y:S01]  /*9000*/  F2FP.F16.F32.PACK_AB R98, R101, R100 ;  /* 0x000000646562723e */ /* 0x000fe200000000ff */
[----:B------:R-:W-:Y:S01]  /*9010*/  STSM.16.MT88.4 [R3], R56 ;  /* 0x0000003803007844 */ /* 0x000fe20000004200 */
[----:B------:R-:W-:Y:S02]  /*9020*/  F2FP.F16.F32.PACK_AB R99, R103, R102 ;  /* 0x000000666763723e */ /* 0x000fe400000000ff */
        /* <DEDUP_REMOVED lines=32> */
[----:B--2---:R-:W-:-:S03]  /*9230*/  ISETP.NE.U32.AND P0, PT, R6, RZ, PT ;  /* 0x000000ff0600720c */ /* 0x004fc60003f05070 */
[----:B------:R2:W-:Y:S01]  /*9240*/  STSM.16.MT88.4 [R3+0x7000], R128 ;  /* 0x0070008003007844 */ /* 0x0005e20000004200 */
[----:B------:R-:W-:Y:S01]  /*9250*/  BAR.SYNC.DEFER_BLOCKING 0x1, 0x100 ;  /* 0x0044000000007b1d */ /* 0x000fe20000010000 */
[----:B------:R-:W-:Y:S01]  /*9260*/  ISETP.NE.AND.EX P0, PT, R7, RZ, PT, P0 ;  /* 0x000000ff0700720c */ /* 0x000fe20003f05300 */
[----:B---3--:R-:W-:-:S06]  /*9270*/  IMAD.WIDE R6, R233, 0x4, R4 ;  /* 0x00000004e9067825 */ /* 0x008fcc00078e0204 */
[----:B------:R-:W3:Y:S06]  /*9280*/  LDC.64 R4, c[0x0][0x878] ;  /* 0x00021e00ff047b82 */ /* 0x000eec0000000a00 */
[----:B------:R-:W4:Y:S01]  /*9290*/  @P0 LDG.E R9, desc[UR8][R6.64] ;  /* 0x0000000806090981 */ /* 0x000f22000c1e1900 */
[----:B------:R-:W-:Y:S01]  /*92a0*/  LOP3.LUT R11, R11, 0xffffffe0, RZ, 0xc0, !PT ;  /* 0xffffffe00b0b7812 */ /* 0x000fe200078ec0ff */
[----:B------:R-:W-:Y:S01]  /*92b0*/  ULDC UR5, c[0x0][0x808] ;  /* 0x0002020000057ab9 */ /* 0x000fe20000000800 */
[----:B------:R-:W0:Y:S01]  /*92c0*/  S2UR UR7, SR_CTAID.Y ;  /* 0x00000000000779c3 */ /* 0x000e220000002600 */
[----:B------:R-:W-:Y:S01]  /*92d0*/  IMAD.U32 R8, RZ, RZ, UR5 ;  /* 0x00000005ff087e24 */ /* 0x000fe2000f8e00ff */
[----:B---3--:R-:W-:Y:S01]  /*92e0*/  ISETP.NE.U32.AND P1, PT, R4, RZ, PT ;  /* 0x000000ff0400720c */ /* 0x008fe20003f25070 */
[----:B------:R-:W-:-:S02]  /*92f0*/  IMAD.IADD R11, R2, 0x1, -R11 ;  /* 0x00000001020b7824 */ /* 0x000fc400078e0a0b */
[----:B------:R-:W-:Y:S01]  /*9300*/  IMAD.SHL.U32 R2, R0, 0x40, RZ ;  /* 0x0000004000027824 */ /* 0x000fe200078e00ff */
[----:B------:R-:W-:Y:S01]  /*9310*/  ISETP.NE.AND.EX P1, PT, R5, RZ, PT, P1 ;  /* 0x000000ff0500720c */ /* 0x000fe20003f25310 */
[----:B------:R-:W-:Y:S01]  /*9320*/  IMAD.SHL.U32 R28, R11, 0x8, RZ ;  /* 0x000000080b1c7824 */ /* 0x000fe200078e00ff */
[----:B------:R-:W-:Y:S02]  /*9330*/  SHF.R.S32.HI R10, RZ, 0x1f, R11 ;  /* 0x0000001fff0a7819 */ /* 0x000fe4000001140b */
[----:B--2---:R-:W-:Y:S02]  /*9340*/  LOP3.LUT R3, R2, 0x1c0, RZ, 0xc0, !PT ;  /* 0x000001c002037812 */ /* 0x004fe400078ec0ff */
[----:B------:R-:W-:Y:S02]  /*9350*/  LEA.HI R10, R10, R11, RZ, 0x3 ;  /* 0x0000000b0a0a7211 */ /* 0x000fe400078f18ff */
[----:B------:R-:W-:Y:S02]  /*9360*/  LOP3.LUT R2, R3, 0x38, R28, 0xf8, !PT ;  /* 0x0000003803027812 */ /* 0x000fe400078ef81c */
[----:B------:R-:W-:-:S03]  /*9370*/  SHF.R.U32.HI R3, RZ, 0x3, R3 ;  /* 0x00000003ff037819 */ /* 0x000fc60000011603 */
[----:B------:R-:W2:Y:S01]  /*9380*/  @P1 LDC.64 R4, c[0x0][0x878] ;  /* 0x00021e00ff041b82 */ /* 0x000ea20000000a00 */
[----:B------:R-:W-:Y:S02]  /*9390*/  LOP3.LUT R3, R2, R3, RZ, 0x3c, !PT ;  /* 0x0000000302037212 */ /* 0x000fe400078e3cff */
[----:B------:R-:W-:-:S05]  /*93a0*/  SHF.R.S32.HI R10, RZ, 0x3, R10 ;  /* 0x00000003ff0a7819 */ /* 0x000fca000001140a */
[----:B------:R-:W-:Y:S01]  /*93b0*/  IMAD R10, R10, 0x1400, R3 ;  /* 0x000014000a0a7824 */ /* 0x000fe200078e0203 */
[----:B------:R-:W-:Y:S01]  /*93c0*/  CS2R R2, SRZ ;  /* 0x0000000000027805 */ /* 0x000fe2000001ff00 */
[----:B--2---:R-:W-:-:S05]  /*93d0*/  @P1 IMAD.WIDE R4, R233, 0x4, R4 ;  /* 0x00000004e9041825 */ /* 0x004fca00078e0204 */
[----:B------:R2:W5:Y:S01]  /*93e0*/  @P1 LDG.E R8, desc[UR8][R4.64] ;  /* 0x0000000804081981 */ /* 0x000562000c1e1900 */
[----:B----4-:R-:W-:Y:S01]  /*93f0*/  @P0 SHF.R.S32.HI R12, RZ, 0x1f, R9 ;  /* 0x0000001fff0c0819 */ /* 0x010fe20000011409 */
[----:B012---:R-:W-:Y:S06]  /*9400*/  @P1 BRA `(.L_x_136) ;  /* 0x0000000000141947 */ /* 0x007fec0003800000 */
[----:B------:R-:W-:Y:S05]  /*9410*/  @!P0 BRA `(.L_x_136) ;  /* 0x0000000000108947 */ /* 0x000fea0003800000 */
[----:B------:R-:W-:Y:S02]  /*9420*/  ULDC.64 UR8, c[0x0][0x208] ;  /* 0x0000820000087ab9 */ /* 0x000fe40000000a00 */
[----:B------:R-:W2:Y:S04]  /*9430*/  LDG.E R5, desc[UR8][R6.64] ;  /* 0x0000000806057981 */ /* 0x000ea8000c1e1900 */
[----:B-----5:R-:W2:Y:S02]  /*9440*/  LDG.E R8, desc[UR8][R6.64+0x4] ;  /* 0x0000040806087981 */ /* 0x020ea4000c1e1900 */
[----:B--2---:R-:W-:-:S07]  /*9450*/  IMAD.IADD R8, R8, 0x1, -R5 ;  /* 0x0000000108087824 */ /* 0x004fce00078e0a05 */
.L_x_136:
[----:B-----5:R-:W-:Y:S01]  /*9460*/  IMAD R8, R39, -0x50, R8 ;  /* 0xffffffb027087824 */ /* 0x020fe200078e0208 */
[----:B------:R-:W-:Y:S01]  /*9470*/  LEA R30, R10, UR4, 0x1 ;  /* 0x000000040a1e7c11 */ /* 0x000fe2000f8e08ff */
[----:B------:R-:W-:Y:S01]  /*9480*/  @P0 IMAD.MOV.U32 R2, RZ, RZ, R9 ;  /* 0x000000ffff020224 */ /* 0x000fe200078e0009 */
[----:B------:R-:W-:Y:S01]  /*9490*/  USHF.R.S32.HI UR8, URZ, 0x1f, UR7 ;  /* 0x0000001f3f087899 */ /* 0x000fe20008011407 */
[----:B------:R-:W-:Y:S01]  /*94a0*/  @P0 IMAD.MOV.U32 R3, RZ, RZ, R12 ;  /* 0x000000ffff030224 */ /* 0x000fe200078e000c */
[----:B------:R-:W-:Y:S01]  /*94b0*/  VIMNMX R52, R8, 0x50, PT ;  /* 0x0000005008347848 */ /* 0x000fe20003fe0100 */
[----:B------:R0:W1:Y:S01]  /*94c0*/  LDS.128 R40, [R30+0xa400] ;  /* 0x00a400001e287984 */ /* 0x0000620000000c00 */
[C---:B------:R-:W-:Y:S01]  /*94d0*/  VIADD R32, R0.reuse, 0x18 ;  /* 0x0000001800207836 */ /* 0x040fe20000000000 */
[C---:B------:R-:W-:Y:S01]  /*94e0*/  IADD3 R2, P1, R0.reuse, R2, RZ ;  /* 0x0000000200027210 */ /* 0x040fe20007f3e0ff */
[C---:B------:R-:W-:Y:S01]  /*94f0*/  VIADD R29, R0.reuse, 0x8 ;  /* 0x00000008001d7836 */ /* 0x040fe20000000000 */
[----:B------:R0:W2:Y:S01]  /*9500*/  LDS.128 R4, [R30+0x1000] ;  /* 0x001000001e047984 */ /* 0x0000a20000000c00 */
[----:B------:R-:W-:Y:S01]  /*9510*/  VIADD R31, R0, 0x10 ;  /* 0x00000010001f7836 */ /* 0x000fe20000000000 */
[-C--:B------:R-:W-:Y:S01]  /*9520*/  ISETP.GE.AND P2, PT, R32, R52.reuse, PT ;  /* 0x000000342000720c */ /* 0x080fe20003f46270 */
[----:B------:R-:W-:Y:S01]  /*9530*/  IMAD R34, R36, UR8, RZ ;  /* 0x0000000824227c24 */ /* 0x000fe2000f8e02ff */
[----:B------:R0:W3:Y:S01]  /*9540*/  LDS.128 R8, [R30+0x1400] ;  /* 0x001400001e087984 */ /* 0x0000e20000000c00 */
[----:B------:R-:W4:Y:S01]  /*9550*/  LDC.64 R32, c[0x0][0x820] ;  /* 0x00020800ff207b82 */ /* 0x000f220000000a00 */
[CC--:B------:R-:W-:Y:S01]  /*9560*/  ISETP.GE.AND P4, PT, R0.reuse, R52.reuse, PT ;  /* 0x000000340000720c */ /* 0x0c0fe20003f86270 */
[----:B------:R-:W-:Y:S01]  /*9570*/  ULDC UR6, c[0x0][0x83c] ;  /* 0x00020f0000067ab9 */ /* 0x000fe20000000800 */
[----:B------:R0:W0:Y:S01]  /*9580*/  LDS.128 R12, [R30+0x1800] ;  /* 0x001800001e0c7984 */ /* 0x0000220000000c00 */
[-C--:B------:R-:W-:Y:S01]  /*9590*/  ISETP.GE.AND P6, PT, R29, R52.reuse, PT ;  /* 0x000000341d00720c */ /* 0x080fe20003fc6270 */
[----:B------:R-:W-:Y:S01]  /*95a0*/  IMAD R37, R37, UR7, R34 ;  /* 0x0000000725257c24 */ /* 0x000fe2000f8e0222 */
[--C-:B------:R-:W-:Y:S01]  /*95b0*/  SHF.R.S32.HI R29, RZ, 0x1f, R28.reuse ;  /* 0x0000001fff1d7819 */ /* 0x100fe2000001141c */
[----:B------:R0:W0:Y:S01]  /*95c0*/  LDS.128 R16, [R30+0x1c00] ;  /* 0x001c00001e107984 */ /* 0x0000220000000c00 */
[----:B------:R-:W-:Y:S01]  /*95d0*/  SHF.R.S32.HI R50, RZ, 0x1f, R233 ;  /* 0x0000001fff327819 */ /* 0x000fe200000114e9 */
[----:B------:R-:W-:Y:S01]  /*95e0*/  ULDC.64 UR4, c[0x0][0x858] ;  /* 0x0002160000047ab9 */ /* 0x000fe20000000a00 */
[C---:B------:R-:W-:Y:S01]  /*95f0*/  LEA.HI.X.SX32 R3, R0.reuse, R3, 0x1, P1 ;  /* 0x0000000300037211 */ /* 0x040fe200008f0eff */
[----:B------:R0:W0:Y:S01]  /*9600*/  LDS.128 R20, [R30+0x2000] ;  /* 0x002000001e147984 */ /* 0x0000220000000c00 */
[-C--:B------:R-:W-:Y:S01]  /*9610*/  ISETP.GE.AND P3, PT, R31, R52.reuse, PT ;  /* 0x000000341f00720c */ /* 0x080fe20003f66270 */
[----:B------:R-:W-:Y:S01]  /*9620*/  VIADD R31, R0, 0x20 ;  /* 0x00000020001f7836 */ /* 0x000fe20000000000 */
[----:B------:R-:W-:Y:S01]  /*9630*/  ISETP.GE.OR P1, PT, R28, UR6, P4 ;  /* 0x000000061c007c0c */ /* 0x000fe2000a726670 */
[----:B------:R0:W0:Y:S01]  /*9640*/  LDS.128 R24, [R30+0x2400] ;  /* 0x002400001e187984 */ /* 0x0000220000000c00 */
[----:B------:R-:W-:Y:S01]  /*9650*/  SEL R50, R50, RZ, !P0 ;  /* 0x000000ff32327207 */ /* 0x000fe20004000000 */
[----:B------:R-:W-:Y:S01]  /*9660*/  IMAD.WIDE.U32 R34, R36, UR7, R28 ;  /* 0x0000000724227c25 */ /* 0x000fe2000f8e001c */
[----:B------:R-:W-:Y:S01]  /*9670*/  ISETP.GE.AND P5, PT, R31, R52, PT ;  /* 0x000000341f00720c */ /* 0x000fe20003fa6270 */
[----:B------:R-:W-:Y:S01]  /*9680*/  BSSY B1, `(.L_x_137) ;  /* 0x0000019000017945 */ /* 0x000fe20003800000 */
[----:B------:R-:W-:Y:S01]  /*9690*/  SEL R233, R233, RZ, !P0 ;  /* 0x000000ffe9e97207 */ /* 0x000fe20004000000 */
[----:B------:R-:W-:Y:S01]  /*96a0*/  IMAD.IADD R35, R35, 0x1, R37 ;  /* 0x0000000123237824 */ /* 0x000fe200078e0225 */
[----:B------:R-:W-:Y:S01]  /*96b0*/  P2R R51, PR, RZ, 0x40 ;  /* 0x00000040ff337803 */ /* 0x000fe20000000000 */
[----:B------:R-:W-:Y:S01]  /*96c0*/  IMAD R31, R50, UR4, RZ ;  /* 0x00000004321f7c24 */ /* 0x000fe2000f8e02ff */
[----:B------:R-:W-:Y:S01]  /*96d0*/  P2R R53, PR, RZ, 0x8 ;  /* 0x00000008ff357803 */ /* 0x000fe20000000000 */
[----:B------:R-:W-:Y:S01]  /*96e0*/  IMAD.WIDE.U32 R34, R233, UR4, R34 ;  /* 0x00000004e9227c25 */ /* 0x000fe2000f8e0022 */
[----:B------:R-:W-:-:S02]  /*96f0*/  P2R R54, PR, RZ, 0x4 ;  /* 0x00000004ff367803 */ /* 0x000fc40000000000 */
[----:B------:R-:W-:Y:S01]  /*9700*/  ISETP.GE.OR P0, PT, R28, UR6, P6 ;  /* 0x000000061c007c0c */ /* 0x000fe2000b706670 */
[----:B------:R-:W-:Y:S02]  /*9710*/  IMAD R31, R233, UR5, R31 ;  /* 0x00000005e91f7c24 */ /* 0x000fe4000f8e021f */
[----:B------:R-:W-:-:S04]  /*9720*/  IMAD.WIDE R2, R39, 0x50, R2 ;  /* 0x0000005027027825 */ /* 0x000fc800078e0202 */
[----:B------:R-:W-:Y:S01]  /*9730*/  IMAD.IADD R37, R35, 0x1, R31 ;  /* 0x0000000123257824 */ /* 0x000fe200078e021f */
[----:B-12---:R-:W-:Y:S06]  /*9740*/  @P1 BRA `(.L_x_138) ;  /* 0x0000000000301947 */ /* 0x006fec0003800000 */
[----:B------:R-:W1:Y:S01]  /*9750*/  LDS.128 R44, [R30+0xa000] ;  /* 0x00a000001e2c7984 */ /* 0x000e620000000c00 */
[----:B------:R-:W-:Y:S01]  /*9760*/  ULDC.64 UR4, c[0x0][0x848] ;  /* 0x0002120000047ab9 */ /* 0x000fe20000000a00 */
[----:B------:R-:W-:Y:S01]  /*9770*/  IMAD.MOV.U32 R36, RZ, RZ, R34 ;  /* 0x000000ffff247224 */ /* 0x000fe200078e0022 */
[----:B------:R-:W-:Y:S01]  /*9780*/  ULDC.64 UR10, c[0x0][0x208] ;  /* 0x00008200000a7ab9 */ /* 0x000fe20000000a00 */
[----:B------:R-:W-:Y:S02]  /*9790*/  IMAD R31, R3, UR4, RZ ;  /* 0x00000004031f7c24 */ /* 0x000fe4000f8e02ff */
[----:B------:R-:W-:-:S04]  /*97a0*/  IMAD.WIDE.U32 R38, R2, UR4, R36 ;  /* 0x0000000402267c25 */ /* 0x000fc8000f8e0024 */
[----:B------:R-:W-:Y:S01]  /*97b0*/  IMAD R31, R2, UR5, R31 ;  /* 0x00000005021f7c24 */ /* 0x000fe2000f8e021f */
[----:B------:R-:W-:Y:S02]  /*97c0*/  ULDC.64 UR4, c[0x0][0x830] ;  /* 0x00020c0000047ab9 */ /* 0x000fe40000000a00 */
[----:B------:R-:W-:Y:S01]  /*97d0*/  LEA R48, P1, R38, UR4, 0x1 ;  /* 0x0000000426307c11 */ /* 0x000fe2000f8208ff */
[----:B------:R-:W-:-:S05]  /*97e0*/  IMAD.IADD R31, R39, 0x1, R31 ;  /* 0x00000001271f7824 */ /* 0x000fca00078e021f */
[----:B------:R-:W-:-:S05]  /*97f0*/  LEA.HI.X R49, R38, UR5, R31, 0x1, P1 ;  /* 0x0000000526317c11 */ /* 0x000fca00088f0c1f */
[----:B-1----:R1:W-:Y:S02]  /*9800*/  STG.E.128 desc[UR10][R48.64], R44 ;  /* 0x0000002c30007986 */ /* 0x0023e4000c101d0a */
.L_x_138:
[----:B------:R-:W-:Y:S05]  /*9810*/  BSYNC B1 ;  /* 0x0000000000017941 */ /* 0x000fea0003800000 */
.L_x_137:
[----:B------:R-:W-:Y:S04]  /*9820*/  BSSY B1, `(.L_x_139) ;  /* 0x0000010000017945 */ /* 0x000fe80003800000 */
[----:B------:R-:W-:Y:S05]  /*9830*/  @P0 BRA `(.L_x_140) ;  /* 0x0000000000380947 */ /* 0x000fea0003800000 */
[----:B------:R-:W-:Y:S01]  /*9840*/  IADD3 R31, P0, R2, 0x8, RZ ;  /* 0x00000008021f7810 */ /* 0x000fe20007f1e0ff */
[----:B------:R-:W-:Y:S01]  /*9850*/  ULDC.64 UR4, c[0x0][0x848] ;  /* 0x0002120000047ab9 */ /* 0x000fe20000000a00 */
[----:B------:R-:W-:Y:S01]  /*9860*/  IMAD.MOV.U32 R39, RZ, RZ, R37 ;  /* 0x000000ffff277224 */ /* 0x000fe200078e0025 */
[----:B------:R-:W-:Y:S02]  /*9870*/  ULDC.64 UR10, c[0x0][0x208] ;  /* 0x00008200000a7ab9 */ /* 0x000fe40000000a00 */
[----:B------:R-:W-:-:S04]  /*9880*/  IMAD.X R38, RZ, RZ, R3, P0 ;  /* 0x000000ffff267224 */ /* 0x000fc800000e0603 */
[----:B-1----:R-:W-:Y:S02]  /*9890*/  IMAD R44, R38, UR4, RZ ;  /* 0x00000004262c7c24 */ /* 0x002fe4000f8e02ff */
[----:B------:R-:W-:-:S04]  /*98a0*/  IMAD.MOV.U32 R38, RZ, RZ, R34 ;  /* 0x000000ffff267224 */ /* 0x000fc800078e0022 */
[----:B------:R-:W-:-:S04]  /*98b0*/  IMAD.WIDE.U32 R38, R31, UR4, R38 ;  /* 0x000000041f267c25 */ /* 0x000fc8000f8e0026 */
[----:B------:R-:W-:Y:S01]  /*98c0*/  IMAD R31, R31, UR5, R44 ;  /* 0x000000051f1f7c24 */ /* 0x000fe2000f8e022c */
[----:B------:R-:W-:Y:S02]  /*98d0*/  ULDC.64 UR4, c[0x0][0x830] ;  /* 0x00020c0000047ab9 */ /* 0x000fe40000000a00 */
[----:B------:R-:W-:Y:S01]  /*98e0*/  LEA R44, P0, R38, UR4, 0x1 ;  /* 0x00000004262c7c11 */ /* 0x000fe2000f8008ff */
[----:B------:R-:W-:-:S05]  /*98f0*/  IMAD.IADD R31, R39, 0x1, R31 ;  /* 0x00000001271f7824 */ /* 0x000fca00078e021f */
[----:B------:R-:W-:-:S05]  /*9900*/  LEA.HI.X R45, R38, UR5, R31, 0x1, P0 ;  /* 0x00000005262d7c11 */ /* 0x000fca00080f0c1f */
[----:B------:R2:W-:Y:S02]  /*9910*/  STG.E.128 desc[UR10][R44.64], R40 ;  /* 0x000000282c007986 */ /* 0x0005e4000c101d0a */
.L_x_140:
[----:B------:R-:W-:Y:S05]  /*9920*/  BSYNC B1 ;  /* 0x0000000000017941 */ /* 0x000fea0003800000 */
.L_x_139:
[----:B--2---:R2:W0:Y:S01]  /*9930*/  LDS.128 R40, [R30+0xa800] ;  /* 0x00a800001e287984 */ /* 0x0044220000000c00 */
[C---:B------:R-:W-:Y:S01]  /*9940*/  ISETP.GE.OR P1, PT, R28.reuse, UR6, P3 ;  /* 0x000000061c007c0c */ /* 0x040fe20009f26670 */
[----:B------:R-:W-:Y:S01]  /*9950*/  BSSY B1, `(.L_x_141) ;  /* 0x0000011000017945 */ /* 0x000fe20003800000 */
[----:B------:R-:W-:-:S11]  /*9960*/  ISETP.GE.OR P0, PT, R28, UR6, P2 ;  /* 0x000000061c007c0c */ /* 0x000fd60009706670 */
[----:B--2---:R-:W-:Y:S05]  /*9970*/  @P1 BRA `(.L_x_142) ;  /* 0x0000000000381947 */ /* 0x004fea0003800000 */
        /* <DEDUP_REMOVED lines=13> */
[----:B0-----:R2:W-:Y:S02]  /*9a50*/  STG.E.128 desc[UR10][R44.64], R40 ;  /* 0x000000282c007986 */ /* 0x0015e4000c101d0a */
.L_x_142:
[----:B------:R-:W-:Y:S05]  /*9a60*/  BSYNC B1 ;  /* 0x0000000000017941 */ /* 0x000fea0003800000 */
.L_x_141:
[----:B0-2---:R0:W2:Y:S01]  /*9a70*/  LDS.128 R40, [R30+0xac00] ;  /* 0x00ac00001e287984 */ /* 0x0050a20000000c00 */
[----:B------:R-:W-:Y:S01]  /*9a80*/  BSSY B1, `(.L_x_143) ;  /* 0x0000011000017945 */ /* 0x000fe20003800000 */
[----:B------:R-:W-:-:S03]  /*9a90*/  VIADD R31, R0, 0x28 ;  /* 0x00000028001f7836 */ /* 0x000fc60000000000 */
[----:B------:R-:W-:Y:S05]  /*9aa0*/  @P0 BRA `(.L_x_144) ;  /* 0x0000000000380947 */ /* 0x000fea0003800000 */
[----:B-1----:R-:W-:Y:S01]  /*9ab0*/  IADD3 R45, P0, R2, 0x18, RZ ;  /* 0x00000018022d7810 */ /* 0x002fe20007f1e0ff */
[----:B------:R-:W-:Y:S01]  /*9ac0*/  ULDC.64 UR4, c[0x0][0x848] ;  /* 0x0002120000047ab9 */ /* 0x000fe20000000a00 */
[----:B------:R-:W-:Y:S01]  /*9ad0*/  IMAD.MOV.U32 R39, RZ, RZ, R37 ;  /* 0x000000ffff277224 */ /* 0x000fe200078e0025 */
[----:B------:R-:W-:Y:S02]  /*9ae0*/  ULDC.64 UR10, c[0x0][0x208] ;  /* 0x00008200000a7ab9 */ /* 0x000fe40000000a00 */
[----:B------:R-:W-:-:S04]  /*9af0*/  IMAD.X R38, RZ, RZ, R3, P0 ;  /* 0x000000ffff267224 */ /* 0x000fc800000e0603 */
[----:B------:R-:W-:Y:S02]  /*9b00*/  IMAD R44, R38, UR4, RZ ;  /* 0x00000004262c7c24 */ /* 0x000fe4000f8e02ff */
[----:B------:R-:W-:-:S04]  /*9b10*/  IMAD.MOV.U32 R38, RZ, RZ, R34 ;  /* 0x000000ffff267224 */ /* 0x000fc800078e0022 */
[----:B------:R-:W-:-:S04]  /*9b20*/  IMAD.WIDE.U32 R38, R45, UR4, R38 ;  /* 0x000000042d267c25 */ /* 0x000fc8000f8e0026 */
[----:B------:R-:W-:Y:S01]  /*9b30*/  IMAD R45, R45, UR5, R44 ;  /* 0x000000052d2d7c24 */ /* 0x000fe2000f8e022c */
[----:B------:R-:W-:Y:S02]  /*9b40*/  ULDC.64 UR4, c[0x0][0x830] ;  /* 0x00020c0000047ab9 */ /* 0x000fe40000000a00 */
[----:B------:R-:W-:Y:S01]  /*9b50*/  LEA R44, P0, R38, UR4, 0x1 ;  /* 0x00000004262c7c11 */ /* 0x000fe2000f8008ff */
[----:B------:R-:W-:-:S05]  /*9b60*/  IMAD.IADD R39, R39, 0x1, R45 ;  /* 0x0000000127277824 */ /* 0x000fca00078e022d */
[----:B------:R-:W-:-:S05]  /*9b70*/  LEA.HI.X R45, R38, UR5, R39, 0x1, P0 ;  /* 0x00000005262d7c11 */ /* 0x000fca00080f0c27 */
[----:B--2---:R1:W-:Y:S02]  /*9b80*/  STG.E.128 desc[UR10][R44.64], R40 ;  /* 0x000000282c007986 */ /* 0x0043e4000c101d0a */
.L_x_144:
[----:B------:R-:W-:Y:S05]  /*9b90*/  BSYNC B1 ;  /* 0x0000000000017941 */ /* 0x000fea0003800000 */
.L_x_143:
[----:B-12---:R1:W2:Y:S01]  /*9ba0*/  LDS.128 R40, [R30+0xb000] ;  /* 0x00b000001e287984 */ /* 0x0062a20000000c00 */
[----:B------:R-:W-:Y:S01]  /*9bb0*/  ISETP.GE.OR P0, PT, R28, UR6, P5 ;  /* 0x000000061c007c0c */ /* 0x000fe2000af06670 */
[----:B------:R-:W-:Y:S01]  /*9bc0*/  BSSY B1, `(.L_x_145) ;  /* 0x0000011000017945 */ /* 0x000fe20003800000 */
[----:B------:R-:W-:-:S11]  /*9bd0*/  ISETP.GE.AND P3, PT, R31, R52, PT ;  /* 0x000000341f00720c */ /* 0x000fd60003f66270 */
[----:B-1----:R-:W-:Y:S05]  /*9be0*/  @P0 BRA `(.L_x_146) ;  /* 0x0000000000380947 */ /* 0x002fea0003800000 */
[----:B------:R-:W-:Y:S01]  /*9bf0*/  IADD3 R31, P0, R2, 0x20, RZ ;  /* 0x00000020021f7810 */ /* 0x000fe20007f1e0ff */
        /* <DEDUP_REMOVED lines=13> */
.L_x_146:
[----:B------:R-:W-:Y:S05]  /*9cd0*/  BSYNC B1 ;  /* 0x0000000000017941 */ /* 0x000fea0003800000 */
.L_x_145:
[----:B-12---:R1:W2:Y:S01]  /*9ce0*/  LDS.128 R40, [R30+0xb400] ;  /* 0x00b400001e287984 */ /* 0x0062a20000000c00 */
[----:B------:R-:W-:Y:S01]  /*9cf0*/  ISETP.GE.OR P0, PT, R28, UR6, P3 ;  /* 0x000000061c007c0c */ /* 0x000fe20009f06670 */
[----:B------:R-:W-:Y:S01]  /*9d00*/  BSSY B1, `(.L_x_147) ;  /* 0x0000011000017945 */ /* 0x000fe20003800000 */
[----:B------:R-:W-:-:S11]  /*9d10*/  VIADD R31, R0, 0x30 ;  /* 0x00000030001f7836 */ /* 0x000fd60000000000 */
        /* <DEDUP_REMOVED lines=15> */
.L_x_148:
[----:B------:R-:W-:Y:S05]  /*9e10*/  BSYNC B1 ;  /* 0x0000000000017941 */ /* 0x000fea0003800000 */
.L_x_147:
[----:B-12---:R1:W2:Y:S01]  /*9e20*/  LDS.128 R40, [R30+0xb800] ;  /* 0x00b800001e287984 */ /* 0x0062a20000000c00 */
[----:B------:R-:W-:Y:S01]  /*9e30*/  ISETP.GE.AND P2, PT, R31, R52, PT ;  /* 0x000000341f00720c */ /* 0x000fe20003f46270 */
[----:B------:R-:W-:Y:S01]  /*9e40*/  BSSY B1, `(.L_x_149) ;  /* 0x0000012000017945 */ /* 0x000fe20003800000 */
[----:B------:R-:W-:Y:S02]  /*9e50*/  VIADD R31, R0, 0x38 ;  /* 0x00000038001f7836 */ /* 0x000fe40000000000 */
[----:B------:R-:W-:-:S13]  /*9e60*/  ISETP.GE.OR P0, PT, R28, UR6, P2 ;  /* 0x000000061c007c0c */ /* 0x000fda0009706670 */
        /* <DEDUP_REMOVED lines=15> */
.L_x_150:
[----:B------:R-:W-:Y:S05]  /*9f60*/  BSYNC B1 ;  /* 0x0000000000017941 */ /* 0x000fea0003800000 */
.L_x_149:
        /* <DEDUP_REMOVED lines=20> */
.L_x_152:
[----:B------:R-:W-:Y:S05]  /*a0b0*/  BSYNC B1 ;  /* 0x0000000000017941 */ /* 0x000fea0003800000 */
.L_x_151:
[----:B-12---:R1:W2:Y:S01]  /*a0c0*/  LDS.128 R40, [R30+0xc000] ;  /* 0x00c000001e287984 */ /* 0x0062a20000000c00 */
[----:B------:R-:W-:Y:S01]  /*a0d0*/  ISETP.GE.AND P0, PT, R46, R52, PT ;  /* 0x000000342e00720c */ /* 0x000fe20003f06270 */
[----:B------:R-:W-:Y:S01]  /*a0e0*/  BSSY B1, `(.L_x_153) ;  /* 0x0000012000017945 */ /* 0x000fe20003800000 */
[----:B----4-:R-:W-:Y:S02]  /*a0f0*/  IMAD R48, R32, UR8, RZ ;  /* 0x0000000820307c24 */ /* 0x010fe4000f8e02ff */
        /* <DEDUP_REMOVED lines=16> */
.L_x_154:
[----:B------:R-:W-:Y:S05]  /*a200*/  BSYNC B1 ;  /* 0x0000000000017941 */ /* 0x000fea0003800000 */
.L_x_153:
[----:B-12---:R1:W2:Y:S01]  /*a210*/  LDS.128 R40, [R30+0xc400] ;  /* 0x00c400001e287984 */ /* 0x0062a20000000c00 */
[----:B------:R-:W-:Y:S01]  /*a220*/  VIADD R0, R0, 0x48 ;  /* 0x0000004800007836 */ /* 0x000fe20000000000 */
[----:B------:R-:W-:Y:S01]  /*a230*/  BSSY B1, `(.L_x_155) ;  /* 0x0000015000017945 */ /* 0x000fe20003800000 */
[----:B------:R-:W-:Y:S02]  /*a240*/  IMAD R45, R33, UR7, R48 ;  /* 0x00000007212d7c24 */ /* 0x000fe4000f8e0230 */
[----:B------:R-:W-:Y:S01]  /*a250*/  IMAD.WIDE.U32 R38, R32, UR7, R28 ;  /* 0x0000000720267c25 */ /* 0x000fe2000f8e001c */
[----:B------:R-:W-:-:S04]  /*a260*/  ISETP.GE.AND P6, PT, R0, R52, PT ;  /* 0x000000340000720c */ /* 0x000fc80003fc6270 */
[----:B------:R-:W-:Y:S02]  /*a270*/  P2R R44, PR, RZ, 0x40 ;  /* 0x00000040ff2c7803 */ /* 0x000fe40000000000 */
[----:B------:R-:W-:-:S13]  /*a280*/  ISETP.GE.OR P6, PT, R28, UR6, P6 ;  /* 0x000000061c007c0c */ /* 0x000fda000b7c6670 */
[----:B-1----:R-:W-:Y:S05]  /*a290*/  @P6 BRA `(.L_x_156) ;  /* 0x0000000000386947 */ /* 0x002fea0003800000 */
[----:B------:R-:W-:Y:S01]  /*a2a0*/  IADD3 R31, P6, R2, 0x48, RZ ;  /* 0x00000048021f7810 */ /* 0x000fe20007fde0ff */
[----:B------:R-:W-:Y:S01]  /*a2b0*/  ULDC.64 UR4, c[0x0][0x848] ;  /* 0x0002120000047ab9 */ /* 0x000fe20000000a00 */
[----:B------:R-:W-:Y:S01]  /*a2c0*/  IMAD.MOV.U32 R32, RZ, RZ, R34 ;  /* 0x000000ffff207224 */ /* 0x000fe200078e0022 */
[----:B------:R-:W-:Y:S01]  /*a2d0*/  ULDC.64 UR10, c[0x0][0x208] ;  /* 0x00008200000a7ab9 */ /* 0x000fe20000000a00 */
[----:B------:R-:W-:Y:S02]  /*a2e0*/  IMAD.MOV.U32 R33, RZ, RZ, R37 ;  /* 0x000000ffff217224 */ /* 0x000fe400078e0025 */
[----:B------:R-:W-:Y:S02]  /*a2f0*/  IMAD.X R0, RZ, RZ, R3, P6 ;  /* 0x000000ffff007224 */ /* 0x000fe400030e0603 */
[----:B------:R-:W-:-:S04]  /*a300*/  IMAD.WIDE.U32 R32, R31, UR4, R32 ;  /* 0x000000041f207c25 */ /* 0x000fc8000f8e0020 */
[----:B------:R-:W-:-:S04]  /*a310*/  IMAD R0, R0, UR4, RZ ;  /* 0x0000000400007c24 */ /* 0x000fc8000f8e02ff */
[----:B------:R-:W-:Y:S01]  /*a320*/  IMAD R31, R31, UR5, R0 ;  /* 0x000000051f1f7c24 */ /* 0x000fe2000f8e0200 */
[----:B------:R-:W-:Y:S02]  /*a330*/  ULDC.64 UR4, c[0x0][0x830] ;  /* 0x00020c0000047ab9 */ /* 0x000fe40000000a00 */
[----:B------:R-:W-:Y:S01]  /*a340*/  LEA R34, P6, R32, UR4, 0x1 ;  /* 0x0000000420227c11 */ /* 0x000fe2000f8c08ff */
[----:B------:R-:W-:-:S05]  /*a350*/  IMAD.IADD R31, R33, 0x1, R31 ;  /* 0x00000001211f7824 */ /* 0x000fca00078e021f */
[----:B------:R-:W-:-:S05]  /*a360*/  LEA.HI.X R35, R32, UR5, R31, 0x1, P6 ;  /* 0x0000000520237c11 */ /* 0x000fca000b0f0c1f */
[----:B--2---:R1:W-:Y:S02]  /*a370*/  STG.E.128 desc[UR10][R34.64], R40 ;  /* 0x0000002822007986 */ /* 0x0043e4000c101d0a */
.L_x_156:
[----:B------:R-:W-:Y:S05]  /*a380*/  BSYNC B1 ;  /* 0x0000000000017941 */ /* 0x000fea0003800000 */
.L_x_155:
[----:B-1----:R1:W4:Y:S01]  /*a390*/  LDS.128 R32, [R30] ;  /* 0x000000001e207984 */ /* 0x0023220000000c00 */
[----:B------:R-:W-:Y:S01]  /*a3a0*/  P2R R0, PR, RZ, 0x4 ;  /* 0x00000004ff007803 */ /* 0x000fe20000000000 */
[----:B------:R-:W-:Y:S01]  /*a3b0*/  ULDC UR6, c[0x0][0x80c] ;  /* 0x0002030000067ab9 */ /* 0x000fe20000000800 */
[----:B------:R-:W-:Y:S01]  /*a3c0*/  ISETP.NE.AND P2, PT, R51, RZ, PT ;  /* 0x000000ff3300720c */ /* 0x000fe20003f45270 */
[----:B------:R-:W-:Y:S01]  /*a3d0*/  ULDC.64 UR4, c[0x0][0x828] ;  /* 0x00020a0000047ab9 */ /* 0x000fe20000000a00 */
[C---:B------:R-:W-:Y:S01]  /*a3e0*/  ISETP.GE.OR P4, PT, R28.reuse, UR6, P4 ;  /* 0x000000061c007c0c */ /* 0x040fe2000a786670 */
[----:B------:R-:W-:Y:S01]  /*a3f0*/  IMAD.IADD R39, R39, 0x1, R45 ;  /* 0x0000000127277824 */ /* 0x000fe200078e022d */
[----:B------:R-:W-:Y:S01]  /*a400*/  P2R R29, PR, RZ, 0x2 ;  /* 0x00000002ff1d7803 */ /* 0x000fe20000000000 */
[----:B------:R-:W-:Y:S01]  /*a410*/  BSSY B1, `(.L_x_157) ;  /* 0x0000024000017945 */ /* 0x000fe20003800000 */
[----:B------:R-:W-:Y:S01]  /*a420*/  P2R R31, PR, RZ, 0x1 ;  /* 0x00000001ff1f7803 */ /* 0x000fe20000000000 */
[----:B--2---:R-:W-:Y:S01]  /*a430*/  IMAD.WIDE.U32 R40, R233, UR4, R38 ;  /* 0x00000004e9287c25 */ /* 0x004fe2000f8e0026 */
[----:B------:R-:W-:-:S02]  /*a440*/  ISETP.GE.OR P2, PT, R28, UR6, P2 ;  /* 0x000000061c007c0c */ /* 0x000fc40009746670 */
[----:B------:R-:W-:Y:S02]  /*a450*/  ISETP.NE.AND P1, PT, R53, RZ, PT ;  /* 0x000000ff3500720c */ /* 0x000fe40003f25270 */
[----:B------:R-:W-:Y:S02]  /*a460*/  ISETP.NE.AND P0, PT, R54, RZ, PT ;  /* 0x000000ff3600720c */ /* 0x000fe40003f05270 */
[----:B------:R-:W-:Y:S02]  /*a470*/  P2R R42, PR, RZ, 0x4 ;  /* 0x00000004ff2a7803 */ /* 0x000fe40000000000 */
[----:B------:R-:W-:Y:S01]  /*a480*/  ISETP.NE.AND P2, PT, R0, RZ, PT ;  /* 0x000000ff0000720c */ /* 0x000fe20003f45270 */
[----:B------:R-:W-:Y:S01]  /*a490*/  IMAD R0, R50, UR4, RZ ;  /* 0x0000000432007c24 */ /* 0x000fe2000f8e02ff */
[C---:B------:R-:W-:Y:S02]  /*a4a0*/  ISETP.GE.OR P1, PT, R28.reuse, UR6, P1 ;  /* 0x000000061c007c0c */ /* 0x040fe40008f26670 */
[----:B------:R-:W-:Y:S01]  /*a4b0*/  ISETP.GE.OR P0, PT, R28, UR6, P0 ;  /* 0x000000061c007c0c */ /* 0x000fe20008706670 */
[----:B------:R-:W-:Y:S01]  /*a4c0*/  IMAD R37, R233, UR5, R0 ;  /* 0x00000005e9257c24 */ /* 0x000fe2000f8e0200 */
[----:B------:R-:W-:-:S02]  /*a4d0*/  ISETP.NE.AND P6, PT, R44, RZ, PT ;  /* 0x000000ff2c00720c */ /* 0x000fc40003fc5270 */
[----:B------:R-:W-:Y:S01]  /*a4e0*/  P2R R43, PR, RZ, 0x2 ;  /* 0x00000002ff2b7803 */ /* 0x000fe20000000000 */
[----:B------:R-:W-:Y:S01]  /*a4f0*/  IMAD.IADD R37, R41, 0x1, R37 ;  /* 0x0000000129257824 */ /* 0x000fe200078e0225 */
[----:B------:R-:W-:Y:S02]  /*a500*/  P2R R44, PR, RZ, 0x1 ;  /* 0x00000001ff2c7803 */ /* 0x000fe40000000000 */
[----:B------:R-:W-:Y:S02]  /*a510*/  ISETP.NE.AND P1, PT, R29, RZ, PT ;  /* 0x000000ff1d00720c */ /* 0x000fe40003f25270 */
[----:B------:R-:W-:Y:S02]  /*a520*/  ISETP.NE.AND P0, PT, R31, RZ, PT ;  /* 0x000000ff1f00720c */ /* 0x000fe40003f05270 */
[C---:B------:R-:W-:Y:S02]  /*a530*/  ISETP.GE.OR P5, PT, R28.reuse, UR6, P5 ;  /* 0x000000061c007c0c */ /* 0x040fe4000afa6670 */
[----:B------:R-:W-:-:S02]  /*a540*/  ISETP.GE.OR P3, PT, R28, UR6, P3 ;  /* 0x000000061c007c0c */ /* 0x000fc40009f66670 */
[C---:B------:R-:W-:Y:S02]  /*a550*/  ISETP.GE.OR P2, PT, R28.reuse, UR6, P2 ;  /* 0x000000061c007c0c */ /* 0x040fe40009746670 */
[C---:B------:R-:W-:Y:S02]  /*a560*/  ISETP.GE.OR P1, PT, R28.reuse, UR6, P1 ;  /* 0x000000061c007c0c */ /* 0x040fe40008f26670 */
[C---:B------:R-:W-:Y:S02]  /*a570*/  ISETP.GE.OR P0, PT, R28.reuse, UR6, P0 ;  /* 0x000000061c007c0c */ /* 0x040fe40008706670 */
[----:B------:R-:W-:Y:S01]  /*a580*/  ISETP.GE.OR P6, PT, R28, UR6, P6 ;  /* 0x000000061c007c0c */ /* 0x000fe2000b7c6670 */
[----:B-1--4-:R-:W-:-:S12]  /*a590*/  @P4 BRA `(.L_x_158) ;  /* 0x00000000002c4947 */ /* 0x012fd80003800000 */
        /* <DEDUP_REMOVED lines=10> */
[----:B------:R1:W-:Y:S02]  /*a640*/  STG.E.128 desc[UR8][R38.64], R32 ;  /* 0x0000002026007986 */ /* 0x0003e4000c101d08 */
.L_x_158:
[----:B------:R-:W-:Y:S05]  /*a650*/  BSYNC B1 ;  /* 0x0000000000017941 */ /* 0x000fea0003800000 */
.L_x_157:
[----:B-1----:R1:W2:Y:S01]  /*a660*/  LDS.128 R32, [R30+0x400] ;  /* 0x000400001e207984 */ /* 0x0022a20000000c00 */
[----:B------:R-:W-:Y:S01]  /*a670*/  ISETP.NE.AND P4, PT, R42, RZ, PT ;  /* 0x000000ff2a00720c */ /* 0x000fe20003f85270 */
[----:B------:R-:W-:-:S12]  /*a680*/  BSSY B1, `(.L_x_159) ;  /* 0x0000010000017945 */ /* 0x000fd80003800000 */
        /* <DEDUP_REMOVED lines=15> */
.L_x_160:
[----:B------:R-:W-:Y:S05]  /*a780*/  BSYNC B1 ;  /* 0x0000000000017941 */ /* 0x000fea0003800000 */
.L_x_159:
[----:B-12---:R1:W2:Y:S01]  /*a790*/  LDS.128 R32, [R30+0x800] ;  /* 0x000800001e207984 */ /* 0x0062a20000000c00 */
        /* <DEDUP_REMOVED lines=17> */
.L_x_162:
[----:B------:R-:W-:Y:S05]  /*a8b0*/  BSYNC B1 ;  /* 0x0000000000017941 */ /* 0x000fea0003800000 */
.L_x_161:
[----:B0-----:R-:W0:Y:S01]  /*a8c0*/  LDS.128 R28, [R30+0xc00] ;  /* 0x000c00001e1c7984 */ /* 0x001e220000000c00 */
[----:B------:R-:W-:Y:S01]  /*a8d0*/  ISETP.NE.AND P4, PT, R44, RZ, PT ;  /* 0x000000ff2c00720c */ /* 0x000fe20003f85270 */
[----:B------:R-:W-:-:S12]  /*a8e0*/  BSSY B1, `(.L_x_163) ;  /* 0x0000010000017945 */ /* 0x000fd80003800000 */
[----:B------:R-:W-:Y:S05]  /*a8f0*/  @P4 BRA `(.L_x_164) ;  /* 0x0000000000384947 */ /* 0x000fea0003800000 */
[----:B-12---:R-:W-:Y:S01]  /*a900*/  IADD3 R35, P4, R2, 0x18, RZ ;  /* 0x0000001802237810 */ /* 0x006fe20007f9e0ff */
        /* <DEDUP_REMOVED lines=12> */
[----:B0-----:R4:W-:Y:S02]  /*a9d0*/  STG.E.128 desc[UR8][R34.64], R28 ;  /* 0x0000001c22007986 */ /* 0x0019e4000c101d08 */
.L_x_164:
[----:B------:R-:W-:Y:S05]  /*a9e0*/  BSYNC B1 ;  /* 0x0000000000017941 */ /* 0x000fea0003800000 */
.L_x_163:
[----:B------:R-:W-:Y:S04]  /*a9f0*/  BSSY B1, `(.L_x_165) ;  /* 0x0000010000017945 */ /* 0x000fe80003800000 */
[----:B------:R-:W-:Y:S05]  /*aa00*/  @P5 BRA `(.L_x_166) ;  /* 0x0000000000385947 */ /* 0x000fea0003800000 */
[----:B0---4-:R-:W-:Y:S01]  /*aa10*/  IADD3 R31, P4, R2, 0x20, RZ ;  /* 0x00000020021f7810 */ /* 0x011fe20007f9e0ff */
        /* <DEDUP_REMOVED lines=12> */
[----:B------:R0:W-:Y:S02]  /*aae0*/  STG.E.128 desc[UR8][R30.64], R4 ;  /* 0x000000041e007986 */ /* 0x0001e4000c101d08 */
.L_x_166:
[----:B------:R-:W-:Y:S05]  /*aaf0*/  BSYNC B1 ;  /* 0x0000000000017941 */ /* 0x000fea0003800000 */
.L_x_165:
[----:B------:R-:W-:Y:S04]  /*ab00*/  BSSY B1, `(.L_x_167) ;  /* 0x0000010000017945 */ /* 0x000fe80003800000 */
[----:B------:R-:W-:Y:S05]  /*ab10*/  @P3 BRA `(.L_x_168) ;  /* 0x0000000000383947 */ /* 0x000fea0003800000 */
[----:B0-----:R-:W-:Y:S01]  /*ab20*/  IADD3 R7, P3, R2, 0x28, RZ ;  /* 0x0000002802077810 */ /* 0x001fe20007f7e0ff */
        /* <DEDUP_REMOVED lines=12> */
[----:B---3--:R0:W-:Y:S02]  /*abf0*/  STG.E.128 desc[UR8][R6.64], R8 ;  /* 0x0000000806007986 */ /* 0x0081e4000c101d08 */
.L_x_168:
[----:B------:R-:W-:Y:S05]  /*ac00*/  BSYNC B1 ;  /* 0x0000000000017941 */ /* 0x000fea0003800000 */
.L_x_167:
        /* <DEDUP_REMOVED lines=16> */
.L_x_170:
[----:B------:R-:W-:Y:S05]  /*ad10*/  BSYNC B1 ;  /* 0x0000000000017941 */ /* 0x000fea0003800000 */
.L_x_169:
        /* <DEDUP_REMOVED lines=16> */
.L_x_172:
[----:B------:R-:W-:Y:S05]  /*ae20*/  BSYNC B1 ;  /* 0x0000000000017941 */ /* 0x000fea0003800000 */
.L_x_171:
        /* <DEDUP_REMOVED lines=16> */
.L_x_174:
[----:B------:R-:W-:Y:S05]  /*af30*/  BSYNC B1 ;  /* 0x0000000000017941 */ /* 0x000fea0003800000 */
.L_x_173:
[----:B------:R-:W-:Y:S05]  /*af40*/  @P6 BRA `(.L_x_117) ;  /* 0x0000003c00486947 */ /* 0x000fea0003800000 */
[----:B0-----:R-:W-:Y:S01]  /*af50*/  IADD3 R5, P0, R2, 0x48, RZ ;  /* 0x0000004802057810 */ /* 0x001fe20007f1e0ff */
[----:B------:R-:W-:Y:S01]  /*af60*/  ULDC.64 UR4, c[0x0][0x818] ;  /* 0x0002060000047ab9 */ /* 0x000fe20000000a00 */
[----:B------:R-:W-:Y:S01]  /*af70*/  IMAD.MOV.U32 R2, RZ, RZ, R40 ;  /* 0x000000ffff027224 */ /* 0x000fe200078e0028 */
[----:B------:R-:W-:Y:S02]  /*af80*/  ULDC.64 UR6, c[0x0][0x208] ;  /* 0x0000820000067ab9 */ /* 0x000fe40000000a00 */
[----:B------:R-:W-:Y:S02]  /*af90*/  IMAD.X R0, RZ, RZ, R3, P0 ;  /* 0x000000ffff007224 */ /* 0x000fe400000e0603 */
[----:B------:R-:W-:Y:S02]  /*afa0*/  IMAD.MOV.U32 R3, RZ, RZ, R37 ;  /* 0x000000ffff037224 */ /* 0x000fe400078e0025 */
[----:B------:R-:W-:Y:S02]  /*afb0*/  IMAD R0, R0, UR4, RZ ;  /* 0x0000000400007c24 */ /* 0x000fe4000f8e02ff */
[----:B------:R-:W-:-:S04]  /*afc0*/  IMAD.WIDE.U32 R2, R5, UR4, R2 ;  /* 0x0000000405027c25 */ /* 0x000fc8000f8e0002 */
[----:B------:R-:W-:Y:S01]  /*afd0*/  IMAD R5, R5, UR5, R0 ;  /* 0x0000000505057c24 */ /* 0x000fe2000f8e0200 */
[----:B------:R-:W-:Y:S02]  /*afe0*/  ULDC.64 UR4, c[0x0][0x800] ;  /* 0x0002000000047ab9 */ /* 0x000fe40000000a00 */
[----:B------:R-:W-:Y:S01]  /*aff0*/  LEA R4, P0, R2, UR4, 0x1 ;  /* 0x0000000402047c11 */ /* 0x000fe2000f8008ff */
[----:B------:R-:W-:-:S05]  /*b000*/  IMAD.IADD R3, R3, 0x1, R5 ;  /* 0x0000000103037824 */ /* 0x000fca00078e0205 */
[----:B------:R-:W-:-:S05]  /*b010*/  LEA.HI.X R5, R2, UR5, R3, 0x1, P0 ;  /* 0x0000000502057c11 */ /* 0x000fca00080f0c03 */
[----:B------:R0:W-:Y:S01]  /*b020*/  STG.E.128 desc[UR6][R4.64], R24 ;  /* 0x0000001804007986 */ /* 0x0001e2000c101d06 */
[----:B------:R-:W-:Y:S05]  /*b030*/  BRA `(.L_x_117) ;  /* 0x0000003c000c7947 */ /* 0x000fea0003800000 */
.L_x_135:
[----:B------:R-:W1:Y:S01]  /*b040*/  LDC.64 R4, c[0x0][0x870] ;  /* 0x00021c00ff047b82 */ /* 0x000e620000000a00 */
[----:B------:R-:W-:-:S07]  /*b050*/  ULDC.64 UR6, c[0x0][0x208] ;  /* 0x0000820000067ab9 */ /* 0x000fce0000000a00 */
[----:B0-----:R-:W0:Y:S01]  /*b060*/  LDC.64 R2, c[0x0][0x870] ;  /* 0x00021c00ff027b82 */ /* 0x001e220000000a00 */
[----:B------:R-:W2:Y:S01]  /*b070*/  S2R R8, SR_TID.X ;  /* 0x0000000000087919 */ /* 0x000ea20000002100 */
[----:B------:R-:W3:Y:S06]  /*b080*/  S2R R13, SR_CTAID.X ;  /* 0x00000000000d7919 */ /* 0x000eec0000002500 */
[----:B------:R-:W4:Y:S01]  /*b090*/  LDC.64 R16, c[0x0][0x820] ;  /* 0x00020800ff107b82 */ /* 0x000f220000000a00 */
[----:B-1----:R-:W-:-:S04]  /*b0a0*/  ISETP.NE.U32.AND P1, PT, R4, RZ, PT ;  /* 0x000000ff0400720c */ /* 0x002fc80003f25070 */
[----:B------:R-:W-:Y:S01]  /*b0b0*/  ISETP.NE.AND.EX P1, PT, R5, RZ, PT, P1 ;  /* 0x000000ff0500720c */ /* 0x000fe20003f25310 */
[----:B0-----:R-:W-:Y:S02]  /*b0c0*/  IMAD.WIDE R4, R233, 0x4, R2 ;  /* 0x00000004e9047825 */ /* 0x001fe400078e0202 */
[----:B------:R-:W0:Y:S10]  /*b0d0*/  LDC.64 R2, c[0x0][0x878] ;  /* 0x00021e00ff027b82 */ /* 0x000e340000000a00 */
[----:B------:R-:W3:Y:S01]  /*b0e0*/  @P1 LDG.E R9, desc[UR6][R4.64] ;  /* 0x0000000604091981 */ /* 0x000ee2000c1e1900 */
[----:B------:R-:W-:Y:S01]  /*b0f0*/  ULDC UR4, c[0x0][0x808] ;  /* 0x0002020000047ab9 */ /* 0x000fe20000000800 */
[----:B--2---:R-:W-:Y:S01]  /*b100*/  VIADD R11, R8, 0xffffff80 ;  /* 0xffffff80080b7836 */ /* 0x004fe20000000000 */
[----:B------:R-:W1:Y:S01]  /*b110*/  S2UR UR5, SR_CTAID.Y ;  /* 0x00000000000579c3 */ /* 0x000e620000002600 */
[----:B------:R-:W-:Y:S01]  /*b120*/  IMAD.U32 R0, RZ, RZ, UR4 ;  /* 0x00000004ff007e24 */ /* 0x000fe2000f8e00ff */
[----:B0-----:R-:W-:-:S04]  /*b130*/  ISETP.NE.U32.AND P0, PT, R2, RZ, PT ;  /* 0x000000ff0200720c */ /* 0x001fc80003f05070 */
[----:B------:R-:W-:-:S13]  /*b140*/  ISETP.NE.AND.EX P0, PT, R3, RZ, PT, P0 ;  /* 0x000000ff0300720c */ /* 0x000fda0003f05300 */
[----:B------:R-:W0:Y:S01]  /*b150*/  @P0 LDC.64 R2, c[0x0][0x878] ;  /* 0x00021e00ff020b82 */ /* 0x000e220000000a00 */
[----:B------:R-:W-:-:S04]  /*b160*/  SHF.R.S32.HI R8, RZ, 0x1f, R11 ;  /* 0x0000001fff087819 */ /* 0x000fc8000001140b */
[----:B------:R-:W-:-:S04]  /*b170*/  LEA.HI R8, R8, R11, RZ, 0x5 ;  /* 0x0000000b08087211 */ /* 0x000fc800078f28ff */
[----:B------:R-:W-:Y:S01]  /*b180*/  SHF.R.S32.HI R15, RZ, 0x5, R8 ;  /* 0x00000005ff0f7819 */ /* 0x000fe20000011408 */
[----:B0-----:R-:W-:Y:S01]  /*b190*/  @P0 IMAD.WIDE R6, R233, 0x4, R2 ;  /* 0x00000004e9060825 */ /* 0x001fe200078e0202 */
[----:B------:R-:W-:-:S04]  /*b1a0*/  CS2R R2, SRZ ;  /* 0x0000000000027805 */ /* 0x000fc8000001ff00 */
[----:B------:R0:W5:Y:S01]  /*b1b0*/  @P0 LDG.E R0, desc[UR6][R6.64] ;  /* 0x0000000606000981 */ /* 0x000162000c1e1900 */
[--C-:B---3--:R-:W-:Y:S01]  /*b1c0*/  @P1 SHF.R.S32.HI R3, RZ, 0x1f, R9.reuse ;  /* 0x0000001fff031819 */ /* 0x108fe20000011409 */
[----:B------:R-:W-:Y:S01]  /*b1d0*/  @P1 IMAD.MOV.U32 R2, RZ, RZ, R9 ;  /* 0x000000ffff021224 */ /* 0x000fe200078e0009 */
[----:B01--4-:R-:W-:Y:S06]  /*b1e0*/  @P0 BRA `(.L_x_175) ;  /* 0x0000000000140947 */ /* 0x013fec0003800000 */
[----:B------:R-:W-:Y:S05]  /*b1f0*/  @!P1 BRA `(.L_x_175) ;  /* 0x0000000000109947 */ /* 0x000fea0003800000 */
[----:B------:R-:W-:Y:S02]  /*b200*/  ULDC.64 UR6, c[0x0][0x208] ;  /* 0x0000820000067ab9 */ /* 0x000fe40000000a00 */
[----:B------:R-:W2:Y:S04]  /*b210*/  LDG.E R7, desc[UR6][R4.64] ;  /* 0x0000000604077981 */ /* 0x000ea8000c1e1900 */
[----:B-----5:R-:W2:Y:S02]  /*b220*/  LDG.E R0, desc[UR6][R4.64+0x4] ;  /* 0x0000040604007981 */ /* 0x020ea4000c1e1900 */
[----:B--2---:R-:W-:-:S07]  /*b230*/  IMAD.IADD R0, R0, 0x1, -R7 ;  /* 0x0000000100007824 */ /* 0x004fce00078e0a07 */
.L_x_175:
[----:B------:R-:W-:Y:S01]  /*b240*/  LOP3.LUT R4, R8, 0x1fffffe0, RZ, 0xc0, !PT ;  /* 0x1fffffe008047812 */ /* 0x000fe200078ec0ff */
[----:B------:R-:W-:Y:S01]  /*b250*/  USHF.R.S32.HI UR6, URZ, 0x1f, UR5 ;  /* 0x0000001f3f067899 */ /* 0x000fe20008011405 */
[----:B------:R-:W-:Y:S01]  /*b260*/  IADD3 R2, P0, R15, R2, RZ ;  /* 0x000000020f027210 */ /* 0x000fe20007f1e0ff */
[----:B-----5:R-:W-:Y:S01]  /*b270*/  IMAD R12, R13, -0x50, R0 ;  /* 0xffffffb00d0c7824 */ /* 0x020fe200078e0200 */
[----:B------:R-:W0:Y:S01]  /*b280*/  LDC.64 R18, c[0x0][0x850] ;  /* 0x00021400ff127b82 */ /* 0x000e220000000a00 */
[----:B------:R-:W-:Y:S01]  /*b290*/  IMAD.IADD R4, R11, 0x1, -R4 ;  /* 0x000000010b047824 */ /* 0x000fe200078e0a04 */
[C---:B------:R-:W-:Y:S01]  /*b2a0*/  LEA.HI.X.SX32 R3, R15.reuse, R3, 0x1, P0 ;  /* 0x000000030f037211 */ /* 0x040fe200000f0eff */
[C---:B------:R-:W-:Y:S01]  /*b2b0*/  VIADD R5, R15.reuse, 0x8 ;  /* 0x000000080f057836 */ /* 0x040fe20000000000 */
[-C--:B------:R-:W-:Y:S01]  /*b2c0*/  ISETP.GE.AND P0, PT, R15, R12.reuse, PT ;  /* 0x0000000c0f00720c */ /* 0x080fe20003f06270 */
[----:B------:R-:W-:Y:S01]  /*b2d0*/  IMAD.SHL.U32 R4, R4, 0x8, RZ ;  /* 0x0000000804047824 */ /* 0x000fe200078e00ff */
[----:B------:R-:W-:Y:S01]  /*b2e0*/  ULDC UR7, c[0x0][0x80c] ;  /* 0x0002030000077ab9 */ /* 0x000fe20000000800 */
[----:B------:R-:W-:Y:S01]  /*b2f0*/  IMAD R0, R16, UR6, RZ ;  /* 0x0000000610007c24 */ /* 0x000fe2000f8e02ff */
[-C--:B------:R-:W-:Y:S01]  /*b300*/  ISETP.GE.AND P6, PT, R5, R12.reuse, PT ;  /* 0x0000000c0500720c */ /* 0x080fe20003fc6270 */
[----:B------:R-:W-:Y:S01]  /*b310*/  VIADD R7, R15, 0x10 ;  /* 0x000000100f077836 */ /* 0x000fe20000000000 */
[----:B------:R-:W-:Y:S01]  /*b320*/  SHF.R.S32.HI R5, RZ, 0x1f, R4 ;  /* 0x0000001fff057819 */ /* 0x000fe20000011404 */
[----:B------:R-:W-:Y:S01]  /*b330*/  IMAD R17, R17, UR5, R0 ;  /* 0x0000000511117c24 */ /* 0x000fe2000f8e0200 */
[----:B------:R-:W-:Y:S01]  /*b340*/  SHF.R.S32.HI R0, RZ, 0x1f, R233 ;  /* 0x0000001fff007819 */ /* 0x000fe200000114e9 */
[----:B------:R-:W-:Y:S01]  /*b350*/  VIADD R9, R15, 0x18 ;  /* 0x000000180f097836 */ /* 0x000fe20000000000 */
[----:B------:R-:W-:Y:S01]  /*b360*/  ISETP.GE.OR P2, PT, R4, UR7, P0 ;  /* 0x0000000704007c0c */ /* 0x000fe20008746670 */
[----:B------:R-:W-:Y:S01]  /*b370*/  ULDC.64 UR8, c[0x0][0x828] ;  /* 0x00020a0000087ab9 */ /* 0x000fe20000000a00 */
[-C--:B------:R-:W-:Y:S01]  /*b380*/  ISETP.GE.AND P5, PT, R7, R12.reuse, PT ;  /* 0x0000000c0700720c */ /* 0x080fe20003fa6270 */
[----:B------:R-:W-:Y:S01]  /*b390*/  IMAD.WIDE.U32 R6, R16, UR5, R4 ;  /* 0x0000000510067c25 */ /* 0x000fe2000f8e0004 */
[----:B------:R-:W-:Y:S01]  /*b3a0*/  SEL R14, R0, RZ, !P1 ;  /* 0x000000ff000e7207 */ /* 0x000fe20004800000 */
[----:B------:R-:W-:Y:S01]  /*b3b0*/  BSSY B1, `(.L_x_176) ;  /* 0x000001c000017945 */ /* 0x000fe20003800000 */
[-C--:B------:R-:W-:Y:S01]  /*b3c0*/  ISETP.GE.AND P4, PT, R9, R12.reuse, PT ;  /* 0x0000000c0900720c */ /* 0x080fe20003f86270 */
[----:B------:R-:W-:Y:S01]  /*b3d0*/  VIADD R9, R15, 0x20 ;  /* 0x000000200f097836 */ /* 0x000fe20000000000 */
[----:B------:R-:W-:Y:S01]  /*b3e0*/  SEL R233, R233, RZ, !P1 ;  /* 0x000000ffe9e97207 */ /* 0x000fe20004800000 */
[----:B------:R-:W-:Y:S01]  /*b3f0*/  IMAD.IADD R7, R17, 0x1, R7 ;  /* 0x0000000111077824 */ /* 0x000fe200078e0207 */
[----:B------:R-:W-:Y:S01]  /*b400*/  P2R R20, PR, RZ, 0x40 ;  /* 0x00000040ff147803 */ /* 0x000fe20000000000 */
[----:B------:R-:W-:Y:S01]  /*b410*/  IMAD R0, R14, UR8, RZ ;  /* 0x000000080e007c24 */ /* 0x000fe2000f8e02ff */
[----:B------:R-:W-:Y:S01]  /*b420*/  ISETP.GE.AND P3, PT, R9, R12, PT ;  /* 0x0000000c0900720c */ /* 0x000fe20003f66270 */
[----:B------:R-:W-:Y:S01]  /*b430*/  IMAD.WIDE.U32 R10, R233, UR8, R6 ;  /* 0x00000008e90a7c25 */ /* 0x000fe2000f8e0006 */
[----:B------:R-:W-:-:S02]  /*b440*/  P2R R22, PR, RZ, 0x20 ;  /* 0x00000020ff167803 */ /* 0x000fc40000000000 */
[----:B------:R-:W-:Y:S01]  /*b450*/  P2R R16, PR, RZ, 0x10 ;  /* 0x00000010ff107803 */ /* 0x000fe20000000000 */
[----:B------:R-:W-:Y:S01]  /*b460*/  IMAD R9, R233, UR9, R0 ;  /* 0x00000009e9097c24 */ /* 0x000fe2000f8e0200 */
[----:B------:R-:W-:Y:S01]  /*b470*/  P2R R23, PR, RZ, 0x8 ;  /* 0x00000008ff177803 */ /* 0x000fe20000000000 */
[----:B------:R-:W-:Y:S01]  /*b480*/  IMAD.WIDE R2, R13, 0x50, R2 ;  /* 0x000000500d027825 */ /* 0x000fe200078e0202 */
[----:B------:R-:W-:-:S03]  /*b490*/  ISETP.GE.OR P1, PT, R4, UR7, P6 ;  /* 0x0000000704007c0c */ /* 0x000fc6000b726670 */
[----:B------:R-:W-:Y:S01]  /*b4a0*/  IMAD.IADD R9, R11, 0x1, R9 ;  /* 0x000000010b097824 */ /* 0x000fe200078e0209 */
[----:B------:R-:W-:Y:S09]  /*b4b0*/  @P2 BRA `(.L_x_177) ;  /* 0x00000000002c2947 */ /* 0x000ff20003800000 */
        /* <DEDUP_REMOVED lines=10> */
[----:B------:R1:W-:Y:S02]  /*b560*/  STG.E.128 desc[UR10][R24.64], RZ ;  /* 0x000000ff18007986 */ /* 0x0003e4000c101d0a */
.L_x_177:
[----:B------:R-:W-:Y:S05]  /*b570*/  BSYNC B1 ;  /* 0x0000000000017941 */ /* 0x000fea0003800000 */
.L_x_176:
[----:B------:R-:W-:Y:S01]  /*b580*/  BSSY B1, `(.L_x_178) ;  /* 0x0000011000017945 */ /* 0x000fe20003800000 */
[----:B------:R-:W-:-:S03]  /*b590*/  ISETP.GE.OR P2, PT, R4, UR7, P5 ;  /* 0x0000000704007c0c */ /* 0x000fc6000af46670 */
[----:B------:R-:W-:Y:S10]  /*b5a0*/  @P1 BRA `(.L_x_179) ;  /* 0x0000000000381947 */ /* 0x000ff40003800000 */
        /* <DEDUP_REMOVED lines=10> */
[----:B-1----:R-:W-:Y:S01]  /*b650*/  LEA R24, P1, R6, UR8, 0x1 ;  /* 0x0000000806187c11 */ /* 0x002fe2000f8208ff */
[----:B------:R-:W-:-:S05]  /*b660*/  IMAD.IADD R7, R7, 0x1, R13 ;  /* 0x0000000107077824 */ /* 0x000fca00078e020d */
[----:B------:R-:W-:-:S05]  /*b670*/  LEA.HI.X R25, R6, UR9, R7, 0x1, P1 ;  /* 0x0000000906197c11 */ /* 0x000fca00088f0c07 */
[----:B------:R2:W-:Y:S02]  /*b680*/  STG.E.128 desc[UR10][R24.64], RZ ;  /* 0x000000ff18007986 */ /* 0x0005e4000c101d0a */
.L_x_179:
[----:B------:R-:W-:Y:S05]  /*b690*/  BSYNC B1 ;  /* 0x0000000000017941 */ /* 0x000fea0003800000 */
.L_x_178:
        /* <DEDUP_REMOVED lines=13> */
[----:B-12---:R-:W-:Y:S01]  /*b770*/  LEA R24, P2, R6, UR8, 0x1 ;  /* 0x0000000806187c11 */ /* 0x006fe2000f8408ff */
[----:B------:R-:W-:-:S05]  /*b780*/  IMAD.IADD R7, R7, 0x1, R13 ;  /* 0x0000000107077824 */ /* 0x000fca00078e020d */
[----:B------:R-:W-:-:S05]  /*b790*/  LEA.HI.X R25, R6, UR9, R7, 0x1, P2 ;  /* 0x0000000906197c11 */ /* 0x000fca00090f0c07 */
[----:B------:R3:W-:Y:S02]  /*b7a0*/  STG.E.128 desc[UR10][R24.64], RZ ;  /* 0x000000ff18007986 */ /* 0x0007e4000c101d0a */
.L_x_181:
[----:B------:R-:W-:Y:S05]  /*b7b0*/  BSYNC B1 ;  /* 0x0000000000017941 */ /* 0x000fea0003800000 */
.L_x_180:
[----:B------:R-:W-:Y:S01]  /*b7c0*/  BSSY B1, `(.L_x_182) ;  /* 0x0000012000017945 */ /* 0x000fe20003800000 */
[----:B------:R-:W-:Y:S01]  /*b7d0*/  ISETP.GE.OR P2, PT, R4, UR7, P3 ;  /* 0x0000000704007c0c */ /* 0x000fe20009f46670 */
[----:B------:R-:W-:Y:S02]  /*b7e0*/  VIADD R17, R15, 0x28 ;  /* 0x000000280f117836 */ /* 0x000fe40000000000 */
        /* <DEDUP_REMOVED lines=11> */
[----:B-123--:R-:W-:Y:S01]  /*b8a0*/  LEA R24, P1, R6, UR8, 0x1 ;  /* 0x0000000806187c11 */ /* 0x00efe2000f8208ff */
[----:B------:R-:W-:-:S05]  /*b8b0*/  IMAD.IADD R7, R7, 0x1, R13 ;  /* 0x0000000107077824 */ /* 0x000fca00078e020d */
[----:B------:R-:W-:-:S05]  /*b8c0*/  LEA.HI.X R25, R6, UR9, R7, 0x1, P1 ;  /* 0x0000000906197c11 */ /* 0x000fca00088f0c07 */
[----:B------:R4:W-:Y:S02]  /*b8d0*/  STG.E.128 desc[UR10][R24.64], RZ ;  /* 0x000000ff18007986 */ /* 0x0009e4000c101d0a */
.L_x_183:
[----:B------:R-:W-:Y:S05]  /*b8e0*/  BSYNC B1 ;  /* 0x0000000000017941 */ /* 0x000fea0003800000 */
.L_x_182:
[----:B------:R-:W-:Y:S01]  /*b8f0*/  BSSY B1, `(.L_x_184) ;  /* 0x0000011000017945 */ /* 0x000fe20003800000 */
[----:B------:R-:W-:-:S03]  /*b900*/  ISETP.GE.AND P1, PT, R17, R12, PT ;  /* 0x0000000c1100720c */ /* 0x000fc60003f26270 */
        /* <DEDUP_REMOVED lines=11> */
[----:B-1234-:R-:W-:Y:S01]  /*b9c0*/  LEA R24, P2, R6, UR8, 0x1 ;  /* 0x0000000806187c11 */ /* 0x01efe2000f8408ff */
[----:B------:R-:W-:-:S05]  /*b9d0*/  IMAD.IADD R7, R7, 0x1, R13 ;  /* 0x0000000107077824 */ /* 0x000fca00078e020d */
[----:B------:R-:W-:-:S05]  /*b9e0*/  LEA.HI.X R25, R6, UR9, R7, 0x1, P2 ;  /* 0x0000000906197c11 */ /* 0x000fca00090f0c07 */
[----:B------:R1:W-:Y:S02]  /*b9f0*/  STG.E.128 desc[UR10][R24.64], RZ ;  /* 0x000000ff18007986 */ /* 0x0003e4000c101d0a */
.L_x_185:
[----:B------:R-:W-:Y:S05]  /*ba00*/  BSYNC B1 ;  /* 0x0000000000017941 */ /* 0x000fea0003800000 */
.L_x_184:
[----:B------:R-:W-:Y:S01]  /*ba10*/  ISETP.GE.OR P2, PT, R4, UR7, P1 ;  /* 0x0000000704007c0c */ /* 0x000fe20008f46670 */
[----:B0-----:R-:W-:Y:S01]  /*ba20*/  IMAD R0, R18, UR6, RZ ;  /* 0x0000000612007c24 */ /* 0x001fe2000f8e02ff */
[----:B------:R-:W-:Y:S01]  /*ba30*/  BSSY B1, `(.L_x_186) ;  /* 0x0000012000017945 */ /* 0x000fe20003800000 */
[----:B------:R-:W-:Y:S02]  /*ba40*/  VIADD R17, R15, 0x30 ;  /* 0x000000300f117836 */ /* 0x000fe40000000000 */
[----:B------:R-:W-:-:S08]  /*ba50*/  IMAD R21, R19, UR5, R0 ;  /* 0x0000000513157c24 */ /* 0x000fd0000f8e0200 */
[----:B------:R-:W-:Y:S05]  /*ba60*/  @P2 BRA `(.L_x_187) ;  /* 0x0000000000382947 */ /* 0x000fea0003800000 */
        /* <DEDUP_REMOVED lines=14> */
.L_x_187:
[----:B------:R-:W-:Y:S05]  /*bb50*/  BSYNC B1 ;  /* 0x0000000000017941 */ /* 0x000fea0003800000 */
.L_x_186:
[----:B------:R-:W-:Y:S01]  /*bb60*/  ISETP.GE.AND P2, PT, R17, R12, PT ;  /* 0x0000000c1100720c */ /* 0x000fe20003f46270 */
[----:B------:R-:W-:Y:S01]  /*bb70*/  ULDC UR4, c[0x0][0x83c] ;  /* 0x00020f0000047ab9 */ /* 0x000fe20000000800 */
[----:B------:R-:W-:Y:S01]  /*bb80*/  BSSY B1, `(.L_x_188) ;  /* 0x0000014000017945 */ /* 0x000fe20003800000 */
[C---:B------:R-:W-:Y:S01]  /*bb90*/  VIADD R17, R15.reuse, 0x38 ;  /* 0x000000380f117836 */ /* 0x040fe20000000000 */
[----:B------:R-:W-:Y:S01]  /*bba0*/  ISETP.GE.OR P3, PT, R4, UR7, P2 ;  /* 0x0000000704007c0c */ /* 0x000fe20009766670 */
[C---:B------:R-:W-:Y:S02]  /*bbb0*/  VIADD R19, R15.reuse, 0x40 ;  /* 0x000000400f137836 */ /* 0x040fe40000000000 */
[----:B------:R-:W-:-:S10]  /*bbc0*/  VIADD R15, R15, 0x48 ;  /* 0x000000480f0f7836 */ /* 0x000fd40000000000 */
        /* <DEDUP_REMOVED lines=11> */
[----:B01234-:R-:W-:Y:S01]  /*bc80*/  LEA R24, P3, R6, UR8, 0x1 ;  /* 0x0000000806187c11 */ /* 0x01ffe2000f8608ff */
[----:B------:R-:W-:-:S05]  /*bc90*/  IMAD.IADD R7, R7, 0x1, R13 ;  /* 0x0000000107077824 */ /* 0x000fca00078e020d */
[----:B------:R-:W-:-:S05]  /*bca0*/  LEA.HI.X R25, R6, UR9, R7, 0x1, P3 ;  /* 0x0000000906197c11 */ /* 0x000fca00098f0c07 */
[----:B------:R0:W-:Y:S02]  /*bcb0*/  STG.E.128 desc[UR10][R24.64], RZ ;  /* 0x000000ff18007986 */ /* 0x0001e4000c101d0a */
.L_x_189:
[----:B------:R-:W-:Y:S05]  /*bcc0*/  BSYNC B1 ;  /* 0x0000000000017941 */ /* 0x000fea0003800000 */
.L_x_188:
[----:B------:R-:W-:Y:S01]  /*bcd0*/  ISETP.GE.AND P3, PT, R17, R12, PT ;  /* 0x0000000c1100720c */ /* 0x000fe20003f66270 */
[----:B------:R-:W-:Y:S03]  /*bce0*/  BSSY B1, `(.L_x_190) ;  /* 0x0000011000017945 */ /* 0x000fe60003800000 */
[----:B------:R-:W-:-:S13]  /*bcf0*/  ISETP.GE.OR P4, PT, R4, UR7, P3 ;  /* 0x0000000704007c0c */ /* 0x000fda0009f86670 */
        /* <DEDUP_REMOVED lines=15> */
.L_x_191:
[----:B------:R-:W-:Y:S05]  /*bdf0*/  BSYNC B1 ;  /* 0x0000000000017941 */ /* 0x000fea0003800000 */
.L_x_190:
        /* <DEDUP_REMOVED lines=18> */
.L_x_193:
[----:B------:R-:W-:Y:S05]  /*bf20*/  BSYNC B1 ;  /* 0x0000000000017941 */ /* 0x000fea0003800000 */
.L_x_192:
        /* <DEDUP_REMOVED lines=17> */
[----:B------:R0:W-:Y:S02]  /*c040*/  STG.E.128 desc[UR10][R8.64], RZ ;  /* 0x000000ff08007986 */ /* 0x0001e4000c101d0a */
.L_x_195:
[----:B------:R-:W-:Y:S05]  /*c050*/  BSYNC B1 ;  /* 0x0000000000017941 */ /* 0x000fea0003800000 */
.L_x_194:
[----:B------:R-:W-:Y:S01]  /*c060*/  P2R R0, PR, RZ, 0x8 ;  /* 0x00000008ff007803 */ /* 0x000fe20000000000 */
[----:B------:R-:W-:Y:S01]  /*c070*/  IMAD.WIDE.U32 R6, R18, UR5, R4 ;  /* 0x0000000512067c25 */ /* 0x000fe2000f8e0004 */
[----:B------:R-:W-:Y:S01]  /*c080*/  ISETP.NE.AND P3, PT, R20, RZ, PT ;  /* 0x000000ff1400720c */ /* 0x000fe20003f65270 */
[----:B------:R-:W-:Y:S01]  /*c090*/  ULDC.64 UR6, c[0x0][0x858] ;  /* 0x0002160000067ab9 */ /* 0x000fe20000000a00 */
[----:B0-----:R-:W-:Y:S01]  /*c0a0*/  P2R R8, PR, RZ, 0x10 ;  /* 0x00000010ff087803 */ /* 0x001fe20000000000 */
[----:B------:R-:W-:Y:S01]  /*c0b0*/  IMAD.IADD R7, R21, 0x1, R7 ;  /* 0x0000000115077824 */ /* 0x000fe200078e0207 */
[----:B------:R-:W-:Y:S01]  /*c0c0*/  P2R R9, PR, RZ, 0x20 ;  /* 0x00000020ff097803 */ /* 0x000fe20000000000 */
[----:B------:R-:W-:Y:S01]  /*c0d0*/  BSSY B1, `(.L_x_196) ;  /* 0x0000024000017945 */ /* 0x000fe20003800000 */
[----:B------:R-:W-:Y:S02]  /*c0e0*/  ISETP.GE.OR P0, PT, R4, UR4, P0 ;  /* 0x0000000404007c0c */ /* 0x000fe40008706670 */
[----:B------:R-:W-:-:S02]  /*c0f0*/  ISETP.NE.AND P4, PT, R22, RZ, PT ;  /* 0x000000ff1600720c */ /* 0x000fc40003f85270 */
[----:B------:R-:W-:Y:S02]  /*c100*/  ISETP.NE.AND P5, PT, R16, RZ, PT ;  /* 0x000000ff1000720c */ /* 0x000fe40003fa5270 */
[C---:B------:R-:W-:Y:S02]  /*c110*/  ISETP.GE.OR P3, PT, R4.reuse, UR4, P3 ;  /* 0x0000000404007c0c */ /* 0x040fe40009f66670 */
[C---:B------:R-:W-:Y:S02]  /*c120*/  ISETP.GE.OR P4, PT, R4.reuse, UR4, P4 ;  /* 0x0000000404007c0c */ /* 0x040fe4000a786670 */
[----:B------:R-:W-:Y:S02]  /*c130*/  P2R R10, PR, RZ, 0x8 ;  /* 0x00000008ff0a7803 */ /* 0x000fe40000000000 */
[----:B------:R-:W-:Y:S02]  /*c140*/  ISETP.GE.OR P5, PT, R4, UR4, P5 ;  /* 0x0000000404007c0c */ /* 0x000fe4000afa6670 */
[----:B------:R-:W-:Y:S01]  /*c150*/  ISETP.NE.AND P3, PT, R0, RZ, PT ;  /* 0x000000ff0000720c */ /* 0x000fe20003f65270 */
[----:B------:R-:W-:Y:S01]  /*c160*/  IMAD R0, R14, UR6, RZ ;  /* 0x000000060e007c24 */ /* 0x000fe2000f8e02ff */
[----:B------:R-:W-:-:S02]  /*c170*/  P2R R12, PR, RZ, 0x10 ;  /* 0x00000010ff0c7803 */ /* 0x000fc40000000000 */
[----:B------:R-:W-:Y:S01]  /*c180*/  P2R R13, PR, RZ, 0x20 ;  /* 0x00000020ff0d7803 */ /* 0x000fe20000000000 */
[----:B------:R-:W-:Y:S01]  /*c190*/  IMAD R5, R233, UR7, R0 ;  /* 0x00000007e9057c24 */ /* 0x000fe2000f8e0200 */
[----:B------:R-:W-:Y:S02]  /*c1a0*/  ISETP.NE.AND P4, PT, R8, RZ, PT ;  /* 0x000000ff0800720c */ /* 0x000fe40003f85270 */
[----:B------:R-:W-:Y:S01]  /*c1b0*/  ISETP.NE.AND P5, PT, R9, RZ, PT ;  /* 0x000000ff0900720c */ /* 0x000fe20003fa5270 */
[----:B------:R-:W-:Y:S01]  /*c1c0*/  IMAD.WIDE.U32 R8, R233, UR6, R6 ;  /* 0x00000006e9087c25 */ /* 0x000fe2000f8e0006 */
[----:B------:R-:W-:Y:S02]  /*c1d0*/  ISETP.NE.AND P6, PT, R23, RZ, PT ;  /* 0x000000ff1700720c */ /* 0x000fe40003fc5270 */
[C---:B------:R-:W-:Y:S01]  /*c1e0*/  ISETP.GE.OR P1, PT, R4.reuse, UR4, P1 ;  /* 0x0000000404007c0c */ /* 0x040fe20008f26670 */
[----:B------:R-:W-:Y:S01]  /*c1f0*/  IMAD.IADD R7, R9, 0x1, R5 ;  /* 0x0000000109077824 */ /* 0x000fe200078e0205 */
[----:B------:R-:W-:-:S02]  /*c200*/  ISETP.GE.OR P6, PT, R4, UR4, P6 ;  /* 0x0000000404007c0c */ /* 0x000fc4000b7c6670 */
[C---:B------:R-:W-:Y:S02]  /*c210*/  ISETP.GE.OR P2, PT, R4.reuse, UR4, P2 ;  /* 0x0000000404007c0c */ /* 0x040fe40009746670 */
[C---:B------:R-:W-:Y:S02]  /*c220*/  ISETP.GE.OR P3, PT, R4.reuse, UR4, P3 ;  /* 0x0000000404007c0c */ /* 0x040fe40009f66670 */
[C---:B------:R-:W-:Y:S02]  /*c230*/  ISETP.GE.OR P4, PT, R4.reuse, UR4, P4 ;  /* 0x0000000404007c0c */ /* 0x040fe4000a786670 */
[----:B------:R-:W-:Y:S01]  /*c240*/  ISETP.GE.OR P5, PT, R4, UR4, P5 ;  /* 0x0000000404007c0c */ /* 0x000fe2000afa6670 */
[----:B------:R-:W-:-:S12]  /*c250*/  @P0 BRA `(.L_x_197) ;  /* 0x00000000002c0947 */ /* 0x000fd80003800000 */
        /* <DEDUP_REMOVED lines=11> */
.L_x_197:
[----:B------:R-:W-:Y:S05]  /*c310*/  BSYNC B1 ;  /* 0x0000000000017941 */ /* 0x000fea0003800000 */
.L_x_196:
[----:B------:R-:W-:Y:S01]  /*c320*/  ISETP.NE.AND P0, PT, R10, RZ, PT ;  /* 0x000000ff0a00720c */ /* 0x000fe20003f05270 */
[----:B------:R-:W-:-:S12]  /*c330*/  BSSY B1, `(.L_x_198) ;  /* 0x0000010000017945 */ /* 0x000fd80003800000 */
        /* <DEDUP_REMOVED lines=15> */
.L_x_199:
[----:B------:R-:W-:Y:S05]  /*c430*/  BSYNC B1 ;  /* 0x0000000000017941 */ /* 0x000fea0003800000 */
.L_x_198:
[----:B------:R-:W-:Y:S01]  /*c440*/  ISETP.NE.AND P0, PT, R12, RZ, PT ;  /* 0x000000ff0c00720c */ /* 0x000fe20003f05270 */
[----:B------:R-:W-:-:S12]  /*c450*/  BSSY B1, `(.L_x_200) ;  /* 0x0000010000017945 */ /* 0x000fd80003800000 */
        /* <DEDUP_REMOVED lines=15> */
.L_x_201:
[----:B------:R-:W-:Y:S05]  /*c550*/  BSYNC B1 ;  /* 0x0000000000017941 */ /* 0x000fea0003800000 */
.L_x_200:
        /* <DEDUP_REMOVED lines=17> */
.L_x_203:
[----:B------:R-:W-:Y:S05]  /*c670*/  BSYNC B1 ;  /* 0x0000000000017941 */ /* 0x000fea0003800000 */
.L_x_202:
        /* <DEDUP_REMOVED lines=16> */
.L_x_205:
[----:B------:R-:W-:Y:S05]  /*c780*/  BSYNC B1 ;  /* 0x0000000000017941 */ /* 0x000fea0003800000 */
.L_x_204:
        /* <DEDUP_REMOVED lines=16> */
.L_x_207:
[----:B------:R-:W-:Y:S05]  /*c890*/  BSYNC B1 ;  /* 0x0000000000017941 */ /* 0x000fea0003800000 */
.L_x_206:
        /* <DEDUP_REMOVED lines=16> */
.L_x_209:
[----:B------:R-:W-:Y:S05]  /*c9a0*/  BSYNC B1 ;  /* 0x0000000000017941 */ /* 0x000fea0003800000 */
.L_x_208:
        /* <DEDUP_REMOVED lines=16> */
.L_x_211:
[----:B------:R-:W-:Y:S05]  /*cab0*/  BSYNC B1 ;  /* 0x0000000000017941 */ /* 0x000fea0003800000 */
.L_x_210:
        /* <DEDUP_REMOVED lines=16> */
.L_x_213:
[----:B------:R-:W-:Y:S05]  /*cbc0*/  BSYNC B1 ;  /* 0x0000000000017941 */ /* 0x000fea0003800000 */
.L_x_212:
[----:B------:R-:W-:Y:S05]  /*cbd0*/  @P5 BRA `(.L_x_117) ;  /* 0x0000002000245947 */ /* 0x000fea0003800000 */
[----:B------:R-:W-:Y:S01]  /*cbe0*/  IADD3 R5, P0, R2, 0x48, RZ ;  /* 0x0000004802057810 */ /* 0x000fe20007f1e0ff */
        /* <DEDUP_REMOVED lines=12> */
[----:B------:R0:W-:Y:S01]  /*ccb0*/  STG.E.128 desc[UR6][R4.64], RZ ;  /* 0x000000ff04007986 */ /* 0x0001e2000c101d06 */
[----:B------:R-:W-:Y:S05]  /*ccc0*/  BRA `(.L_x_117) ;  /* 0x0000001c00e87947 */ /* 0x000fea0003800000 */
.L_x_112:
[----:B------:R-:W-:-:S08]  /*ccd0*/  NOP ;  /* 0x0000000000007918 */ /* 0x000fd00000000000 */
[----:B------:R-:W0:-:S00]  /*cce0*/  USETMAXREG.DEALLOC.CTAPOOL 0x18 ;  /* 0x00000018000079c8 */ /* 0x000e0000080e0500 */
[----:B0-----:R-:W-:-:S06]  /*ccf0*/  LOP3.LUT R0, R0, 0x3, RZ, 0xc0, !PT ;  /* 0x0000000300007812 */ /* 0x001fcc00078ec0ff */
[----:B------:R-:W0:Y:S02]  /*cd00*/  SHFL.IDX PT, R0, R0, RZ, 0x1f ;  /* 0x00001fff00007589 */ /* 0x000e2400000e0000 */
[----:B0-----:R-:W-:-:S13]  /*cd10*/  ISETP.NE.AND P0, PT, R0, RZ, PT ;  /* 0x000000ff0000720c */ /* 0x001fda0003f05270 */
[----:B------:R-:W-:Y:S05]  /*cd20*/  @P0 BRA `(.L_x_117) ;  /* 0x0000001c00d00947 */ /* 0x000fea0003800000 */
[----:B------:R-:W-:Y:S01]  /*cd30*/  ULDC.64 UR4, c[0x0][0x8d8] ;  /* 0x0002360000047ab9 */ /* 0x000fe20000000a00 */
[----:B------:R-:W0:Y:S01]  /*cd40*/  S2R R9, SR_CTAID.Z ;  /* 0x0000000000097919 */ /* 0x000e220000002700 */
[----:B------:R-:W-:Y:S01]  /*cd50*/  ISETP.NE.U32.AND P0, PT, RZ, UR4, PT ;  /* 0x00000004ff007c0c */ /* 0x000fe2000bf05070 */
[----:B------:R-:W1:Y:S03]  /*cd60*/  S2UR UR20, SR_CTAID.Y ;  /* 0x00000000001479c3 */ /* 0x000e660000002600 */
[----:B------:R-:W-:-:S13]  /*cd70*/  ISETP.NE.AND.EX P0, PT, RZ, UR5, PT, P0 ;  /* 0x00000005ff007c0c */ /* 0x000fda000bf05300 */
[----:B------:R-:W-:Y:S05]  /*cd80*/  @!P0 BRA `(.L_x_214) ;  /* 0x0000000000148947 */ /* 0x000fea0003800000 */
[----:B------:R-:W0:Y:S01]  /*cd90*/  LDC.64 R2, c[0x0][0x8d8] ;  /* 0x00023600ff027b82 */ /* 0x000e220000000a00 */
[----:B------:R-:W-:Y:S01]  /*cda0*/  ULDC.64 UR4, c[0x0][0x208] ;  /* 0x0000820000047ab9 */ /* 0x000fe20000000a00 */
[----:B0-----:R-:W-:-:S05]  /*cdb0*/  IMAD.WIDE R2, R9, 0x4, R2 ;  /* 0x0000000409027825 */ /* 0x001fca00078e0202 */
[----:B------:R0:W5:Y:S01]  /*cdc0*/  LDG.E R5, desc[UR4][R2.64] ;  /* 0x0000000402057981 */ /* 0x000162000c1e1900 */
[----:B------:R-:W-:Y:S05]  /*cdd0*/  BRA `(.L_x_215) ;  /* 0x0000000000307947 */ /* 0x000fea0003800000 */
.L_x_214:
        /* <DEDUP_REMOVED lines=9> */
[----:B--2---:R-:W-:Y:S01]  /*ce70*/  IMAD.IADD R5, R0, 0x1, -R5 ;  /* 0x0000000100057824 */ /* 0x004fe200078e0a05 */
[----:B------:R-:W-:Y:S06]  /*ce80*/  BRA `(.L_x_215) ;  /* 0x0000000000047947 */ /* 0x000fec0003800000 */
.L_x_216:
[----:B------:R-:W2:Y:S02]  /*ce90*/  LDC R5, c[0x0][0x8bc] ;  /* 0x00022f00ff057b82 */ /* 0x000ea40000000800 */
.L_x_215:
[----:B------:R-:W3:Y:S01]  /*cea0*/  S2R R12, SR_CTAID.X ;  /* 0x00000000000c7919 */ /* 0x000ee20000002500 */
[----:B------:R-:W-:Y:S02]  /*ceb0*/  IMAD.MOV.U32 R0, RZ, RZ, 0x1 ;  /* 0x00000001ff007424 */ /* 0x000fe400078e00ff */
[----:B------:R-:W-:Y:S02]  /*cec0*/  IMAD.MOV.U32 R4, RZ, RZ, 0x1 ;  /* 0x00000001ff047424 */ /* 0x000fe400078e00ff */
[----:B---3--:R-:W-:-:S05]  /*ced0*/  IMAD R12, R12, 0x50, RZ ;  /* 0x000000500c0c7824 */ /* 0x008fca00078e02ff */
[----:B--2--5:R-:W-:Y:S01]  /*cee0*/  ISETP.GE.AND P0, PT, R12, R5, PT ;  /* 0x000000050c00720c */ /* 0x024fe20003f06270 */
[----:B------:R-:W-:-:S03]  /*cef0*/  IMAD.MOV.U32 R5, RZ, RZ, RZ ;  /* 0x000000ffff057224 */ /* 0x000fc600078e00ff */
[----:B0-----:R-:W-:-:S04]  /*cf00*/  SEL R9, R9, 0xffffffff, !P0 ;  /* 0xffffffff09097807 */ /* 0x001fc80004000000 */
[----:B------:R-:W-:-:S13]  /*cf10*/  ISETP.GE.AND P0, PT, R9, RZ, PT ;  /* 0x000000ff0900720c */ /* 0x000fda0003f06270 */
[----:B------:R-:W-:Y:S05]  /*cf20*/  @!P0 BRA `(.L_x_217) ;  /* 0x0000001800d48947 */ /* 0x000fea0003800000 */
[----:B------:R-:W0:Y:S01]  /*cf30*/  LDC.64 R10, c[0x0][0x770] ;  /* 0x0001dc00ff0a7b82 */ /* 0x000e220000000a00 */
[----:B------:R-:W-:-:S07]  /*cf40*/  ULDC.64 UR6, c[0x0][0x208] ;  /* 0x0000820000067ab9 */ /* 0x000fce0000000a00 */
[----:B------:R-:W2:Y:S08]  /*cf50*/  LDC.64 R4, c[0x0][0x770] ;  /* 0x0001dc00ff047b82 */ /* 0x000eb00000000a00 */
[----:B------:R-:W3:Y:S01]  /*cf60*/  LDC.64 R6, c[0x0][0x778] ;  /* 0x0001de00ff067b82 */ /* 0x000ee20000000a00 */
[----:B0-----:R-:W-:-:S07]  /*cf70*/  ISETP.NE.U32.AND P1, PT, R10, RZ, PT ;  /* 0x000000ff0a00720c */ /* 0x001fce0003f25070 */
[----:B------:R-:W0:Y:S01]  /*cf80*/  LDC.64 R2, c[0x0][0x780] ;  /* 0x0001e000ff027b82 */ /* 0x000e220000000a00 */
[----:B------:R-:W-:Y:S01]  /*cf90*/  ISETP.NE.AND.EX P1, PT, R11, RZ, PT, P1 ;  /* 0x000000ff0b00720c */ /* 0x000fe20003f25310 */
[----:B--2---:R-:W-:Y:S01]  /*cfa0*/  IMAD.WIDE R4, R9, 0x4, R4 ;  /* 0x0000000409047825 */ /* 0x004fe200078e0204 */
[----:B---3--:R-:W-:-:S11]  /*cfb0*/  ISETP.NE.U32.AND P0, PT, R6, RZ, PT ;  /* 0x000000ff0600720c */ /* 0x008fd60003f05070 */
[----:B------:R-:W2:Y:S01]  /*cfc0*/  @P1 LDG.E R14, desc[UR6][R4.64] ;  /* 0x00000006040e1981 */ /* 0x000ea2000c1e1900 */
[----:B------:R-:W-:-:S03]  /*cfd0*/  ISETP.NE.AND.EX P0, PT, R7, RZ, PT, P0 ;  /* 0x000000ff0700720c */ /* 0x000fc60003f05300 */
[----:B------:R-:W3:Y:S01]  /*cfe0*/  @P1 LDG.E R15, desc[UR6][R4.64] ;  /* 0x00000006040f1981 */ /* 0x000ee2000c1e1900 */
[----:B0-----:R-:W-:-:S04]  /*cff0*/  ISETP.NE.U32.AND P2, PT, R2, RZ, PT ;  /* 0x000000ff0200720c */ /* 0x001fc80003f45070 */
[----:B------:R-:W-:-:S05]  /*d000*/  ISETP.NE.AND.EX P2, PT, R3, RZ, PT, P2 ;  /* 0x000000ff0300720c */ /* 0x000fca0003f45320 */
[----:B------:R-:W0:Y:S08]  /*d010*/  @P0 LDC.64 R2, c[0x0][0x778] ;  /* 0x0001de00ff020b82 */ /* 0x000e300000000a00 */
[----:B------:R-:W4:Y:S01]  /*d020*/  @P2 LDC.64 R6, c[0x0][0x780] ;  /* 0x0001e000ff062b82 */ /* 0x000f220000000a00 */
[----:B------:R-:W-:Y:S01]  /*d030*/  IMAD.MOV.U32 R13, RZ, RZ, RZ ;  /* 0x000000ffff0d7224 */ /* 0x000fe200078e00ff */
[----:B------:R-:W-:Y:S01]  /*d040*/  ULDC UR4, c[0x0][0x280] ;  /* 0x0000a00000047ab9 */ /* 0x000fe20000000800 */
[----:B0-----:R-:W-:-:S05]  /*d050*/  @P0 IMAD.WIDE R2, R9, 0x4, R2 ;  /* 0x0000000409020825 */ /* 0x001fca00078e0202 */
[----:B------:R4:W5:Y:S01]  /*d060*/  @P0 LDG.E R13, desc[UR6][R2.64] ;  /* 0x00000006020d0981 */ /* 0x000962000c1e1900 */
[----:B------:R-:W-:Y:S02]  /*d070*/  IMAD.U32 R8, RZ, RZ, UR4 ;  /* 0x00000004ff087e24 */ /* 0x000fe4000f8e00ff */
[----:B----4-:R-:W-:Y:S01]  /*d080*/  @P2 IMAD.WIDE R2, R9, 0x4, R6 ;  /* 0x0000000409022825 */ /* 0x010fe200078e0206 */
[----:B------:R-:W-:-:S04]  /*d090*/  VOTEU.ANY UP0, P1 ;  /* 0x00000000003f7886 */ /* 0x000fc80000800100 */
[----:B------:R0:W5:Y:S02]  /*d0a0*/  @P2 LDG.E R8, desc[UR6][R2.64] ;  /* 0x0000000602082981 */ /* 0x000164000c1e1900 */
[----:B0-----:R-:W-:Y:S01]  /*d0b0*/  CS2R R2, SRZ ;  /* 0x0000000000027805 */ /* 0x001fe2000001ff00 */
[----:B--2---:R-:W-:-:S05]  /*d0c0*/  @P1 IMAD R14, R9, 0x40, R14 ;  /* 0x00000040090e1824 */ /* 0x004fca00078e020e */
[----:B------:R-:W-:-:S04]  /*d0d0*/  @P1 SHF.R.S32.HI R7, RZ, 0x1f, R14 ;  /* 0x0000001fff071819 */ /* 0x000fc8000001140e */
[----:B------:R-:W-:-:S04]  /*d0e0*/  @P1 LEA.HI R7, R7, R14, RZ, 0x6 ;  /* 0x0000000e07071211 */ /* 0x000fc800078f30ff */
[----:B------:R-:W-:Y:S02]  /*d0f0*/  @P1 LOP3.LUT R7, R7, 0xffffffc0, RZ, 0xc0, !PT ;  /* 0xffffffc007071812 */ /* 0x000fe400078ec0ff */
[----:B---3--:R-:W-:Y:S02]  /*d100*/  @P1 R2UR UR4, R15 ;  /* 0x000000000f0412ca */ /* 0x008fe400000e0000 */
[--C-:B------:R-:W-:Y:S01]  /*d110*/  @P1 SHF.R.S32.HI R6, RZ, 0x1f, R7.reuse ;  /* 0x0000001fff061819 */ /* 0x100fe20000011407 */
[----:B------:R-:W-:-:S04]  /*d120*/  @P1 IMAD.MOV.U32 R2, RZ, RZ, R7 ;  /* 0x000000ffff021224 */ /* 0x000fc800078e0007 */
[----:B------:R-:W-:Y:S01]  /*d130*/  @P1 IMAD.MOV.U32 R3, RZ, RZ, R6 ;  /* 0x000000ffff031224 */ /* 0x000fe200078e0006 */
[----:B------:R-:W-:Y:S07]  /*d140*/  @P2 BRA `(.L_x_218) ;  /* 0x0000000000142947 */ /* 0x000fee0003800000 */
[----:B------:R-:W-:Y:S05]  /*d150*/  @!P1 BRA `(.L_x_218) ;  /* 0x0000000000109947 */ /* 0x000fea0003800000 */
[----:B------:R-:W-:Y:S02]  /*d160*/  ULDC.64 UR6, c[0x0][0x208] ;  /* 0x0000820000067ab9 */ /* 0x000fe40000000a00 */
[----:B------:R-:W2:Y:S04]  /*d170*/  LDG.E R7, desc[UR6][R4.64] ;  /* 0x0000000604077981 */ /* 0x000ea8000c1e1900 */
[----:B-----5:R-:W2:Y:S02]  /*d180*/  LDG.E R8, desc[UR6][R4.64+0x4] ;  /* 0x0000040604087981 */ /* 0x020ea4000c1e1900 */
[----:B--2---:R-:W-:-:S07]  /*d190*/  IMAD.IADD R8, R8, 0x1, -R7 ;  /* 0x0000000108087824 */ /* 0x004fce00078e0a07 */
.L_x_218:
[----:B-----5:R-:W-:Y:S01]  /*d1a0*/  ISETP.GE.AND P1, PT, R8, 0x1, PT ;  /* 0x000000010800780c */ /* 0x020fe20003f26270 */
[----:B------:R-:W-:Y:S01]  /*d1b0*/  UMOV UR51, URZ ;  /* 0x0000003f00337c82 */ /* 0x000fe20008000000 */
[----:B------:R-:W-:Y:S01]  /*d1c0*/  @UP0 UMOV UR51, UR4 ;  /* 0x0000000400330c82 */ /* 0x000fe20008000000 */
[----:B------:R-:W-:Y:S02]  /*d1d0*/  IMAD.MOV.U32 R5, RZ, RZ, RZ ;  /* 0x000000ffff057224 */ /* 0x000fe400078e00ff */
[----:B------:R-:W-:-:S08]  /*d1e0*/  IMAD.MOV.U32 R4, RZ, RZ, 0x1 ;  /* 0x00000001ff047424 */ /* 0x000fd000078e00ff */
[----:B------:R-:W-:Y:S05]  /*d1f0*/  @!P1 BRA `(.L_x_217) ;  /* 0x0000001800209947 */ /* 0x000fea0003800000 */
[----:B------:R-:W-:Y:S01]  /*d200*/  R2UR UR11, R12 ;  /* 0x000000000c0b72ca */ /* 0x000fe200000e0000 */
[----:B------:R-:W-:Y:S01]  /*d210*/  ULDC UR5, c[0x0][0x2e8] ;  /* 0x0000ba0000057ab9 */ /* 0x000fe20000000800 */
[----:B------:R-:W-:Y:S01]  /*d220*/  R2UR UR4, R13 ;  /* 0x000000000d0472ca */ /* 0x000fe200000e0000 */
[----:B------:R-:W-:Y:S01]  /*d230*/  UISETP.NE.AND UP0, UPT, UR5, 0x1, UPT ;  /* 0x000000010500788c */ /* 0x000fe2000bf05270 */
[----:B------:R-:W0:Y:S01]  /*d240*/  LDC.64 R12, c[0x0][0x720] ;  /* 0x0001c800ff0c7b82 */ /* 0x000e220000000a00 */
[----:B------:R-:W-:Y:S01]  /*d250*/  ISETP.NE.U32.AND P1, PT, R10, RZ, PT ;  /* 0x000000ff0a00720c */ /* 0x000fe20003f25070 */
[----:B------:R-:W-:Y:S01]  /*d260*/  VOTEU.ANY UP1, P0 ;  /* 0x00000000003f7886 */ /* 0x000fe20000020100 */
[----:B------:R-:W-:Y:S02]  /*d270*/  R2UR UR21, R9 ;  /* 0x00000000091572ca */ /* 0x000fe400000e0000 */
[----:B------:R-:W-:Y:S02]  /*d280*/  ELECT P0, URZ, PT ;  /* 0x00000000003f782f */ /* 0x000fe40003800000 */
[----:B------:R-:W-:Y:S01]  /*d290*/  ISETP.NE.AND.EX P1, PT, R11, RZ, PT, P1 ;  /* 0x000000ff0b00720c */ /* 0x000fe20003f25310 */
[----:B-1----:R-:W-:Y:S01]  /*d2a0*/  UMOV UR12, UR20 ;  /* 0x00000014000c7c82 */ /* 0x002fe20008000000 */
[----:B------:R-:W-:Y:S01]  /*d2b0*/  SHF.R.S32.HI R15, RZ, 0x1f, R9 ;  /* 0x0000001fff0f7819 */ /* 0x000fe20000011409 */
[----:B------:R-:W-:Y:S01]  /*d2c0*/  IMAD.MOV.U32 R5, RZ, RZ, RZ ;  /* 0x000000ffff057224 */ /* 0x000fe200078e00ff */
[----:B------:R-:W-:Y:S01]  /*d2d0*/  @UP0 ULDC UR6, c[0x0][0x2f0] ;  /* 0x0000bc0000060ab9 */ /* 0x000fe20000000800 */
[----:B------:R-:W-:Y:S01]  /*d2e0*/  UIADD3 UR11, UR11, UR4, URZ ;  /* 0x000000040b0b7290 */ /* 0x000fe2000fffe03f */
[----:B------:R-:W-:Y:S01]  /*d2f0*/  SEL R15, R15, RZ, !P1 ;  /* 0x000000ff0f0f7207 */ /* 0x000fe20004800000 */
[----:B------:R-:W-:Y:S01]  /*d300*/  IMAD.MOV.U32 R4, RZ, RZ, 0x1 ;  /* 0x00000001ff047424 */ /* 0x000fe200078e00ff */
[----:B------:R-:W-:Y:S01]  /*d310*/  @UP0 ULDC UR4, c[0x0][0x2ec] ;  /* 0x0000bb0000040ab9 */ /* 0x000fe20000000800 */
[----:B------:R-:W-:-:S02]  /*d320*/  USEL UR13, UR21, URZ, !UP1 ;  /* 0x0000003f150d7287 */ /* 0x000fc4000c800000 */
[----:B------:R-:W-:Y:S02]  /*d330*/  UIMAD.WIDE.U32 UR4, UR20, UR4, URZ ;  /* 0x00000004140472a5 */ /* 0x000fe4000f8e003f */
[----:B------:R-:W-:Y:S01]  /*d340*/  VOTEU.ANY UP1, P1 ;  /* 0x00000000003f7886 */ /* 0x000fe20000820100 */
[----:B------:R-:W-:Y:S02]  /*d350*/  USEL UR21, UR21, URZ, !UP1 ;  /* 0x0000003f15157287 */ /* 0x000fe4000c800000 */
[----:B------:R-:W-:Y:S01]  /*d360*/  @UP0 USHF.R.U32.HI UR12, URZ, UR6, UR5 ;  /* 0x000000063f0c0299 */ /* 0x000fe20008011605 */
[----:B0-----:R-:W-:-:S04]  /*d370*/  IMAD R14, R15, R12, RZ ;  /* 0x0000000c0f0e7224 */ /* 0x001fc800078e02ff */
[----:B------:R-:W-:Y:S01]  /*d380*/  IMAD R14, R13, UR21, R14 ;  /* 0x000000150d0e7c24 */ /* 0x000fe2000f8e020e */
[----:B------:R-:W-:Y:S06]  /*d390*/  @!P0 BRA `(.L_x_217) ;  /* 0x0000001400b88947 */ /* 0x000fec0003800000 */
[----:B------:R-:W0:Y:S01]  /*d3a0*/  S2R R5, SR_CgaCtaId ;  /* 0x0000000000057919 */ /* 0x000e220000008800 */
[----:B------:R-:W-:Y:S01]  /*d3b0*/  MOV R0, 0x400 ;  /* 0x0000040000007802 */ /* 0x000fe20000000f00 */
[----:B------:R-:W1:Y:S03]  /*d3c0*/  S2R R4, SR_CTAID.Y ;  /* 0x0000000000047919 */ /* 0x000e660000002600 */
[----:B0-----:R-:W-:Y:S01]  /*d3d0*/  LEA R0, R5, R0, 0x18 ;  /* 0x0000000005007211 */ /* 0x001fe200078ec0ff */
[----:B------:R-:W-:-:S05]  /*d3e0*/  IMAD.MOV.U32 R5, RZ, RZ, 0x1 ;  /* 0x00000001ff057424 */ /* 0x000fca00078e00ff */
[----:B------:R-:W-:-:S04]  /*d3f0*/  SHF.L.U32 R5, R5, 0x1f, RZ ;  /* 0x0000001f05057819 */ /* 0x000fc800000006ff */
[----:B------:R-:W0:Y:S02]  /*d400*/  SYNCS.PHASECHK.TRANS64.TRYWAIT P0, [R0+URZ+0x31620], R5 ;  /* 0x03162005000075a7 */ /* 0x000e24000800017f */
[----:B01----:R-:W-:Y:S05]  /*d410*/  @!P0 BRA `(.L_x_219) ;  /* 0x0000001800588947 */ /* 0x003fea0003800000 */
.L_x_234:
[----:B------:R-:W1:Y:S01]  /*d420*/  S2R R6, SR_TID.X ;  /* 0x0000000000067919 */ /* 0x000e620000002100 */
[----:B------:R-:W-:Y:S01]  /*d430*/  IMAD.WIDE.U32 R18, R12, UR21, RZ ;  /* 0x000000150c127c25 */ /* 0x000fe2000f8e00ff */
[----:B------:R-:W-:-:S03]  /*d440*/  SHF.R.S32.HI R4, RZ, 0x1f, R4 ;  /* 0x0000001fff047819 */ /* 0x000fc60000011404 */
[----:B------:R-:W-:Y:S01]  /*d450*/  IMAD.IADD R7, R19, 0x1, R14 ;  /* 0x0000000113077824 */ /* 0x000fe200078e020e */
[----:B-1----:R-:W-:-:S04]  /*d460*/  LOP3.LUT R6, R6, 0x7f, RZ, 0xc0, !PT ;  /* 0x0000007f06067812 */ /* 0x002fc800078ec0ff */
[----:B------:R-:W-:Y:S01]  /*d470*/  ISETP.NE.AND P0, PT, R6, RZ, PT ;  /* 0x000000ff0600720c */ /* 0x000fe20003f05270 */
[----:B------:R-:W-:-:S12]  /*d480*/  IMAD.MOV.U32 R6, RZ, RZ, 0x1 ;  /* 0x00000001ff067424 */ /* 0x000fd800078e00ff */
[----:B------:R-:W-:Y:S05]  /*d490*/  @P0 BRA `(.L_x_220) ;  /* 0x0000000000180947 */ /* 0x000fea0003800000 */
[----:B------:R-:W1:Y:S01]  /*d4a0*/  S2R R9, SR_TID.X ;  /* 0x0000000000097919 */ /* 0x000e620000002100 */
[----:B0-----:R-:W-:-:S04]  /*d4b0*/  IMAD.MOV.U32 R5, RZ, RZ, 0x8100 ;  /* 0x00008100ff057424 */ /* 0x001fc800078e00ff */
[----:B------:R2:W-:Y:S01]  /*d4c0*/  SYNCS.ARRIVE.TRANS64 RZ, [R0+URZ+0x31610], R5 ;  /* 0x0316100500ff79a7 */ /* 0x0005e2000800003f */
[----:B-1----:R-:W-:-:S13]  /*d4d0*/  LOP3.LUT P1, RZ, R9, 0x1f, RZ, 0xc0, !PT ;  /* 0x0000001f09ff7812 */ /* 0x002fda000782c0ff */
[----:B--2---:R-:W-:Y:S05]  /*d4e0*/  @!P1 BRA `(.L_x_220) ;  /* 0x0000000000049947 */ /* 0x004fea0003800000 */
[----:B------:R-:W-:Y:S01]  /*d4f0*/  BPT.TRAP 0x1 ;  /* 0x000000040000795c */ /* 0x000fe20000300000 */
.L_x_220:
[----:B------:R-:W1:Y:S01]  /*d500*/  LDC.64 R16, c[0x0][0x198] ;  /* 0x00006600ff107b82 */ /* 0x000e620000000a00 */
[----:B------:R-:W-:Y:S01]  /*d510*/  R2UR UR8, R0 ;  /* 0x00000000000872ca */ /* 0x000fe200000e0000 */
[----:B------:R-:W-:Y:S01]  /*d520*/  UMOV UR6, 0x0 ;  /* 0x0000000000067882 */ /* 0x000fe20000000000 */
[----:B------:R-:W-:Y:S01]  /*d530*/  UMOV UR7, 0x14f00000 ;  /* 0x14f0000000077882 */ /* 0x000fe20000000000 */
[----:B------:R-:W-:Y:S01]  /*d540*/  UMOV UR50, URZ ;  /* 0x0000003f00327c82 */ /* 0x000fe20008000000 */
[----:B------:R-:W-:Y:S01]  /*d550*/  UMOV UR52, UR20 ;  /* 0x0000001400347c82 */ /* 0x000fe20008000000 */
[----:B------:R-:W-:Y:S01]  /*d560*/  UMOV UR53, UR21 ;  /* 0x0000001500357c82 */ /* 0x000fe20008000000 */
[----:B------:R-:W-:Y:S01]  /*d570*/  UMOV UR34, 0x40 ;  /* 0x0000004000227882 */ /* 0x000fe20000000000 */
[----:B------:R-:W2:Y:S01]  /*d580*/  LDC.64 R10, c[0x0][0x718] ;  /* 0x0001c600ff0a7b82 */ /* 0x000ea20000000a00 */
[----:B------:R-:W-:Y:S01]  /*d590*/  UMOV UR35, UR51 ;  /* 0x0000003300237c82 */ /* 0x000fe20008000000 */
[----:B------:R-:W-:Y:S01]  /*d5a0*/  UMOV UR36, UR20 ;  /* 0x0000001400247c82 */ /* 0x000fe20008000000 */
[----:B------:R-:W-:Y:S01]  /*d5b0*/  UMOV UR37, UR21 ;  /* 0x0000001500257c82 */ /* 0x000fe20008000000 */
[----:B------:R-:W-:Y:S01]  /*d5c0*/  UMOV UR26, 0x80 ;  /* 0x00000080001a7882 */ /* 0x000fe20000000000 */
[----:B------:R-:W-:Y:S01]  /*d5d0*/  UMOV UR27, UR51 ;  /* 0x00000033001b7c82 */ /* 0x000fe20008000000 */
[----:B------:R-:W-:-:S02]  /*d5e0*/  UIADD3 UR48, UR8, 0x14100, URZ ;  /* 0x0001410008307890 */ /* 0x000fc4000fffe03f */
[----:B------:R-:W-:Y:S02]  /*d5f0*/  UIADD3 UR49, UR8, 0x31610, URZ ;  /* 0x0003161008317890 */ /* 0x000fe4000fffe03f */
[----:B------:R-:W-:Y:S02]  /*d600*/  UIADD3 UR32, UR8, 0x16100, URZ ;  /* 0x0001610008207890 */ /* 0x000fe4000fffe03f */
[----:B------:R-:W-:Y:S02]  /*d610*/  UIADD3 UR24, UR8, 0x18100, URZ ;  /* 0x0001810008187890 */ /* 0x000fe4000fffe03f */
[----:B------:R-:W-:Y:S01]  /*d620*/  UIADD3 UR16, UR8, 0x1a100, URZ ;  /* 0x0001a10008107890 */ /* 0x000fe2000fffe03f */
[----:B-1----:R-:W-:Y:S01]  /*d630*/  IMAD.MOV.U32 R9, RZ, RZ, R16 ;  /* 0x000000ffff097224 */ /* 0x002fe200078e0010 */
[----:B------:R-:W-:Y:S01]  /*d640*/  UIADD3 UR30, UR8, 0x2c100, URZ ;  /* 0x0002c100081e7890 */ /* 0x000fe2000fffe03f */
[----:B------:R-:W-:Y:S01]  /*d650*/  UMOV UR33, UR49 ;  /* 0x0000003100217c82 */ /* 0x000fe20008000000 */
[----:B------:R-:W-:Y:S01]  /*d660*/  UMOV UR28, UR20 ;  /* 0x00000014001c7c82 */ /* 0x000fe20008000000 */
[----:B------:R-:W-:Y:S01]  /*d670*/  UMOV UR29, UR21 ;  /* 0x00000015001d7c82 */ /* 0x000fe20008000000 */
[----:B------:R-:W-:Y:S01]  /*d680*/  UMOV UR25, UR49 ;  /* 0x0000003100197c82 */ /* 0x000fe20008000000 */
[----:B------:R-:W-:Y:S01]  /*d690*/  UMOV UR18, 0xc0 ;  /* 0x000000c000127882 */ /* 0x000fe20000000000 */
[----:B--2---:R-:W-:Y:S01]  /*d6a0*/  IMAD R20, R4, R10, RZ ;  /* 0x0000000a04147224 */ /* 0x004fe200078e02ff */
[----:B------:R-:W-:Y:S01]  /*d6b0*/  IADD3 R4, P1, R9, 0xf0, RZ ;  /* 0x000000f009047810 */ /* 0x000fe20007f3e0ff */
[----:B------:R-:W-:Y:S01]  /*d6c0*/  UMOV UR19, UR51 ;  /* 0x0000003300137c82 */ /* 0x000fe20008000000 */
[----:B------:R-:W-:Y:S01]  /*d6d0*/  UMOV UR17, UR49 ;  /* 0x0000003100117c82 */ /* 0x000fe20008000000 */
[----:B------:R-:W-:Y:S01]  /*d6e0*/  IMAD R20, R11, UR20, R20 ;  /* 0x000000140b147c24 */ /* 0x000fe2000f8e0214 */
[----:B------:R-:W-:Y:S01]  /*d6f0*/  R2UR UR4, R4 ;  /* 0x00000000040472ca */ /* 0x000fe200000e0000 */
[----:B------:R-:W-:Y:S01]  /*d700*/  IMAD.MOV.U32 R11, RZ, RZ, R17 ;  /* 0x000000ffff0b7224 */ /* 0x000fe200078e0011 */
[----:B------:R-:W-:Y:S01]  /*d710*/  UMOV UR9, 0x10 ;  /* 0x0000001000097882 */ /* 0x000fe20000000000 */
[----:B------:R-:W-:Y:S01]  /*d720*/  UMOV UR31, UR49 ;  /* 0x00000031001f7c82 */ /* 0x000fe20008000000 */
[----:B------:R-:W-:Y:S01]  /*d730*/  UIADD3 UR40, UR8, 0x5000, URZ ;  /* 0x0000500008287890 */ /* 0x000fe2000fffe03f */
[----:B------:R-:W-:Y:S01]  /*d740*/  IMAD.X R4, RZ, RZ, R11, P1 ;  /* 0x000000ffff047224 */ /* 0x000fe200008e060b */
[----:B------:R-:W-:Y:S01]  /*d750*/  UMOV UR43, UR11 ;  /* 0x0000000b002b7c82 */ /* 0x000fe20008000000 */
[----:B------:R-:W-:Y:S01]  /*d760*/  UMOV UR44, UR12 ;  /* 0x0000000c002c7c82 */ /* 0x000fe20008000000 */
[----:B------:R-:W-:Y:S01]  /*d770*/  UMOV UR45, UR13 ;  /* 0x0000000d002d7c82 */ /* 0x000fe20008000000 */
[----:B------:R-:W-:Y:S01]  /*d780*/  UMOV UR10, UR50 ;  /* 0x00000032000a7c82 */ /* 0x000fe20008000000 */
[----:B------:R-:W-:Y:S01]  /*d790*/  R2UR UR5, R4 ;  /* 0x00000000040572ca */ /* 0x000fe200000e0000 */
[----:B0-----:R-:W-:Y:S01]  /*d7a0*/  IMAD.WIDE.U32 R4, R10, UR20, R2 ;  /* 0x000000140a047c25 */ /* 0x001fe2000f8e0002 */
[----:B------:R-:W-:Y:S01]  /*d7b0*/  UMOV UR42, 0x80 ;  /* 0x00000080002a7882 */ /* 0x000fe20000000000 */
[----:B------:R-:W-:-:S02]  /*d7c0*/  UIADD3 UR56, UR8, 0x7800, URZ ;  /* 0x0000780008387890 */ /* 0x000fc4000fffe03f */
[----:B------:R-:W-:Y:S01]  /*d7d0*/  IMAD.IADD R5, R5, 0x1, R20 ;  /* 0x0000000105057824 */ /* 0x000fe200078e0214 */
[----:B------:R-:W-:Y:S01]  /*d7e0*/  UMOV UR58, 0xc0 ;  /* 0x000000c0003a7882 */ /* 0x000fe20000000000 */
[----:B------:R-:W-:Y:S01]  /*d7f0*/  UMOV UR59, UR11 ;  /* 0x0000000b003b7c82 */ /* 0x000fe20008000000 */
[----:B------:R-:W-:Y:S01]  /*d800*/  UMOV UR60, UR12 ;  /* 0x0000000c003c7c82 */ /* 0x000fe20008000000 */
[----:B------:R-:W-:Y:S01]  /*d810*/  IMAD.WIDE.U32 R4, R12, UR21, R4 ;  /* 0x000000150c047c25 */ /* 0x000fe2000f8e0004 */
[----:B------:R-:W-:Y:S01]  /*d820*/  UMOV UR61, UR13 ;  /* 0x0000000d003d7c82 */ /* 0x000fe20008000000 */
[----:B------:R-:W0:Y:S02]  /*d830*/  LDC.64 R12, c[0x0][0x700] ;  /* 0x0001c000ff0c7b82 */ /* 0x000e240000000a00 */
[----:B------:R-:W-:Y:S01]  /*d840*/  IMAD.IADD R14, R14, 0x1, R5 ;  /* 0x000000010e0e7824 */ /* 0x000fe200078e0205 */
[----:B------:R-:W-:Y:S01]  /*d850*/  UTMALDG.4D [UR48], [UR4], desc[UR6] ;  /* 0x00000630040075b4 */ /* 0x000fe20008019000 */
[----:B------:R1:W-:Y:S01]  /*d860*/  UTMALDG.4D [UR32], [UR4], desc[UR6] ;  /* 0x00000620040075b4 */ /* 0x0003e20008019000 */
[----:B------:R2:W-:Y:S01]  /*d870*/  UTMALDG.4D [UR24], [UR4], desc[UR6] ;  /* 0x00000618040075b4 */ /* 0x0005e20008019000 */
[C---:B0-----:R-:W-:Y:S01]  /*d880*/  LEA R5, P1, R4.reuse, R12, 0x2 ;  /* 0x0000000c04057211 */ /* 0x041fe200078210ff */
[----:B------:R0:W-:Y:S03]  /*d890*/  UTMALDG.4D [UR16], [UR4], desc[UR6] ;  /* 0x00000610040075b4 */ /* 0x0001e60008019000 */
[----:B------:R-:W-:-:S02]  /*d8a0*/  LEA.HI.X R14, R4, R13, R14, 0x2, P1 ;  /* 0x0000000d040e7211 */ /* 0x000fc400008f140e */
[----:B------:R-:W-:Y:S01]  /*d8b0*/  R2UR UR14, R5 ;  /* 0x00000000050e72ca */ /* 0x000fe200000e0000 */
[----:B------:R-:W-:Y:S01]  /*d8c0*/  IMAD.MOV.U32 R5, RZ, RZ, 0x14000 ;  /* 0x00014000ff057424 */ /* 0x000fe200078e00ff */
[----:B------:R-:W-:Y:S02]  /*d8d0*/  R2UR UR15, R14 ;  /* 0x000000000e0f72ca */ /* 0x000fe400000e0000 */
[----:B------:R-:W-:Y:S02]  /*d8e0*/  IADD3 R4, P1, R9, 0x2f0, RZ ;  /* 0x000002f009047810 */ /* 0x000fe40007f3e0ff */
[----:B------:R-:W-:Y:S01]  /*d8f0*/  MOV R14, UR45 ;  /* 0x0000002d000e7c02 */ /* 0x000fe20008000f00 */
[----:B-1----:R-:W-:Y:S01]  /*d900*/  UIADD3 UR32, UR8, 0xc800, URZ ;  /* 0x0000c80008207890 */ /* 0x002fe2000fffe03f */
[----:B------:R-:W-:Y:S01]  /*d910*/  R2UR UR22, R4 ;  /* 0x00000000041672ca */ /* 0x000fe200000e0000 */
[----:B------:R-:W-:Y:S01]  /*d920*/  IMAD.X R4, RZ, RZ, R11, P1 ;  /* 0x000000ffff047224 */ /* 0x000fe200008e060b */
[----:B------:R-:W-:Y:S01]  /*d930*/  UMOV UR35, UR11 ;  /* 0x0000000b00237c82 */ /* 0x000fe20008000000 */
[----:B------:R-:W-:Y:S01]  /*d940*/  UMOV UR36, UR12 ;  /* 0x0000000c00247c82 */ /* 0x000fe20008000000 */
[----:B------:R-:W-:-:S02]  /*d950*/  UMOV UR37, UR13 ;  /* 0x0000000d00257c82 */ /* 0x000fc40008000000 */
[----:B------:R-:W-:Y:S01]  /*d960*/  R2UR UR23, R4 ;  /* 0x00000000041772ca */ /* 0x000fe200000e0000 */
[----:B------:R1:W-:Y:S01]  /*d970*/  UBLKCP.S.G [UR30], [UR14], UR9 ;  /* 0x0000001e0e0073ba */ /* 0x0003e20008000209 */
[----:B------:R-:W-:Y:S01]  /*d980*/  IADD3 R4, P1, R9, 0x3f0, RZ ;  /* 0x000003f009047810 */ /* 0x000fe20007f3e0ff */
[----:B--2---:R-:W-:Y:S01]  /*d990*/  UIADD3 UR24, UR8, 0x2800, URZ ;  /* 0x0000280008187890 */ /* 0x004fe2000fffe03f */
[----:B------:R2:W-:Y:S01]  /*d9a0*/  SYNCS.ARRIVE.TRANS64 RZ, [R0+URZ+0x31600], R5 ;  /* 0x0316000500ff79a7 */ /* 0x0005e2000800003f */
[----:B------:R-:W-:Y:S01]  /*d9b0*/  UMOV UR26, 0x40 ;  /* 0x00000040001a7882 */ /* 0x000fe20000000000 */
[----:B------:R-:W-:Y:S01]  /*d9c0*/  UMOV UR27, UR11 ;  /* 0x0000000b001b7c82 */ /* 0x000fe20008000000 */
[----:B------:R-:W-:Y:S01]  /*d9d0*/  UMOV UR28, UR12 ;  /* 0x0000000c001c7c82 */ /* 0x000fe20008000000 */
[----:B------:R-:W-:Y:S01]  /*d9e0*/  UMOV UR29, UR13 ;  /* 0x0000000d001d7c82 */ /* 0x000fe20008000000 */
[----:B0-----:R-:W-:Y:S01]  /*d9f0*/  R2UR UR4, R4 ;  /* 0x00000000040472ca */ /* 0x001fe200000e0000 */
[----:B------:R-:W-:Y:S01]  /*da00*/  IMAD.X R4, RZ, RZ, R11, P1 ;  /* 0x000000ffff047224 */ /* 0x000fe200008e060b */
[----:B------:R-:W-:Y:S01]  /*da10*/  UMOV UR7, 0x10000000 ;  /* 0x1000000000077882 */ /* 0x000fe20000000000 */
[----:B------:R-:W-:-:S02]  /*da20*/  ISETP.GE.AND P1, PT, R8, 0x41, PT ;  /* 0x000000410800780c */ /* 0x000fc40003f26270 */
[----:B--2---:R-:W-:Y:S02]  /*da30*/  MOV R5, UR43 ;  /* 0x0000002b00057c02 */ /* 0x004fe40008000f00 */
[----:B------:R-:W-:Y:S01]  /*da40*/  R2UR UR5, R4 ;  /* 0x00000000040572ca */ /* 0x000fe200000e0000 */
[----:B-1----:R-:W-:Y:S01]  /*da50*/  UIADD3 UR9, UR8, 0x31600, URZ ;  /* 0x0003160008097890 */ /* 0x002fe2000fffe03f */
[----:B------:R-:W-:-:S06]  /*da60*/  MOV R4, UR44 ;  /* 0x0000002c00047c02 */ /* 0x000fcc0008000f00 */
[----:B------:R-:W-:Y:S01]  /*da70*/  UMOV UR25, UR9 ;  /* 0x0000000900197c82 */ /* 0x000fe20008000000 */
[----:B------:R-:W-:Y:S01]  /*da80*/  UMOV UR41, UR9 ;  /* 0x0000000900297c82 */ /* 0x000fe20008000000 */
[----:B------:R0:W-:Y:S01]  /*da90*/  UTMALDG.4D [UR8], [UR22], desc[UR6] ;  /* 0x00000608160075b4 */ /* 0x0001e20008019000 */
[----:B------:R-:W-:Y:S01]  /*daa0*/  UMOV UR57, UR9 ;  /* 0x0000000900397c82 */ /* 0x000fe20008000000 */
[----:B------:R-:W-:Y:S01]  /*dab0*/  UMOV UR33, UR9 ;  /* 0x0000000900217c82 */ /* 0x000fe20008000000 */
[----:B------:R1:W-:Y:S01]  /*dac0*/  UTMALDG.4D [UR24], [UR22], desc[UR6] ;  /* 0x00000618160075b4 */ /* 0x0003e20008019000 */
[----:B------:R2:W-:Y:S01]  /*dad0*/  UTMALDG.4D [UR40], [UR22], desc[UR6] ;  /* 0x00000628160075b4 */ /* 0x0005e20008019000 */
[----:B------:R3:W-:Y:S01]  /*dae0*/  UTMALDG.4D [UR56], [UR22], desc[UR6] ;  /* 0x00000638160075b4 */ /* 0x0007e20008019000 */
[----:B0-----:R-:W-:Y:S01]  /*daf0*/  UMOV UR10, 0xc0 ;  /* 0x000000c0000a7882 */ /* 0x001fe20000000000 */
[----:B-1----:R-:W-:Y:S01]  /*db00*/  UIADD3 UR24, UR8, 0xf000, URZ ;  /* 0x0000f00008187890 */ /* 0x002fe2000fffe03f */
[----:B------:R-:W-:Y:S01]  /*db10*/  UMOV UR26, 0x80 ;  /* 0x00000080001a7882 */ /* 0x000fe20000000000 */
[----:B--2---:R-:W-:Y:S01]  /*db20*/  R2UR UR45, R14 ;  /* 0x000000000e2d72ca */ /* 0x004fe200000e0000 */
[----:B------:R-:W-:Y:S01]  /*db30*/  UIADD3 UR40, UR8, 0xa000, URZ ;  /* 0x0000a00008287890 */ /* 0x000fe2000fffe03f */
[----:B------:R-:W-:Y:S01]  /*db40*/  R2UR UR44, R4 ;  /* 0x00000000042c72ca */ /* 0x000fe200000e0000 */
[----:B------:R-:W-:Y:S01]  /*db50*/  UIADD3 UR8, UR8, 0x11800, URZ ;  /* 0x0001180008087890 */ /* 0x000fe2000fffe03f */
[----:B------:R-:W-:Y:S01]  /*db60*/  R2UR UR43, R5 ;  /* 0x00000000052b72ca */ /* 0x000fe200000e0000 */
[----:B------:R-:W-:Y:S01]  /*db70*/  UMOV UR42, UR50 ;  /* 0x00000032002a7c82 */ /* 0x000fe20008000000 */
[----:B------:R-:W-:-:S02]  /*db80*/  IMAD.MOV.U32 R4, RZ, RZ, RZ ;  /* 0x000000ffff047224 */ /* 0x000fc400078e00ff */
[----:B------:R-:W-:Y:S02]  /*db90*/  IMAD.MOV.U32 R5, RZ, RZ, 0x1 ;  /* 0x00000001ff057424 */ /* 0x000fe400078e00ff */
[----:B------:R-:W-:-:S07]  /*dba0*/  IMAD.MOV.U32 R14, RZ, RZ, 0x1 ;  /* 0x00000001ff0e7424 */ /* 0x000fce00078e00ff */
[----:B------:R3:W-:Y:S01]  /*dbb0*/  UTMALDG.4D [UR40], [UR4], desc[UR6] ;  /* 0x00000628040075b4 */ /* 0x0007e20008019000 */
[----:B------:R3:W-:Y:S01]  /*dbc0*/  UTMALDG.4D [UR32], [UR4], desc[UR6] ;  /* 0x00000620040075b4 */ /* 0x0007e20008019000 */
[----:B------:R3:W-:Y:S01]  /*dbd0*/  UTMALDG.4D [UR24], [UR4], desc[UR6] ;  /* 0x00000618040075b4 */ /* 0x0007e20008019000 */
[----:B------:R3:W-:Y:S02]  /*dbe0*/  UTMALDG.4D [UR8], [UR4], desc[UR6] ;  /* 0x00000608040075b4 */ /* 0x0007e40008019000 */
[----:B---3--:R-:W-:Y:S05]  /*dbf0*/  @!P1 BRA `(.L_x_221) ;  /* 0x00000008007c9947 */ /* 0x008fea0003800000 */
[----:B------:R-:W0:Y:S01]  /*dc00*/  LDC.64 R16, c[0x0][0x738] ;  /* 0x0001ce00ff107b82 */ /* 0x000e220000000a00 */
[----:B------:R-:W1:Y:S01]  /*dc10*/  S2R R14, SR_CTAID.Y ;  /* 0x00000000000e7919 */ /* 0x000e620000002600 */
[----:B------:R-:W-:Y:S02]  /*dc20*/  VIADD R8, R8, 0x3f ;  /* 0x0000003f08087836 */ /* 0x000fe40000000000 */
[----:B0-----:R-:W-:-:S04]  /*dc30*/  IMAD.WIDE.U32 R4, R16, UR21, R2 ;  /* 0x0000001510047c25 */ /* 0x001fc8000f8e0002 */
[----:B------:R-:W-:-:S04]  /*dc40*/  IMAD R16, R15, R16, RZ ;  /* 0x000000100f107224 */ /* 0x000fc800078e02ff */
[----:B------:R-:W-:Y:S01]  /*dc50*/  IMAD R16, R17, UR21, R16 ;  /* 0x0000001511107c24 */ /* 0x000fe2000f8e0210 */
[----:B-1----:R-:W-:-:S03]  /*dc60*/  SHF.R.S32.HI R14, RZ, 0x1f, R14 ;  /* 0x0000001fff0e7819 */ /* 0x002fc6000001140e */
[----:B------:R-:W-:Y:S02]  /*dc70*/  IMAD.IADD R5, R5, 0x1, R16 ;  /* 0x0000000105057824 */ /* 0x000fe400078e0210 */
[----:B------:R-:W0:Y:S02]  /*dc80*/  LDC.64 R16, c[0x0][0x730] ;  /* 0x0001cc00ff107b82 */ /* 0x000e240000000a00 */
[----:B0-----:R-:W-:Y:S02]  /*dc90*/  IMAD R6, R14, R16, RZ ;  /* 0x000000100e067224 */ /* 0x001fe400078e02ff */
[----:B------:R-:W-:Y:S01]  /*dca0*/  IMAD.WIDE.U32 R4, R16, UR20, R4 ;  /* 0x0000001410047c25 */ /* 0x000fe2000f8e0004 */
[----:B------:R-:W0:Y:S03]  /*dcb0*/  S2R R14, SR_TID.X ;  /* 0x00000000000e7919 */ /* 0x000e260000002100 */
[----:B------:R-:W-:-:S02]  /*dcc0*/  IMAD R6, R17, UR20, R6 ;  /* 0x0000001411067c24 */ /* 0x000fc4000f8e0206 */
[----:B------:R-:W1:Y:S02]  /*dcd0*/  LDC.64 R16, c[0x0][0x728] ;  /* 0x0001ca00ff107b82 */ /* 0x000e640000000a00 */
[----:B------:R-:W-:Y:S01]  /*dce0*/  IMAD.IADD R6, R5, 0x1, R6 ;  /* 0x0000000105067824 */ /* 0x000fe200078e0206 */
[----:B-1----:R-:W-:Y:S01]  /*dcf0*/  LEA R5, P1, R4, R16, 0x2 ;  /* 0x0000001004057211 */ /* 0x002fe200078210ff */
[----:B------:R-:W-:-:S03]  /*dd00*/  IMAD.MOV.U32 R16, RZ, RZ, RZ ;  /* 0x000000ffff107224 */ /* 0x000fc600078e00ff */
[----:B------:R-:W-:Y:S01]  /*dd10*/  LEA.HI.X R17, R4, R17, R6, 0x2, P1 ;  /* 0x0000001104117211 */ /* 0x000fe200008f1406 */
[----:B------:R-:W-:Y:S02]  /*dd20*/  IMAD.MOV.U32 R6, RZ, RZ, R18 ;  /* 0x000000ffff067224 */ /* 0x000fe400078e0012 */
[----:B------:R-:W-:Y:S02]  /*dd30*/  IMAD.MOV.U32 R4, RZ, RZ, RZ ;  /* 0x000000ffff047224 */ /* 0x000fe400078e00ff */
[----:B------:R-:W-:-:S04]  /*dd40*/  IMAD.WIDE.U32 R6, R10, UR20, R6 ;  /* 0x000000140a067c25 */ /* 0x000fc8000f8e0006 */
[----:B------:R-:W-:Y:S01]  /*dd50*/  IMAD.MOV.U32 R18, RZ, RZ, RZ ;  /* 0x000000ffff127224 */ /* 0x000fe200078e00ff */
[----:B------:R-:W-:-:S04]  /*dd60*/  IADD3 R10, P1, R2, R6, RZ ;  /* 0x00000006020a7210 */ /* 0x000fc80007f3e0ff */
[----:B------:R-:W-:Y:S02]  /*dd70*/  IADD3.X R6, R3, R20, R7, P1, !PT ;  /* 0x0000001403067210 */ /* 0x000fe40000ffe407 */
[C---:B------:R-:W-:Y:S02]  /*dd80*/  LEA R12, P1, R10.reuse, R12, 0x2 ;  /* 0x0000000c0a0c7211 */ /* 0x040fe400078210ff */
[----:B------:R-:W-:Y:S02]  /*dd90*/  SHF.R.S32.HI R7, RZ, 0x1f, R8 ;  /* 0x0000001fff077819 */ /* 0x000fe40000011408 */
[----:B------:R-:W-:Y:S01]  /*dda0*/  LEA.HI.X R10, R10, R13, R6, 0x2, P1 ;  /* 0x0000000d0a0a7211 */ /* 0x000fe200008f1406 */
[----:B------:R-:W-:Y:S01]  /*ddb0*/  IMAD.U32 R13, RZ, RZ, UR51 ;  /* 0x00000033ff0d7e24 */ /* 0x000fe2000f8e00ff */
[----:B------:R-:W-:Y:S01]  /*ddc0*/  LEA.HI R8, R7, R8, RZ, 0x6 ;  /* 0x0000000807087211 */ /* 0x000fe200078f30ff */
[----:B------:R-:W-:Y:S01]  /*ddd0*/  IMAD.MOV.U32 R6, RZ, RZ, 0x1 ;  /* 0x00000001ff067424 */ /* 0x000fe200078e00ff */
[----:B------:R-:W-:-:S02]  /*dde0*/  IADD3 R7, P1, R12, 0x100, RZ ;  /* 0x000001000c077810 */ /* 0x000fc40007f3e0ff */
[----:B0-----:R-:W-:Y:S01]  /*ddf0*/  LOP3.LUT R12, R14, 0x1f, RZ, 0xc0, !PT ;  /* 0x0000001f0e0c7812 */ /* 0x001fe200078ec0ff */
[----:B------:R-:W-:Y:S01]  /*de00*/  IMAD.MOV.U32 R14, RZ, RZ, 0x1 ;  /* 0x00000001ff0e7424 */ /* 0x000fe200078e00ff */
[----:B------:R-:W-:Y:S01]  /*de10*/  LEA.HI.SX32 R8, R8, 0xffffffff, 0x1a ;  /* 0xffffffff08087811 */ /* 0x000fe200078fd2ff */
[----:B------:R-:W-:-:S08]  /*de20*/  IMAD.X R10, RZ, RZ, R10, P1 ;  /* 0x000000ffff0a7224 */ /* 0x000fd000008e060a */
.L_x_226:
[----:B------:R-:W-:-:S04]  /*de30*/  SHF.L.U32 R9, R14, 0x1f, RZ ;  /* 0x0000001f0e097819 */ /* 0x000fc800000006ff */
[----:B0-----:R-:W0:Y:S02]  /*de40*/  SYNCS.PHASECHK.TRANS64.TRYWAIT P1, [R0+URZ+0x31638], R9 ;  /* 0x03163809000075a7 */ /* 0x001e24000802017f */
[----:B01---5:R-:W-:Y:S05]  /*de50*/  @!P1 BRA `(.L_x_222) ;  /* 0x0000000c00dc9947 */ /* 0x023fea0003800000 */
.L_x_235:
[----:B------:R-:W-:Y:S05]  /*de60*/  @P0 BRA `(.L_x_223) ;  /* 0x0000000000140947 */ /* 0x000fea0003800000 */
[----:B------:R-:W-:Y:S01]  /*de70*/  ISETP.NE.AND P1, PT, R12, RZ, PT ;  /* 0x000000ff0c00720c */ /* 0x000fe20003f25270 */
[----:B0-----:R-:W-:-:S04]  /*de80*/  IMAD.MOV.U32 R9, RZ, RZ, 0x8100 ;  /* 0x00008100ff097424 */ /* 0x001fc800078e00ff */
[----:B------:R1:W-:Y:S08]  /*de90*/  SYNCS.ARRIVE.TRANS64 RZ, [R0+URZ+0x31630], R9 ;  /* 0x0316300900ff79a7 */ /* 0x0003f0000800003f */
[----:B------:R-:W-:Y:S05]  /*dea0*/  @!P1 BRA `(.L_x_223) ;  /* 0x0000000000049947 */ /* 0x000fea0003800000 */
[----:B------:R-:W-:Y:S01]  /*deb0*/  BPT.TRAP 0x1 ;  /* 0x000000040000795c */ /* 0x000fe20000300000 */
.L_x_223:
[----:B------:R2:W-:Y:S02]  /*dec0*/  STL.64 [R1], R2 ;  /* 0x0000000201007387 */ /* 0x0005e40000100a00 */
[----:B--2---:R-:W0:Y:S02]  /*ded0*/  LDC.64 R2, c[0x0][0x198] ;  /* 0x00006600ff027b82 */ /* 0x004e240000000a00 */
[----:B01----:R-:W-:-:S05]  /*dee0*/  IMAD.MOV.U32 R9, RZ, RZ, R2 ;  /* 0x000000ffff097224 */ /* 0x003fca00078e0002 */
[----:B------:R-:W-:-:S04]  /*def0*/  IADD3 R11, P1, R9, 0x1f0, RZ ;  /* 0x000001f0090b7810 */ /* 0x000fc80007f3e0ff */
[----:B------:R-:W-:Y:S01]  /*df00*/  R2UR UR6, R11 ;  /* 0x000000000b0672ca */ /* 0x000fe200000e0000 */
[----:B------:R-:W-:Y:S02]  /*df10*/  IMAD.MOV.U32 R11, RZ, RZ, R3 ;  /* 0x000000ffff0b7224 */ /* 0x000fe400078e0003 */
[----:B------:R0:W5:Y:S01]  /*df20*/  LDL.LU.64 R2, [R1] ;  /* 0x0000000001027983 */ /* 0x0001620000300a00 */
[----:B------:R-:W-:Y:S01]  /*df30*/  R2UR UR14, R0 ;  /* 0x00000000000e72ca */ /* 0x000fe200000e0000 */
[----:B------:R-:W-:Y:S01]  /*df40*/  IMAD.X R19, RZ, RZ, R11, P1 ;  /* 0x000000ffff137224 */ /* 0x000fe200008e060b */
[----:B------:R-:W-:Y:S01]  /*df50*/  R2UR UR19, R13 ;  /* 0x000000000d1372ca */ /* 0x000fe200000e0000 */
[----:B------:R-:W1:Y:S01]  /*df60*/  S2R R12, SR_TID.X ;  /* 0x00000000000c7919 */ /* 0x000e620000002100 */
[----:B------:R-:W-:Y:S01]  /*df70*/  VIADD R16, R16, 0x1 ;  /* 0x0000000110107836 */ /* 0x000fe20000000000 */
[----:B------:R-:W-:Y:S01]  /*df80*/  UMOV UR8, 0x0 ;  /* 0x0000000000087882 */ /* 0x000fe20000000000 */
[----:B------:R-:W-:Y:S01]  /*df90*/  R2UR UR7, R19 ;  /* 0x00000000130772ca */ /* 0x000fe200000e0000 */
[----:B------:R-:W-:Y:S01]  /*dfa0*/  UMOV UR9, 0x14f00000 ;  /* 0x14f0000000097882 */ /* 0x000fe20000000000 */
[----:B------:R-:W-:Y:S01]  /*dfb0*/  UMOV UR18, URZ ;  /* 0x0000003f00127c82 */ /* 0x000fe20008000000 */
[C---:B------:R-:W-:Y:S01]  /*dfc0*/  ISETP.NE.AND P1, PT, R16.reuse, 0x2, PT ;  /* 0x000000021000780c */ /* 0x040fe20003f25270 */
[----:B------:R-:W-:Y:S01]  /*dfd0*/  UMOV UR34, 0x40 ;  /* 0x0000004000227882 */ /* 0x000fe20000000000 */
[----:B------:R-:W-:Y:S01]  /*dfe0*/  R2UR UR4, R5 ;  /* 0x00000000050472ca */ /* 0x000fe200000e0000 */
[----:B------:R-:W-:Y:S01]  /*dff0*/  UMOV UR36, UR20 ;  /* 0x0000001400247c82 */ /* 0x000fe20008000000 */
[----:B------:R-:W-:Y:S01]  /*e000*/  UIADD3 UR16, UR14, 0x24100, URZ ;  /* 0x000241000e107890 */ /* 0x000fe2000fffe03f */
[----:B------:R-:W-:Y:S01]  /*e010*/  R2UR UR5, R17 ;  /* 0x00000000110572ca */ /* 0x000fe200000e0000 */
[----:B------:R-:W-:Y:S01]  /*e020*/  UIADD3 UR17, UR14, 0x31630, URZ ;  /* 0x000316300e117890 */ /* 0x000fe2000fffe03f */
[----:B------:R-:W-:Y:S01]  /*e030*/  SEL R19, RZ, 0x1, P1 ;  /* 0x00000001ff137807 */ /* 0x000fe20000800000 */
[----:B------:R-:W-:Y:S01]  /*e040*/  UIADD3 UR32, UR14, 0x26100, URZ ;  /* 0x000261000e207890 */ /* 0x000fe2000fffe03f */
[----:B------:R-:W-:Y:S01]  /*e050*/  SEL R16, R16, RZ, P1 ;  /* 0x000000ff10107207 */ /* 0x000fe20000800000 */
[----:B------:R-:W-:Y:S01]  /*e060*/  UIADD3 UR24, UR14, 0x28100, URZ ;  /* 0x000281000e187890 */ /* 0x000fe2000fffe03f */
[----:B------:R-:W-:Y:S01]  /*e070*/  LOP3.LUT R6, R6, R19, RZ, 0x3c, !PT ;  /* 0x0000001306067212 */ /* 0x000fe200078e3cff */
        /* <DEDUP_REMOVED lines=14> */
[----:B-1----:R-:W-:-:S04]  /*e160*/  LOP3.LUT R12, R12, 0x7f, RZ, 0xc0, !PT ;  /* 0x0000007f0c0c7812 */ /* 0x002fc800078ec0ff */
[----:B------:R-:W-:Y:S01]  /*e170*/  ISETP.NE.AND P2, PT, R12, RZ, PT ;  /* 0x000000ff0c00720c */ /* 0x000fe20003f45270 */
[----:B------:R0:W-:Y:S01]  /*e180*/  UTMALDG.4D [UR24], [UR6], desc[UR8] ;  /* 0x00000818060075b4 */ /* 0x0001e20008019000 */
[----:B------:R-:W1:Y:S01]  /*e190*/  S2R R12, SR_TID.X ;  /* 0x00000000000c7919 */ /* 0x000e620000002100 */
[----:B--2---:R-:W-:Y:S02]  /*e1a0*/  UIADD3 UR16, UR14, 0x2a100, URZ ;  /* 0x0002a1000e107890 */ /* 0x004fe4000fffe03f */
[----:B------:R-:W-:Y:S01]  /*e1b0*/  UIADD3 UR14, UR14, 0x2c300, URZ ;  /* 0x0002c3000e0e7890 */ /* 0x000fe2000fffe03f */
[----:B------:R-:W-:-:S06]  /*e1c0*/  UMOV UR18, 0xc0 ;  /* 0x000000c000127882 */ /* 0x000fcc0000000000 */
[----:B------:R0:W-:Y:S02]  /*e1d0*/  UTMALDG.4D [UR16], [UR6], desc[UR8] ;  /* 0x00000810060075b4 */ /* 0x0001e40008019000 */
[----:B------:R0:W-:Y:S01]  /*e1e0*/  UBLKCP.S.G [UR14], [UR4], UR10 ;  /* 0x0000000e040073ba */ /* 0x0001e2000800020a */
[----:B------:R-:W2:Y:S01]  /*e1f0*/  SYNCS.PHASECHK.TRANS64.TRYWAIT P1, [R19+URZ+0x31620], R20 ;  /* 0x03162014130075a7 */ /* 0x000ea2000802017f */
[----:B-1----:R-:W-:Y:S01]  /*e200*/  LOP3.LUT R12, R12, 0x1f, RZ, 0xc0, !PT ;  /* 0x0000001f0c0c7812 */ /* 0x002fe200078ec0ff */
[----:B0-2---:R-:W-:Y:S06]  /*e210*/  @!P1 BRA `(.L_x_224) ;  /* 0x0000000c00009947 */ /* 0x005fec0003800000 */
.L_x_237:
[----:B------:R-:W-:Y:S01]  /*e220*/  LOP3.LUT R14, R14, 0x1, RZ, 0x3c, !PT ;  /* 0x000000010e0e7812 */ /* 0x000fe200078e3cff */
[----:B------:R-:W-:Y:S06]  /*e230*/  @P2 BRA `(.L_x_225) ;  /* 0x0000000000142947 */ /* 0x000fec0003800000 */
[----:B------:R-:W-:Y:S01]  /*e240*/  ISETP.NE.AND P1, PT, R12, RZ, PT ;  /* 0x000000ff0c00720c */ /* 0x000fe20003f25270 */
[----:B0-----:R-:W-:-:S04]  /*e250*/  IMAD.MOV.U32 R20, RZ, RZ, 0x8100 ;  /* 0x00008100ff147424 */ /* 0x001fc800078e00ff */
[----:B------:R1:W-:Y:S08]  /*e260*/  SYNCS.ARRIVE.TRANS64 RZ, [R19+URZ+0x31610], R20 ;  /* 0x0316101413ff79a7 */ /* 0x0003f0000800003f */
[----:B------:R-:W-:Y:S05]  /*e270*/  @!P1 BRA `(.L_x_225) ;  /* 0x0000000000049947 */ /* 0x000fea0003800000 */
[----:B------:R-:W-:Y:S01]  /*e280*/  BPT.TRAP 0x1 ;  /* 0x000000040000795c */ /* 0x000fe20000300000 */
.L_x_225:
        /* <DEDUP_REMOVED lines=24> */
[----:B------:R-:W-:Y:S01]  /*e410*/  VIADD R4, R4, 0x40 ;  /* 0x0000004004047836 */ /* 0x000fe20000000000 */
        /* <DEDUP_REMOVED lines=23> */
[----:B------:R-:W-:Y:S01]  /*e590*/  IMAD.X R10, RZ, RZ, R10, P3 ;  /* 0x000000ffff0a7224 */ /* 0x000fe200018e060a */
[----:B------:R2:W-:Y:S01]  /*e5a0*/  UTMALDG.4D [UR24], [UR4], desc[UR6] ;  /* 0x00000618040075b4 */ /* 0x0005e20008019000 */
[----:B------:R2:W-:Y:S01]  /*e5b0*/  UTMALDG.4D [UR16], [UR4], desc[UR6] ;  /* 0x00000610040075b4 */ /* 0x0005e20008019000 */
[----:B------:R2:W-:Y:S02]  /*e5c0*/  UBLKCP.S.G [UR8], [UR14], UR10 ;  /* 0x000000080e0073ba */ /* 0x0005e4000800020a */
[----:B--2---:R-:W-:Y:S05]  /*e5d0*/  @!P1 BRA `(.L_x_226) ;  /* 0xfffffff800149947 */ /* 0x004fea000383ffff */
[----:B------:R-:W-:-:S07]  /*e5e0*/  VIADD R5, R16, 0x1 ;  /* 0x0000000110057836 */ /* 0x000fce0000000000 */
.L_x_221:
[----:B------:R-:W2:Y:S01]  /*e5f0*/  S2R R8, SR_CTAID.Y ;  /* 0x0000000000087919 */ /* 0x000ea20000002600 */
[----:B------:R-:W-:Y:S01]  /*e600*/  SHF.L.U32 R7, R14, 0x1f, RZ ;  /* 0x0000001f0e077819 */ /* 0x000fe200000006ff */
[----:B------:R-:W3:Y:S03]  /*e610*/  LDC.64 R16, c[0x0][0x730] ;  /* 0x0001cc00ff107b82 */ /* 0x000ee60000000a00 */
[----:B------:R-:W4:Y:S05]  /*e620*/  SYNCS.PHASECHK.TRANS64.TRYWAIT P1, [R0+URZ+0x31638], R7 ;  /* 0x03163807000075a7 */ /* 0x000f2a000802017f */
[----:B------:R-:W0:Y:S01]  /*e630*/  LDC.64 R12, c[0x0][0x738] ;  /* 0x0001ce00ff0c7b82 */ /* 0x000e220000000a00 */
[----:B---3-5:R-:W-:Y:S01]  /*e640*/  IMAD.WIDE.U32 R2, R16, UR20, R2 ;  /* 0x0000001410027c25 */ /* 0x028fe2000f8e0002 */
[----:B--2---:R-:W-:-:S05]  /*e650*/  SHF.R.S32.HI R8, RZ, 0x1f, R8 ;  /* 0x0000001fff087819 */ /* 0x004fca0000011408 */
[----:B------:R-:W-:-:S04]  /*e660*/  IMAD R8, R8, R16, RZ ;  /* 0x0000001008087224 */ /* 0x000fc800078e02ff */
[----:B------:R-:W-:-:S04]  /*e670*/  IMAD R17, R17, UR20, R8 ;  /* 0x0000001411117c24 */ /* 0x000fc8000f8e0208 */
[----:B------:R-:W-:Y:S02]  /*e680*/  IMAD.IADD R3, R17, 0x1, R3 ;  /* 0x0000000111037824 */ /* 0x000fe400078e0203 */
[----:B0-----:R-:W-:Y:S02]  /*e690*/  IMAD R8, R15, R12, RZ ;  /* 0x0000000c0f087224 */ /* 0x001fe400078e02ff */
[----:B------:R-:W-:-:S04]  /*e6a0*/  IMAD.WIDE.U32 R2, R12, UR21, R2 ;  /* 0x000000150c027c25 */ /* 0x000fc8000f8e0002 */
[----:B------:R-:W-:Y:S01]  /*e6b0*/  IMAD R13, R13, UR21, R8 ;  /* 0x000000150d0d7c24 */ /* 0x000fe2000f8e0208 */
[----:B----4-:R-:W-:Y:S06]  /*e6c0*/  @!P1 BRA `(.L_x_227) ;  /* 0x0000000400ec9947 */ /* 0x010fec0003800000 */
.L_x_238:
[----:B0-----:R-:W-:Y:S01]  /*e6d0*/  IMAD.IADD R7, R13, 0x1, R3 ;  /* 0x000000010d077824 */ /* 0x001fe200078e0203 */
[----:B------:R-:W-:Y:S06]  /*e6e0*/  @P0 BRA `(.L_x_228) ;  /* 0x0000000000180947 */ /* 0x000fec0003800000 */
[----:B------:R-:W0:Y:S01]  /*e6f0*/  S2R R8, SR_TID.X ;  /* 0x0000000000087919 */ /* 0x000e220000002100 */
[----:B------:R-:W-:-:S04]  /*e700*/  IMAD.MOV.U32 R13, RZ, RZ, 0x8100 ;  /* 0x00008100ff0d7424 */ /* 0x000fc800078e00ff */
[----:B------:R2:W-:Y:S01]  /*e710*/  SYNCS.ARRIVE.TRANS64 RZ, [R0+URZ+0x31630], R13 ;  /* 0x0316300d00ff79a7 */ /* 0x0005e2000800003f */
[----:B0-----:R-:W-:-:S13]  /*e720*/  LOP3.LUT P0, RZ, R8, 0x1f, RZ, 0xc0, !PT ;  /* 0x0000001f08ff7812 */ /* 0x001fda000780c0ff */
[----:B--2---:R-:W-:Y:S05]  /*e730*/  @!P0 BRA `(.L_x_228) ;  /* 0x0000000000048947 */ /* 0x004fea0003800000 */
[----:B------:R-:W-:Y:S01]  /*e740*/  BPT.TRAP 0x1 ;  /* 0x000000040000795c */ /* 0x000fe20000300000 */
.L_x_228:
[----:B------:R-:W0:Y:S01]  /*e750*/  LDC.64 R12, c[0x0][0x728] ;  /* 0x0001ca00ff0c7b82 */ /* 0x000e220000000a00 */
[C---:B------:R-:W-:Y:S01]  /*e760*/  IADD3 R2, P0, R4.reuse, R2, RZ ;  /* 0x0000000204027210 */ /* 0x040fe20007f1e0ff */
[----:B------:R-:W-:Y:S01]  /*e770*/  UMOV UR6, 0x0 ;  /* 0x0000000000067882 */ /* 0x000fe20000000000 */
[C---:B------:R-:W-:Y:S01]  /*e780*/  R2UR UR43, R4.reuse ;  /* 0x00000000042b72ca */ /* 0x040fe200000e0000 */
[----:B------:R-:W-:Y:S01]  /*e790*/  UMOV UR7, 0x14f00000 ;  /* 0x14f0000000077882 */ /* 0x000fe20000000000 */
[----:B------:R-:W-:Y:S01]  /*e7a0*/  LEA.HI.X.SX32 R3, R4, R7, 0x1, P0 ;  /* 0x0000000704037211 */ /* 0x000fe200000f0eff */
        /* <DEDUP_REMOVED lines=10> */
[----:B------:R-:W-:Y:S01]  /*e850*/  UIADD3 UR43, UR43, UR51, URZ ;  /* 0x000000332b2b7290 */ /* 0x000fe2000fffe03f */
[----:B------:R-:W-:Y:S01]  /*e860*/  LOP3.LUT R4, R14, 0x1, RZ, 0x3c, !PT ;  /* 0x000000010e047812 */ /* 0x000fe200078e3cff */
[----:B------:R-:W-:Y:S01]  /*e870*/  UMOV UR18, 0xc0 ;  /* 0x000000c000127882 */ /* 0x000fe20000000000 */
[----:B------:R-:W-:Y:S01]  /*e880*/  UMOV UR10, 0x10 ;  /* 0x00000010000a7882 */ /* 0x000fe20000000000 */
[----:B------:R-:W-:-:S02]  /*e890*/  UIADD3 UR40, UR8, 0x24100, URZ ;  /* 0x0002410008287890 */ /* 0x000fc4000fffe03f */
[----:B------:R-:W-:Y:S01]  /*e8a0*/  UIADD3 UR41, UR8, 0x31630, URZ ;  /* 0x0003163008297890 */ /* 0x000fe2000fffe03f */
[C---:B0-----:R-:W-:Y:S01]  /*e8b0*/  LEA R12, P0, R2.reuse, R12, 0x2 ;  /* 0x0000000c020c7211 */ /* 0x041fe200078010ff */
[----:B------:R-:W-:Y:S02]  /*e8c0*/  UIADD3 UR32, UR8, 0x26100, URZ ;  /* 0x0002610008207890 */ /* 0x000fe4000fffe03f */
[----:B------:R-:W-:Y:S01]  /*e8d0*/  UIADD3 UR24, UR8, 0x28100, URZ ;  /* 0x0002810008187890 */ /* 0x000fe2000fffe03f */
[----:B------:R-:W-:Y:S01]  /*e8e0*/  LEA.HI.X R13, R2, R13, R3, 0x2, P0 ;  /* 0x0000000d020d7211 */ /* 0x000fe200000f1403 */
[----:B------:R-:W-:Y:S01]  /*e8f0*/  UIADD3 UR16, UR8, 0x2a100, URZ ;  /* 0x0002a10008107890 */ /* 0x000fe2000fffe03f */
[----:B------:R-:W-:Y:S01]  /*e900*/  IADD3 R9, P0, R9, 0x1f0, RZ ;  /* 0x000001f009097810 */ /* 0x000fe20007f1e0ff */
[----:B------:R-:W-:Y:S01]  /*e910*/  UIADD3 UR8, UR8, 0x2c300, URZ ;  /* 0x0002c30008087890 */ /* 0x000fe2000fffe03f */
[----:B------:R-:W-:Y:S01]  /*e920*/  R2UR UR14, R12 ;  /* 0x000000000c0e72ca */ /* 0x000fe200000e0000 */
[----:B------:R-:W-:Y:S01]  /*e930*/  UMOV UR33, UR41 ;  /* 0x0000002900217c82 */ /* 0x000fe20008000000 */
[----:B------:R-:W-:Y:S01]  /*e940*/  R2UR UR4, R9 ;  /* 0x00000000090472ca */ /* 0x000fe200000e0000 */
[----:B------:R-:W-:Y:S01]  /*e950*/  IMAD.X R11, RZ, RZ, R11, P0 ;  /* 0x000000ffff0b7224 */ /* 0x000fe200000e060b */
[----:B------:R-:W-:Y:S01]  /*e960*/  R2UR UR15, R13 ;  /* 0x000000000d0f72ca */ /* 0x000fe200000e0000 */
[----:B------:R-:W-:Y:S01]  /*e970*/  UMOV UR35, UR43 ;  /* 0x0000002b00237c82 */ /* 0x000fe20008000000 */
[----:B------:R-:W-:Y:S01]  /*e980*/  UMOV UR25, UR41 ;  /* 0x0000002900197c82 */ /* 0x000fe20008000000 */
[----:B------:R-:W-:Y:S01]  /*e990*/  UMOV UR27, UR43 ;  /* 0x0000002b001b7c82 */ /* 0x000fe20008000000 */
[----:B------:R-:W-:Y:S01]  /*e9a0*/  R2UR UR5, R11 ;  /* 0x000000000b0572ca */ /* 0x000fe200000e0000 */
[----:B------:R-:W-:Y:S01]  /*e9b0*/  UMOV UR17, UR41 ;  /* 0x0000002900117c82 */ /* 0x000fe20008000000 */
[----:B------:R-:W-:Y:S01]  /*e9c0*/  UMOV UR19, UR43 ;  /* 0x0000002b00137c82 */ /* 0x000fe20008000000 */
[----:B------:R-:W-:Y:S01]  /*e9d0*/  UMOV UR9, UR41 ;  /* 0x0000002900097c82 */ /* 0x000fe20008000000 */
        /* <DEDUP_REMOVED lines=9> */
[----:B0-----:R-:W-:Y:S01]  /*ea70*/  NOP ;  /* 0x0000000000007918 */ /* 0x001fe20000000000 */
.L_x_217:
[----:B------:R-:W-:Y:S05]  /*ea80*/  WARPSYNC.ALL ;  /* 0x0000000000007948 */ /* 0x000fea0003800000 */
[----:B------:R-:W-:-:S13]  /*ea90*/  ELECT P0, URZ, PT ;  /* 0x00000000003f782f */ /* 0x000fda0003800000 */
[----:B------:R-:W-:Y:S05]  /*eaa0*/  @!P0 BRA `(.L_x_117) ;  /* 0x0000000000708947 */ /* 0x000fea0003800000 */
[----:B------:R-:W-:-:S04]  /*eab0*/  LOP3.LUT R21, R21, 0x2, RZ, 0xfc, !PT ;  /* 0x0000000215157812 */ /* 0x000fc800078efcff */
[----:B------:R-:W-:-:S13]  /*eac0*/  ISETP.NE.AND P1, PT, R21, 0x3, PT ;  /* 0x000000031500780c */ /* 0x000fda0003f25270 */
[----:B------:R-:W-:Y:S05]  /*ead0*/  @!P1 BRA `(.L_x_229) ;  /* 0x0000000000049947 */ /* 0x000fea0003800000 */
[----:B-1----:R-:W-:Y:S01]  /*eae0*/  BPT.TRAP 0x1 ;  /* 0x000000040000795c */ /* 0x002fe20000300000 */
.L_x_229:
[----:B------:R-:W0:Y:S01]  /*eaf0*/  S2R R3, SR_CgaCtaId ;  /* 0x0000000000037919 */ /* 0x000e220000008800 */
[----:B------:R-:W-:-:S04]  /*eb00*/  MOV R2, 0x400 ;  /* 0x0000040000027802 */ /* 0x000fc80000000f00 */
[----:B0-----:R-:W-:Y:S02]  /*eb10*/  LEA R7, R3, R2, 0x18 ;  /* 0x0000000203077211 */ /* 0x001fe400078ec0ff */
[----:B------:R-:W-:-:S03]  /*eb20*/  SHF.L.U32 R3, R0, 0x1f, RZ ;  /* 0x0000001f00037819 */ /* 0x000fc600000006ff */
[----:B------:R-:W-:-:S04]  /*eb30*/  VIADD R2, R7, 0x31620 ;  /* 0x0003162007027836 */ /* 0x000fc80000000000 */
[----:B------:R-:W-:-:S04]  /*eb40*/  IMAD R6, R5, 0x8, R2 ;  /* 0x0000000805067824 */ /* 0x000fc800078e0202 */
[----:B------:R-:W0:Y:S02]  /*eb50*/  SYNCS.PHASECHK.TRANS64.TRYWAIT P0, [R6+URZ], R3 ;  /* 0x00000003060075a7 */ /* 0x000e24000800017f */
[----:B0-----:R-:W-:Y:S05]  /*eb60*/  @!P0 BRA `(.L_x_230) ;  /* 0x0000000000d88947 */ /* 0x001fea0003800000 */
.L_x_239:
[----:B------:R-:W-:-:S05]  /*eb70*/  VIADD R5, R5, 0x1 ;  /* 0x0000000105057836 */ /* 0x000fca0000000000 */
[----:B------:R-:W-:-:S04]  /*eb80*/  ISETP.NE.AND P0, PT, R5, 0x2, PT ;  /* 0x000000020500780c */ /* 0x000fc80003f05270 */
[----:B0-----:R-:W-:Y:S02]  /*eb90*/  SEL R3, RZ, 0x1, P0 ;  /* 0x00000001ff037807 */ /* 0x001fe40000000000 */
[----:B------:R-:W-:Y:S02]  /*eba0*/  SEL R5, R5, RZ, P0 ;  /* 0x000000ff05057207 */ /* 0x000fe40000000000 */
[----:B------:R-:W-:-:S03]  /*ebb0*/  LOP3.LUT R0, R0, R3, RZ, 0x3c, !PT ;  /* 0x0000000300007212 */ /* 0x000fc600078e3cff */
[----:B------:R-:W-:Y:S01]  /*ebc0*/  IMAD R5, R5, 0x8, R2 ;  /* 0x0000000805057824 */ /* 0x000fe200078e0202 */
[----:B------:R-:W-:-:S04]  /*ebd0*/  SHF.L.U32 R0, R0, 0x1f, RZ ;  /* 0x0000001f00007819 */ /* 0x000fc800000006ff */
[----:B------:R-:W0:Y:S02]  /*ebe0*/  SYNCS.PHASECHK.TRANS64.TRYWAIT P0, [R5+URZ], R0 ;  /* 0x00000000050075a7 */ /* 0x000e24000800017f */
[----:B0-----:R-:W-:Y:S05]  /*ebf0*/  @!P0 BRA `(.L_x_231) ;  /* 0x0000000000c88947 */ /* 0x001fea0003800000 */
.L_x_240:
[----:B------:R-:W-:Y:S05]  /*ec00*/  @!P1 BRA `(.L_x_232) ;  /* 0x0000000000049947 */ /* 0x000fea0003800000 */
[----:B-1----:R-:W-:Y:S01]  /*ec10*/  BPT.TRAP 0x1 ;  /* 0x000000040000795c */ /* 0x002fe20000300000 */
.L_x_232:
[----:B------:R-:W-:-:S07]  /*ec20*/  SHF.L.U32 R4, R4, 0x1f, RZ ;  /* 0x0000001f04047819 */ /* 0x000fce00000006ff */
.L_x_233:
[----:B--2---:R2:W3:Y:S02]  /*ec30*/  SYNCS.PHASECHK.TRANS64.TRYWAIT P0, [R7+URZ+0x31638], R4 ;  /* 0x03163804070075a7 */ /* 0x0044e4000800017f */
[----:B---3--:R-:W-:Y:S05]  /*ec40*/  @!P0 NANOSLEEP.SYNCS 0x989680 ;  /* 0x009896800000895d */ /* 0x008fea0003900000 */
[----:B------:R-:W3:Y:S02]  /*ec50*/  @!P0 SYNCS.PHASECHK.TRANS64 P0, [R7+URZ+0x31638], R4 ;  /* 0x03163804070085a7 */ /* 0x000ee4000800007f */
[----:B---3--:R-:W-:Y:S05]  /*ec60*/  @!P0 BRA `(.L_x_233) ;  /* 0xfffffffc00f08947 */ /* 0x008fea000383ffff */
.L_x_117:
[----:B-1----:R-:W-:Y:S05]  /*ec70*/  BSYNC B0 ;  /* 0x0000000000007941 */ /* 0x002fea0003800000 */
.L_x_111:
[----:B------:R-:W-:Y:S05]  /*ec80*/  EXIT ;  /* 0x000000000000794d */ /* 0x000fea0003800000 */
.L_x_123:
[----:B0-----:R0:W1:Y:S02]  /*ec90*/  SYNCS.PHASECHK.TRANS64.TRYWAIT P0, [R18+URZ+0x31600], R13 ;  /* 0x0316000d120075a7 */ /* 0x001064000800017f */
[----:B-1----:R-:W-:Y:S05]  /*eca0*/  @!P0 NANOSLEEP.SYNCS 0x989680 ;  /* 0x009896800000895d */ /* 0x002fea0003900000 */
[----:B------:R-:W1:Y:S02]  /*ecb0*/  @!P0 SYNCS.PHASECHK.TRANS64 P0, [R18+URZ+0x31600], R13 ;  /* 0x0316000d120085a7 */ /* 0x000e64000800007f */
[----:B-1----:R-:W-:Y:S05]  /*ecc0*/  @!P0 BRA `(.L_x_123) ;  /* 0xfffffffc00f08947 */ /* 0x002fea000383ffff */
[----:B------:R-:W-:Y:S05]  /*ecd0*/  BRA `(.L_x_122) ;  /* 0xffffff2000f47947 */ /* 0x000fea000383ffff */
.L_x_127:
[----:B-1----:R1:W2:Y:S02]  /*ece0*/  SYNCS.PHASECHK.TRANS64.TRYWAIT P1, [R17+URZ+0x31610], R8 ;  /* 0x03161008110075a7 */ /* 0x0022a4000802017f */
[----:B--2---:R-:W-:Y:S05]  /*ecf0*/  @!P1 NANOSLEEP.SYNCS 0x989680 ;  /* 0x009896800000995d */ /* 0x004fea0003900000 */
[----:B------:R-:W2:Y:S02]  /*ed00*/  @!P1 SYNCS.PHASECHK.TRANS64 P1, [R17+URZ+0x31610], R8 ;  /* 0x03161008110095a7 */ /* 0x000ea4000802007f */
[----:B--2---:R-:W-:Y:S05]  /*ed10*/  @!P1 BRA `(.L_x_127) ;  /* 0xfffffffc00f09947 */ /* 0x004fea000383ffff */
[----:B------:R-:W-:Y:S05]  /*ed20*/  BRA `(.L_x_126) ;  /* 0xffffff2c00607947 */ /* 0x000fea000383ffff */
.L_x_131:
[----:B---3--:R3:W4:Y:S02]  /*ed30*/  SYNCS.PHASECHK.TRANS64.TRYWAIT P1, [R18+URZ+0x31630], R11 ;  /* 0x0316300b120075a7 */ /* 0x008724000802017f */
[----:B----4-:R-:W-:Y:S05]  /*ed40*/  @!P1 NANOSLEEP.SYNCS 0x989680 ;  /* 0x009896800000995d */ /* 0x010fea0003900000 */
[----:B------:R-:W4:Y:S02]  /*ed50*/  @!P1 SYNCS.PHASECHK.TRANS64 P1, [R18+URZ+0x31630], R11 ;  /* 0x0316300b120095a7 */ /* 0x000f24000802007f */
[----:B----4-:R-:W-:Y:S05]  /*ed60*/  @!P1 BRA `(.L_x_131) ;  /* 0xfffffffc00f09947 */ /* 0x010fea000383ffff */
[----:B------:R-:W-:Y:S05]  /*ed70*/  BRA `(.L_x_130) ;  /* 0xffffff4800607947 */ /* 0x000fea000383ffff */
.L_x_219:
[----:B0-----:R0:W1:Y:S02]  /*ed80*/  SYNCS.PHASECHK.TRANS64.TRYWAIT P0, [R0+URZ+0x31620], R5 ;  /* 0x03162005000075a7 */ /* 0x001064000800017f */
[----:B-1----:R-:W-:Y:S05]  /*ed90*/  @!P0 NANOSLEEP.SYNCS 0x989680 ;  /* 0x009896800000895d */ /* 0x002fea0003900000 */
[----:B------:R-:W1:Y:S02]  /*eda0*/  @!P0 SYNCS.PHASECHK.TRANS64 P0, [R0+URZ+0x31620], R5 ;  /* 0x03162005000085a7 */ /* 0x000e64000800007f */
[----:B-1----:R-:W-:Y:S05]  /*edb0*/  @!P0 BRA `(.L_x_219) ;  /* 0xfffffffc00f08947 */ /* 0x002fea000383ffff */
[----:B------:R-:W-:Y:S05]  /*edc0*/  BRA `(.L_x_234) ;  /* 0xffffffe400947947 */ /* 0x000fea000383ffff */
.L_x_222:
[----:B0-----:R0:W1:Y:S02]  /*edd0*/  SYNCS.PHASECHK.TRANS64.TRYWAIT P1, [R0+URZ+0x31638], R9 ;  /* 0x03163809000075a7 */ /* 0x001064000802017f */
[----:B-1----:R-:W-:Y:S05]  /*ede0*/  @!P1 NANOSLEEP.SYNCS 0x989680 ;  /* 0x009896800000995d */ /* 0x002fea0003900000 */
[----:B------:R-:W1:Y:S02]  /*edf0*/  @!P1 SYNCS.PHASECHK.TRANS64 P1, [R0+URZ+0x31638], R9 ;  /* 0x03163809000095a7 */ /* 0x000e64000802007f */
[----:B-1----:R-:W-:Y:S05]  /*ee00*/  @!P1 BRA `(.L_x_222) ;  /* 0xfffffffc00f09947 */ /* 0x002fea000383ffff */
[----:B------:R-:W-:Y:S05]  /*ee10*/  BRA `(.L_x_235) ;  /* 0xfffffff000107947 */ /* 0x000fea000383ffff */
.L_x_224:
[----:B------:R-:W-:-:S07]  /*ee20*/  SHF.L.U32 R20, R6, 0x1f, RZ ;  /* 0x0000001f06147819 */ /* 0x000fce00000006ff */
.L_x_236:
[----:B0-----:R0:W1:Y:S02]  /*ee30*/  SYNCS.PHASECHK.TRANS64.TRYWAIT P1, [R19+URZ+0x31620], R20 ;  /* 0x03162014130075a7 */ /* 0x001064000802017f */
[----:B-1----:R-:W-:Y:S05]  /*ee40*/  @!P1 NANOSLEEP.SYNCS 0x989680 ;  /* 0x009896800000995d */ /* 0x002fea0003900000 */
[----:B------:R-:W1:Y:S02]  /*ee50*/  @!P1 SYNCS.PHASECHK.TRANS64 P1, [R19+URZ+0x31620], R20 ;  /* 0x03162014130095a7 */ /* 0x000e64000802007f */
[----:B-1----:R-:W-:Y:S05]  /*ee60*/  @!P1 BRA `(.L_x_236) ;  /* 0xfffffffc00f09947 */ /* 0x002fea000383ffff */
[----:B------:R-:W-:Y:S05]  /*ee70*/  BRA `(.L_x_237) ;  /* 0xfffffff000e87947 */ /* 0x000fea000383ffff */
.L_x_227:
[----:B0-----:R0:W2:Y:S02]  /*ee80*/  SYNCS.PHASECHK.TRANS64.TRYWAIT P1, [R0+URZ+0x31638], R7 ;  /* 0x03163807000075a7 */ /* 0x0010a4000802017f */
[----:B--2---:R-:W-:Y:S05]  /*ee90*/  @!P1 NANOSLEEP.SYNCS 0x989680 ;  /* 0x009896800000995d */ /* 0x004fea0003900000 */
[----:B------:R-:W2:Y:S02]  /*eea0*/  @!P1 SYNCS.PHASECHK.TRANS64 P1, [R0+URZ+0x31638], R7 ;  /* 0x03163807000095a7 */ /* 0x000ea4000802007f */
[----:B--2---:R-:W-:Y:S05]  /*eeb0*/  @!P1 BRA `(.L_x_227) ;  /* 0xfffffffc00f09947 */ /* 0x004fea000383ffff */
[----:B------:R-:W-:Y:S05]  /*eec0*/  BRA `(.L_x_238) ;  /* 0xfffffff800007947 */ /* 0x000fea000383ffff */
.L_x_230:
[----:B0-----:R0:W2:Y:S02]  /*eed0*/  SYNCS.PHASECHK.TRANS64.TRYWAIT P0, [R6+URZ], R3 ;  /* 0x00000003060075a7 */ /* 0x0010a4000800017f */
[----:B--2---:R-:W-:Y:S05]  /*eee0*/  @!P0 NANOSLEEP.SYNCS 0x989680 ;  /* 0x009896800000895d */ /* 0x004fea0003900000 */
[----:B------:R-:W2:Y:S02]  /*eef0*/  @!P0 SYNCS.PHASECHK.TRANS64 P0, [R6+URZ], R3 ;  /* 0x00000003060085a7 */ /* 0x000ea4000800007f */
[----:B--2---:R-:W-:Y:S05]  /*ef00*/  @!P0 BRA `(.L_x_230) ;  /* 0xfffffffc00f08947 */ /* 0x004fea000383ffff */
[----:B------:R-:W-:Y:S05]  /*ef10*/  BRA `(.L_x_239) ;  /* 0xfffffffc00147947 */ /* 0x000fea000383ffff */
.L_x_231:
[----:B0-----:R0:W2:Y:S02]  /*ef20*/  SYNCS.PHASECHK.TRANS64.TRYWAIT P0, [R5+URZ], R0 ;  /* 0x00000000050075a7 */ /* 0x0010a4000800017f */
[----:B--2---:R-:W-:Y:S05]  /*ef30*/  @!P0 NANOSLEEP.SYNCS 0x989680 ;  /* 0x009896800000895d */ /* 0x004fea0003900000 */
[----:B------:R-:W2:Y:S02]  /*ef40*/  @!P0 SYNCS.PHASECHK.TRANS64 P0, [R5+URZ], R0 ;  /* 0x00000000050085a7 */ /* 0x000ea4000800007f */
[----:B--2---:R-:W-:Y:S05]  /*ef50*/  @!P0 BRA `(.L_x_231) ;  /* 0xfffffffc00f08947 */ /* 0x004fea000383ffff */
[----:B------:R-:W-:Y:S05]  /*ef60*/  BRA `(.L_x_240) ;  /* 0xfffffffc00247947 */ /* 0x000fea000383ffff */
.L_x_241:
        /* <DEDUP_REMOVED lines=9> */
.L_x_2199:


//--------------------- .text._ZN7cutlass13device_kernelIN5flash11enable_sm90INS1_16FlashAttnBwdSm90INS1_25CollectiveMainloopBwdSm90ILi2ELi1ELi1EN4cute5tupleIJNS5_1CILi1EEES8_S8_EEENS6_IJNS7_ILi64EEENS7_ILi80EEENS7_ILi256EEEEEENS_6half_tEfNS_4arch4Sm90ELb0ELb0ELb1ELb1ELb0ELb0ELb1ELb1ELi2ELi1ELi1ELi1ELb0EEENS1_24CollectiveEpilogueBwdGQAISD_fSG_Li256ELb1ELb0EEENS1_19SingleTileSchedulerILb1ELb0ELb0ELi80EEEEEEEEEvNT_6ParamsE --------------------------
	.section	.text._ZN7cutlass13device_kernelIN5flash11enable_sm90INS1_16FlashAttnBwdSm90INS1_25CollectiveMainloopBwdSm90ILi2ELi1ELi1EN4cute5tupleIJNS5_1CILi1EEES8_S8_EEENS6_IJNS7_ILi64EEENS7_ILi80EEENS7_ILi256EEEEEENS_6half_tEfNS_4arch4Sm90ELb0ELb0ELb1ELb1ELb0ELb0ELb1ELb1ELi2ELi1ELi1ELi1ELb0EEENS1_24CollectiveEpilogueBwdGQAISD_fSG_Li256ELb1ELb0EEENS1_19SingleTileSchedulerILb1ELb0ELb0ELi80EEEEEEEEEvNT_6ParamsE,"ax",@progbits
	.align	128
.text._ZN7cutlass13device_kernelIN5flash11enable_sm90INS1_16FlashAttnBwdSm90INS1_25CollectiveMainloopBwdSm90ILi2ELi1ELi1EN4cute5tupleIJNS5_1CILi1EEES8_S8_EEENS6_IJNS7_ILi64EEENS7_ILi80EEENS7_ILi256EEEEEENS_6half_tEfNS_4arch4Sm90ELb0ELb0ELb1ELb1ELb0ELb0ELb1ELb1ELi2ELi1ELi1ELi1ELb0EEENS1_24CollectiveEpilogueBwdGQAISD_fSG_Li256ELb1ELb0EEENS1_19SingleTileSchedulerILb1ELb0ELb0ELi80EEEEEEEEEvNT_6ParamsE:
        .type           _ZN7cutlass13device_kernelIN5flash11enable_sm90INS1_16FlashAttnBwdSm90INS1_25CollectiveMainloopBwdSm90ILi2ELi1ELi1EN4cute5tupleIJNS5_1CILi1EEES8_S8_EEENS6_IJNS7_ILi64EEENS7_ILi80EEENS7_ILi256EEEEEENS_6half_tEfNS_4arch4Sm90ELb0ELb0ELb1ELb1ELb0ELb0ELb1ELb1ELi2ELi1ELi1ELi1ELb0EEENS1_24CollectiveEpilogueBwdGQAISD_fSG_Li256ELb1ELb0EEENS1_19SingleTileSchedulerILb1ELb0ELb0ELi80EEEEEEEEEvNT_6ParamsE,@function
        .size           _ZN7cutlass13device_kernelIN5flash11enable_sm90INS1_16FlashAttnBwdSm90INS1_25CollectiveMainloopBwdSm90ILi2ELi1ELi1EN4cute5tupleIJNS5_1CILi1EEES8_S8_EEENS6_IJNS7_ILi64EEENS7_ILi80EEENS7_ILi256EEEEEENS_6half_tEfNS_4arch4Sm90ELb0ELb0ELb1ELb1ELb0ELb0ELb1ELb1ELi2ELi1ELi1ELi1ELb0EEENS1_24CollectiveEpilogueBwdGQAISD_fSG_Li256ELb1ELb0EEENS1_19SingleTileSchedulerILb1ELb0ELb0ELi80EEEEEEEEEvNT_6ParamsE,(.L_x_2200 - _ZN7cutlass13device_kernelIN5flash11enable_sm90INS1_16FlashAttnBwdSm90INS1_25CollectiveMainloopBwdSm90ILi2ELi1ELi1EN4cute5tupleIJNS5_1CILi1EEES8_S8_EEENS6_IJNS7_ILi64EEENS7_ILi80EEENS7_ILi256EEEEEENS_6half_tEfNS_4arch4Sm90ELb0ELb0ELb1ELb1ELb0ELb0ELb1ELb1ELi2ELi1ELi1ELi1ELb0EEENS1_24CollectiveEpilogueBwdGQAISD_fSG_Li256ELb1ELb0EEENS1_19SingleTileSchedulerILb1ELb0ELb0ELi80EEEEEEEEEvNT_6ParamsE)
        .other          _ZN7cutlass13device_kernelIN5flash11enable_sm90INS1_16FlashAttnBwdSm90INS1_25CollectiveMainloopBwdSm90ILi2ELi1ELi1EN4cute5tupleIJNS5_1CILi1EEES8_S8_EEENS6_IJNS7_ILi64EEENS7_ILi80EEENS7_ILi256EEEEEENS_6half_tEfNS_4arch4Sm90ELb0ELb0ELb1ELb1ELb0ELb0ELb1ELb1ELi2ELi1ELi1ELi1ELb0EEENS1_24CollectiveEpilogueBwdGQAISD_fSG_Li256ELb1ELb0EEENS1_19SingleTileSchedulerILb1ELb0ELb0ELi80EEEEEEEEEvNT_6ParamsE,@"STO_CUDA_ENTRY STV_DEFAULT"
_ZN7cutlass13device_kernelIN5flash11enable_sm90INS1_16FlashAttnBwdSm90INS1_25CollectiveMainloopBwdSm90ILi2ELi1ELi1EN4cute5tupleIJNS5_1CILi1EEES8_S8_EEENS6_IJNS7_ILi64EEENS7_ILi80EEENS7_ILi256EEEEEENS_6half_tEfNS_4arch4Sm90ELb0ELb0ELb1ELb1ELb0ELb0ELb1ELb1ELi2ELi1ELi1ELi1ELb0EEENS1_24CollectiveEpilogueBwdGQAISD_fSG_Li256ELb1ELb0EEENS1_19SingleTileSchedulerILb1ELb0ELb0ELi80EEEEEEEEEvNT_6ParamsE:
        /* <DEDUP_REMOVED lines=23> */
.L_x_243:
[----:B------:R-:W-:Y:S05]  /*0170*/  BSYNC B0 ;  /* 0x0000000000007941 */ /* 0x000fea0003800000 */
.L_x_242:
        /* <DEDUP_REMOVED lines=34> */
.L_x_244:
        /* <DEDUP_REMOVED lines=20> */
.L_x_245:
[----:B-1----:R-:W-:Y:S01]  /*04e0*/  ISETP.NE.AND P0, PT, R2, RZ, PT ;  /* 0x000000ff0200720c */ /* 0x002fe20003f05270 */
[----:B------:R-:W-:Y:S01]  /*04f0*/  IMAD.MOV.U32 R21, RZ, RZ, 0x1 ;  /* 0x00000001ff157424 */ /* 0x000fe200078e00ff */
[----:B------:R-:W-:Y:S01]  /*0500*/  NOP ;  /* 0x0000000000007918 */ /* 0x000fe20000000000 */
[----:B------:R-:W-:Y:S03]  /*0510*/  BSSY B0, `(.L_x_246) ;  /* 0x0000ae0000007945 */ /* 0x000fe60003800000 */
[----:B------:R-:W-:Y:S01]  /*0520*/  SEL R21, R21, 0x2, !P0 ;  /* 0x0000000215157807 */ /* 0x000fe20004000000 */
[----:B--23--:R-:W-:Y:S06]  /*0530*/  BAR.SYNC.DEFER_BLOCKING 0x0 ;  /* 0x0000000000007b1d */ /* 0x00cfec0000010000 */
[----:B------:R-:W-:Y:S05]  /*0540*/  @!P0 BRA `(.L_x_247) ;  /* 0x0000008c00888947 */ /* 0x000fea0003800000 */
.L_x_248:
[----:B------:R-:W-:-:S08]  /*0550*/  NOP ;  /* 0x0000000000007918 */ /* 0x000fd00000000000 */
[----:B------:R-:W1:Y:S02]  /*0560*/  USETMAXREG.TRY_ALLOC.CTAPOOL UP0, 0xf0 ;  /* 0x000000f0000079c8 */ /* 0x000e640008000600 */
[----:B-1----:R-:W-:-:S13]  /*0570*/  PLOP3.LUT P0, PT, PT, PT, UP0, 0x80, 0x0 ;  /* 0x000000000000781c */ /* 0x002fda0003f0f008 */
[----:B------:R-:W-:Y:S05]  /*0580*/  @!P0 BRA `(.L_x_248) ;  /* 0xfffffffc00f08947 */ /* 0x000fea000383ffff */
[----:B------:R-:W-:Y:S01]  /*0590*/  ULDC.64 UR4, c[0x0][0x8e0] ;  /* 0x0002380000047ab9 */ /* 0x000fe20000000a00 */
[----:B------:R-:W1:Y:S01]  /*05a0*/  S2R R11, SR_CTAID.X ;  /* 0x00000000000b7919 */ /* 0x000e620000002500 */
[----:B------:R-:W-:Y:S01]  /*05b0*/  ISETP.NE.U32.AND P0, PT, RZ, UR4, PT ;  /* 0x00000004ff007c0c */ /* 0x000fe2000bf05070 */
[----:B------:R-:W2:Y:S03]  /*05c0*/  S2R R235, SR_CTAID.Z ;  /* 0x0000000000eb7919 */ /* 0x000ea60000002700 */
[----:B------:R-:W-:-:S13]  /*05d0*/  ISETP.NE.AND.EX P0, PT, RZ, UR5, PT, P0 ;  /* 0x00000005ff007c0c */ /* 0x000fda000bf05300 */
[----:B------:R-:W-:Y:S05]  /*05e0*/  @!P0 BRA `(.L_x_249) ;  /* 0x0000000000148947 */ /* 0x000fea0003800000 */
[----:B------:R-:W2:Y:S01]  /*05f0*/  LDC.64 R2, c[0x0][0x8e0] ;  /* 0x00023800ff027b82 */ /* 0x000ea20000000a00 */
[----:B------:R-:W-:Y:S01]  /*0600*/  ULDC.64 UR4, c[0x0][0x208] ;  /* 0x0000820000047ab9 */ /* 0x000fe20000000a00 */
[----:B--2---:R-:W-:-:S05]  /*0610*/  IMAD.WIDE R2, R235, 0x4, R2 ;  /* 0x00000004eb027825 */ /* 0x004fca00078e0202 */
[----:B------:R2:W5:Y:S01]  /*0620*/  LDG.E R0, desc[UR4][R2.64] ;  /* 0x0000000402007981 */ /* 0x000562000c1e1900 */
[----:B------:R-:W-:Y:S05]  /*0630*/  BRA `(.L_x_250) ;  /* 0x0000000000307947 */ /* 0x000fea0003800000 */
.L_x_249:
[----:B------:R-:W-:Y:S02]  /*0640*/  ULDC.64 UR4, c[0x0][0x8d8] ;  /* 0x0002360000047ab9 */ /* 0x000fe40000000a00 */
[----:B------:R-:W-:-:S04]  /*0650*/  ISETP.NE.U32.AND P0, PT, RZ, UR4, PT ;  /* 0x00000004ff007c0c */ /* 0x000fc8000bf05070 */
[----:B------:R-:W-:-:S13]  /*0660*/  ISETP.NE.AND.EX P0, PT, RZ, UR5, PT, P0 ;  /* 0x00000005ff007c0c */ /* 0x000fda000bf05300 */
[----:B------:R-:W-:Y:S05]  /*0670*/  @!P0 BRA `(.L_x_251) ;  /* 0x00000000001c8947 */ /* 0x000fea0003800000 */
[----:B------:R-:W2:Y:S01]  /*0680*/  LDC.64 R2, c[0x0][0x8d8] ;  /* 0x00023600ff027b82 */ /* 0x000ea20000000a00 */
[----:B------:R-:W-:Y:S01]  /*0690*/  ULDC.64 UR4, c[0x0][0x208] ;  /* 0x0000820000047ab9 */ /* 0x000fe20000000a00 */
[----:B--2---:R-:W-:-:S05]  /*06a0*/  IMAD.WIDE R2, R235, 0x4, R2 ;  /* 0x00000004eb027825 */ /* 0x004fca00078e0202 */
[----:B------:R-:W2:Y:S04]  /*06b0*/  LDG.E R0, desc[UR4][R2.64] ;  /* 0x0000000402007981 */ /* 0x000ea8000c1e1900 */
[----:B------:R-:W2:Y:S02]  /*06c0*/  LDG.E R5, desc[UR4][R2.64+0x4] ;  /* 0x0000040402057981 */ /* 0x000ea4000c1e1900 */
[----:B--2---:R-:W-:Y:S01]  /*06d0*/  IMAD.IADD R0, R5, 0x1, -R0 ;  /* 0x0000000105007824 */ /* 0x004fe200078e0a00 */
[----:B------:R-:W-:Y:S06]  /*06e0*/  BRA `(.L_x_250) ;  /* 0x0000000000047947 */ /* 0x000fec0003800000 */
.L_x_251:
[----:B------:R-:W3:Y:S02]  /*06f0*/  LDC R0, c[0x0][0x8c4] ;  /* 0x00023100ff007b82 */ /* 0x000ee40000000800 */
.L_x_250:
[----:B-12---:R-:W-:-:S05]  /*0700*/  IMAD R3, R11, 0x50, RZ ;  /* 0x000000500b037824 */ /* 0x006fca00078e02ff */
[----:B---3-5:R-:W-:-:S04]  /*0710*/  ISETP.GE.AND P0, PT, R3, R0, PT ;  /* 0x000000000300720c */ /* 0x028fc80003f06270 */
[----:B------:R-:W-:-:S04]  /*0720*/  SEL R235, R235, 0xffffffff, !P0 ;  /* 0xffffffffebeb7807 */ /* 0x000fc80004000000 */
[----:B------:R-:W-:-:S13]  /*0730*/  ISETP.GE.AND P0, PT, R235, RZ, PT ;  /* 0x000000ffeb00720c */ /* 0x000fda0003f06270 */
[----:B------:R-:W-:Y:S05]  /*0740*/  @!P0 BRA `(.L_x_252) ;  /* 0x000000a800f08947 */ /* 0x000fea0003800000 */
[----:B------:R-:W1:Y:S01]  /*0750*/  LDC.64 R4, c[0x0][0x770] ;  /* 0x0001dc00ff047b82 */ /* 0x000e620000000a00 */
[----:B------:R-:W-:-:S07]  /*0760*/  ULDC.64 UR6, c[0x0][0x208] ;  /* 0x0000820000067ab9 */ /* 0x000fce0000000a00 */
[----:B------:R-:W2:Y:S08]  /*0770*/  LDC.64 R2, c[0x0][0x770] ;  /* 0x0001dc00ff027b82 */ /* 0x000eb00000000a00 */
[----:B------:R-:W3:Y:S01]  /*0780*/  LDC.64 R8, c[0x0][0x780] ;  /* 0x0001e000ff087b82 */ /* 0x000ee20000000a00 */
[----:B-1----:R-:W-:-:S04]  /*0790*/  ISETP.NE.U32.AND P1, PT, R4, RZ, PT ;  /* 0x000000ff0400720c */ /* 0x002fc80003f25070 */
[----:B------:R-:W-:Y:S01]  /*07a0*/  ISETP.NE.AND.EX P1, PT, R5, RZ, PT, P1 ;  /* 0x000000ff0500720c */ /* 0x000fe20003f25310 */
[----:B--2---:R-:W-:Y:S01]  /*07b0*/  IMAD.WIDE R6, R235, 0x4, R2 ;  /* 0x00000004eb067825 */ /* 0x004fe200078e0202 */
[----:B---3--:R-:W-:-:S11]  /*07c0*/  ISETP.NE.U32.AND P0, PT, R8, RZ, PT ;  /* 0x000000ff0800720c */ /* 0x008fd60003f05070 */
[----:B------:R-:W2:Y:S01]  /*07d0*/  @P1 LDG.E R2, desc[UR6][R6.64] ;  /* 0x0000000606021981 */ /* 0x000ea2000c1e1900 */
[----:B------:R-:W-:Y:S01]  /*07e0*/  ISETP.NE.AND.EX P0, PT, R9, RZ, PT, P0 ;  /* 0x000000ff0900720c */ /* 0x000fe20003f05300 */
[----:B------:R-:W1:-:S12]  /*07f0*/  LDC R8, c[0x0][0x290] ;  /* 0x0000a400ff087b82 */ /* 0x000e580000000800 */
[----:B------:R-:W3:Y:S01]  /*0800*/  @P0 LDC.64 R4, c[0x0][0x780] ;  /* 0x0001e000ff040b82 */ /* 0x000ee20000000a00 */
[----:B------:R-:W-:Y:S02]  /*0810*/  ULDC UR4, c[0x0][0x280] ;  /* 0x0000a00000047ab9 */ /* 0x000fe40000000800 */
[----:B------:R-:W-:Y:S01]  /*0820*/  IMAD.U32 R0, RZ, RZ, UR4 ;  /* 0x00000004ff007e24 */ /* 0x000fe2000f8e00ff */
[----:B------:R-:W-:Y:S02]  /*0830*/  ULDC.64 UR4, c[0x0][0x788] ;  /* 0x0001e20000047ab9 */ /* 0x000fe40000000a00 */
[----:B------:R-:W-:-:S04]  /*0840*/  ISETP.NE.U32.AND P2, PT, RZ, UR4, PT ;  /* 0x00000004ff007c0c */ /* 0x000fc8000bf45070 */
[----:B------:R-:W-:Y:S01]  /*0850*/  ISETP.NE.AND.EX P2, PT, RZ, UR5, PT, P2 ;  /* 0x00000005ff007c0c */ /* 0x000fe2000bf45320 */
[----:B---3--:R-:W-:-:S05]  /*0860*/  @P0 IMAD.WIDE R4, R235, 0x4, R4 ;  /* 0x00000004eb040825 */ /* 0x008fca00078e0204 */
[----:B------:R3:W5:Y:S01]  /*0870*/  @P0 LDG.E R0, desc[UR6][R4.64] ;  /* 0x0000000604000981 */ /* 0x000762000c1e1900 */
[----:B--2---:R-:W-:-:S05]  /*0880*/  @P1 IMAD R2, R235, 0x40, R2 ;  /* 0x00000040eb021824 */ /* 0x004fca00078e0202 */
[----:B------:R-:W-:-:S04]  /*0890*/  @P1 SHF.R.S32.HI R3, RZ, 0x1f, R2 ;  /* 0x0000001fff031819 */ /* 0x000fc80000011402 */
[----:B------:R-:W-:-:S05]  /*08a0*/  @P1 LEA.HI R3, R3, R2, RZ, 0x6 ;  /* 0x0000000203031211 */ /* 0x000fca00078f30ff */
[----:B------:R-:W-:-:S05]  /*08b0*/  @P1 IMAD.SHL.U32 R3, R3, 0x100, RZ ;  /* 0x0000010003031824 */ /* 0x000fca00078e00ff */
[----:B------:R-:W-:Y:S02]  /*08c0*/  @P1 LOP3.LUT R9, R3, 0xffffc000, RZ, 0xc0, !PT ;  /* 0xffffc00003091812 */ /* 0x000fe400078ec0ff */
[----:B------:R-:W-:Y:S02]  /*08d0*/  CS2R R2, SRZ ;  /* 0x0000000000027805 */ /* 0x000fe4000001ff00 */
[----:B---3--:R-:W-:Y:S01]  /*08e0*/  @P1 SHF.R.S32.HI R4, RZ, 0x1f, R9 ;  /* 0x0000001fff041819 */ /* 0x008fe20000011409 */
[----:B-1----:R-:W-:Y:S06]  /*08f0*/  @P0 BRA `(.L_x_253) ;  /* 0x0000000000140947 */ /* 0x002fec0003800000 */
[----:B------:R-:W-:Y:S05]  /*0900*/  @!P1 BRA `(.L_x_253) ;  /* 0x0000000000109947 */ /* 0x000fea0003800000 */
[----:B------:R-:W-:Y:S02]  /*0910*/  ULDC.64 UR4, c[0x0][0x208] ;  /* 0x0000820000047ab9 */ /* 0x000fe40000000a00 */
[----:B------:R-:W2:Y:S04]  /*0920*/  LDG.E R5, desc[UR4][R6.64] ;  /* 0x0000000406057981 */ /* 0x000ea8000c1e1900 */
[----:B-----5:R-:W2:Y:S02]  /*0930*/  LDG.E R0, desc[UR4][R6.64+0x4] ;  /* 0x0000040406007981 */ /* 0x020ea4000c1e1900 */
[----:B--2---:R-:W-:-:S07]  /*0940*/  IMAD.IADD R0, R0, 0x1, -R5 ;  /* 0x0000000100007824 */ /* 0x004fce00078e0a05 */
.L_x_253:
[----:B------:R-:W-:Y:S02]  /*0950*/  @P1 IMAD.MOV.U32 R2, RZ, RZ, R9 ;  /* 0x000000ffff021224 */ /* 0x000fe400078e0009 */
[----:B------:R-:W-:Y:S01]  /*0960*/  @P1 IMAD.MOV.U32 R3, RZ, RZ, R4 ;  /* 0x000000ffff031224 */ /* 0x000fe200078e0004 */
[----:B------:R-:W-:Y:S06]  /*0970*/  @!P2 BRA `(.L_x_254) ;  /* 0x000000000014a947 */ /* 0x000fec0003800000 */
[----:B------:R-:W1:Y:S01]  /*0980*/  LDC.64 R4, c[0x0][0x788] ;  /* 0x0001e200ff047b82 */ /* 0x000e620000000a00 */
[----:B------:R-:W-:Y:S01]  /*0990*/  ULDC.64 UR4, c[0x0][0x208] ;  /* 0x0000820000047ab9 */ /* 0x000fe20000000a00 */
[----:B-1----:R-:W-:-:S05]  /*09a0*/  IMAD.WIDE R4, R235, 0x4, R4 ;  /* 0x00000004eb047825 */ /* 0x002fca00078e0204 */
[----:B------:R1:W5:Y:S01]  /*09b0*/  LDG.E R8, desc[UR4][R4.64] ;  /* 0x0000000404087981 */ /* 0x000362000c1e1900 */
[----:B------:R-:W-:Y:S05]  /*09c0*/  BRA `(.L_x_255) ;  /* 0x0000000000287947 */ /* 0x000fea0003800000 */
.L_x_254:
        /* <DEDUP_REMOVED lines=9> */
[----:B--2---:R-:W-:-:S07]  /*0a60*/  IMAD.IADD R8, R7, 0x1, -R8 ;  /* 0x0000000107087824 */ /* 0x004fce00078e0a08 */
.L_x_255:
        /* <DEDUP_REMOVED lines=83> */
[----:B-1----:R-:W1:Y:S01]  /*0fa0*/  S2R R5, SR_CgaCtaId ;  /* 0x0000000000057919 */ /* 0x002e620000008800 */
[----:B------:R-:W-:Y:S01]  /*0fb0*/  MOV R18, 0x400 ;  /* 0x0000040000127802 */ /* 0x000fe20000000f00 */
[----:B------:R-:W-:Y:S01]  /*0fc0*/  VIADD R9, R0, 0x3f ;  /* 0x0000003f00097836 */ /* 0x000fe20000000000 */
[----:B------:R-:W-:Y:S01]  /*0fd0*/  SHF.L.U32 R13, RZ, 0x1f, RZ ;  /* 0x0000001fff0d7819 */ /* 0x000fe200000006ff */
[----:B------:R-:W2:Y:S01]  /*0fe0*/  S2R R4, SR_TID.X ;  /* 0x0000000000047919 */ /* 0x000ea20000002100 */
[----:B------:R-:W-:Y:S02]  /*0ff0*/  IMAD R10, R11, -0x50, R8 ;  /* 0xffffffb00b0a7824 */ /* 0x000fe400078e0208 */
[----:B------:R-:W-:-:S04]  /*1000*/  SHF.R.S32.HI R12, RZ, 0x1f, R9 ;  /* 0x0000001fff0c7819 */ /* 0x000fc80000011409 */
[----:B------:R-:W-:Y:S02]  /*1010*/  LEA.HI R12, R12, R9, RZ, 0x6 ;  /* 0x000000090c0c7211 */ /* 0x000fe400078f30ff */
[----:B-1----:R-:W-:-:S04]  /*1020*/  LEA R18, R5, R18, 0x18 ;  /* 0x0000001205127211 */ /* 0x002fc800078ec0ff */
[----:B------:R-:W1:Y:S01]  /*1030*/  SYNCS.PHASECHK.TRANS64.TRYWAIT P0, [R18+URZ+0x31800], R13 ;  /* 0x0318000d120075a7 */ /* 0x000e62000800017f */
[----:B--2---:R-:W-:-:S05]  /*1040*/  VIADD R4, R4, 0xffffff80 ;  /* 0xffffff8004047836 */ /* 0x004fca0000000000 */
[----:B------:R-:W-:-:S04]  /*1050*/  SHF.R.S32.HI R5, RZ, 0x1f, R4 ;  /* 0x0000001fff057819 */ /* 0x000fc80000011404 */
[CC--:B------:R-:W-:Y:S02]  /*1060*/  LEA.HI R6, R5.reuse, R4.reuse, RZ, 0x7 ;  /* 0x0000000405067211 */ /* 0x0c0fe400078f38ff */
[CC--:B------:R-:W-:Y:S02]  /*1070*/  LEA.HI R8, R5.reuse, R4.reuse, RZ, 0x5 ;  /* 0x0000000405087211 */ /* 0x0c0fe400078f28ff */
[----:B------:R-:W-:Y:S02]  /*1080*/  SHF.R.S32.HI R0, RZ, 0x7, R6 ;  /* 0x00000007ff007819 */ /* 0x000fe40000011406 */
[----:B------:R-:W-:-:S03]  /*1090*/  LEA.HI R9, R5, R4, RZ, 0x4 ;  /* 0x0000000405097211 */ /* 0x000fc600078f20ff */
[----:B------:R2:W3:Y:S02]  /*10a0*/  SHFL.IDX PT, R7, R0, RZ, 0x1f ;  /* 0x00001fff00077589 */ /* 0x0004e400000e0000 */
[----:B-12---:R-:W-:Y:S05]  /*10b0*/  @P0 BRA `(.L_x_257) ;  /* 0x0000000000080947 */ /* 0x006fea0003800000 */
[----:B------:R-:W1:Y:S02]  /*10c0*/  SYNCS.PHASECHK.TRANS64.TRYWAIT P0, [R18+URZ+0x31800], R13 ;  /* 0x0318000d120075a7 */ /* 0x000e64000800017f */
[----:B-1----:R-:W-:Y:S05]  /*10d0*/  @!P0 BRA `(.L_x_258) ;  /* 0x000000a000948947 */ /* 0x002fea0003800000 */
.L_x_257:
[----:B------:R-:W2:Y:S01]  /*10e0*/  S2UR UR4, SR_CTAID.Y ;  /* 0x00000000000479c3 */ /* 0x000ea20000002600 */
[----:B------:R-:W-:Y:S01]  /*10f0*/  LOP3.LUT R11, R9, 0xffffff0, RZ, 0xc0, !PT ;  /* 0x0ffffff0090b7812 */ /* 0x000fe200078ec0ff */
[----:B------:R-:W-:Y:S01]  /*1100*/  IMAD.MOV.U32 R228, RZ, RZ, RZ ;  /* 0x000000ffffe47224 */ /* 0x000fe200078e00ff */
[--C-:B------:R-:W-:Y:S01]  /*1110*/  SHF.R.S32.HI R9, RZ, 0x5, R8.reuse ;  /* 0x00000005ff097819 */ /* 0x100fe20000011408 */
[----:B------:R-:W-:Y:S01]  /*1120*/  IMAD.MOV.U32 R19, RZ, RZ, RZ ;  /* 0x000000ffff137224 */ /* 0x000fe200078e00ff */
[----:B------:R-:W-:Y:S01]  /*1130*/  LOP3.LUT R5, R6, 0xffffff80, RZ, 0xc0, !PT ;  /* 0xffffff8006057812 */ /* 0x000fe200078ec0ff */
[----:B------:R-:W-:Y:S01]  /*1140*/  IMAD.IADD R11, R4, 0x1, -R11 ;  /* 0x00000001040b7824 */ /* 0x000fe200078e0a0b */
[----:B------:R-:W-:Y:S01]  /*1150*/  SHF.R.S32.HI R8, RZ, 0x1f, R8 ;  /* 0x0000001fff087819 */ /* 0x000fe20000011408 */
[----:B------:R-:W4:Y:S01]  /*1160*/  LDC.64 R16, c[0x0][0x2d8] ;  /* 0x0000b600ff107b82 */ /* 0x000f220000000a00 */
[----:B------:R-:W-:Y:S01]  /*1170*/  LEA.HI R6, R0, R0, RZ, 0x1 ;  /* 0x0000000000067211 */ /* 0x000fe200078f08ff */
[----:B------:R-:W-:Y:S01]  /*1180*/  IMAD.IADD R5, R4, 0x1, -R5 ;  /* 0x0000000104057824 */ /* 0x000fe200078e0a05 */
[----:B------:R-:W-:Y:S01]  /*1190*/  LEA.HI R8, R8, R9, RZ, 0x2 ;  /* 0x0000000908087211 */ /* 0x000fe200078f10ff */
[----:B------:R-:W-:Y:S01]  /*11a0*/  IMAD R11, R0, 0x40, R11 ;  /* 0x00000040000b7824 */ /* 0x000fe200078e020b */
[----:B-1----:R-:W-:Y:S01]  /*11b0*/  LOP3.LUT R13, R6, 0xfffffffe, RZ, 0xc0, !PT ;  /* 0xfffffffe060d7812 */ /* 0x002fe200078ec0ff */
[----:B------:R-:W-:Y:S01]  /*11c0*/  IMAD R14, R0, 0x800, R5 ;  /* 0x00000800000e7824 */ /* 0x000fe200078e0205 */
[----:B---3--:R-:W-:-:S02]  /*11d0*/  LEA.HI R4, R7, R7, RZ, 0x1 ;  /* 0x0000000707047211 */ /* 0x008fc400078f08ff */
[----:B------:R-:W-:Y:S02]  /*11e0*/  CS2R R214, SRZ ;  /* 0x0000000000d67805 */ /* 0x000fe4000001ff00 */
[----:B------:R-:W-:Y:S01]  /*11f0*/  LOP3.LUT R8, R8, 0xfffffc, RZ, 0xc0, !PT ;  /* 0x00fffffc08087812 */ /* 0x000fe200078ec0ff */
[----:B------:R-:W-:Y:S01]  /*1200*/  IMAD.IADD R13, R0, 0x1, -R13 ;  /* 0x00000001000d7824 */ /* 0x000fe200078e0a0d */
[----:B------:R-:W-:Y:S02]  /*1210*/  SHF.R.S32.HI R6, RZ, 0x1f, R5 ;  /* 0x0000001fff067819 */ /* 0x000fe40000011405 */
[----:B------:R-:W-:Y:S02]  /*1220*/  CS2R R212, SRZ ;  /* 0x0000000000d47805 */ /* 0x000fe4000001ff00 */
[----:B------:R-:W-:Y:S01]  /*1230*/  LOP3.LUT R4, R4, 0xfffffffe, RZ, 0xc0, !PT ;  /* 0xfffffffe04047812 */ /* 0x000fe200078ec0ff */
[----:B------:R-:W-:Y:S01]  /*1240*/  IMAD.IADD R8, R9, 0x1, -R8 ;  /* 0x0000000109087824 */ /* 0x000fe200078e0a08 */
[----:B------:R-:W-:Y:S01]  /*1250*/  LEA.HI R0, R6, R5, RZ, 0x2 ;  /* 0x0000000506007211 */ /* 0x000fe200078f10ff */
[----:B------:R-:W-:Y:S01]  /*1260*/  IMAD.SHL.U32 R9, R14, 0x4, RZ ;  /* 0x000000040e097824 */ /* 0x000fe200078e00ff */
[----:B--2---:R-:W-:Y:S01]  /*1270*/  USHF.R.S32.HI UR5, URZ, 0x1f, UR4 ;  /* 0x0000001f3f057899 */ /* 0x004fe20008011404 */
[----:B------:R-:W-:Y:S01]  /*1280*/  IMAD.IADD R4, R7, 0x1, -R4 ;  /* 0x0000000107047824 */ /* 0x000fe200078e0a04 */
[--C-:B------:R-:W-:Y:S01]  /*1290*/  SHF.R.S32.HI R7, RZ, 0x2, R0.reuse ;  /* 0x00000002ff077819 */ /* 0x100fe20000011400 */
[----:B------:R-:W-:Y:S01]  /*12a0*/  IMAD R11, R8, 0x10, R11 ;  /* 0x00000010080b7824 */ /* 0x000fe200078e020b */
[----:B------:R-:W-:Y:S01]  /*12b0*/  SHF.R.S32.HI R8, RZ, 0x1f, R0 ;  /* 0x0000001fff087819 */ /* 0x000fe20000011400 */
[----:B------:R-:W-:Y:S01]  /*12c0*/  IMAD R13, R13, -0x8, R10 ;  /* 0xfffffff80d0d7824 */ /* 0x000fe200078e020a */
[----:B------:R-:W-:Y:S01]  /*12d0*/  LOP3.LUT R0, R0, 0xfffffffc, RZ, 0xc0, !PT ;  /* 0xfffffffc00007812 */ /* 0x000fe200078ec0ff */
[----:B----4-:R-:W-:Y:S01]  /*12e0*/  IMAD R10, R16, UR5, RZ ;  /* 0x00000005100a7c24 */ /* 0x010fe2000f8e02ff */
[----:B------:R-:W-:-:S02]  /*12f0*/  IADD3 R2, P0, R9, R2, RZ ;  /* 0x0000000209027210 */ /* 0x000fc40007f1e0ff */
[----:B------:R-:W-:Y:S02]  /*1300*/  CS2R R210, SRZ ;  /* 0x0000000000d27805 */ /* 0x000fe4000001ff00 */
[----:B------:R-:W-:Y:S01]  /*1310*/  LEA.HI R6, R6, R5, RZ, 0x5 ;  /* 0x0000000506067211 */ /* 0x000fe200078f28ff */
[----:B------:R-:W-:Y:S01]  /*1320*/  IMAD.IADD R0, R5, 0x1, -R0 ;  /* 0x0000000105007824 */ /* 0x000fe200078e0a00 */
[----:B------:R-:W-:Y:S02]  /*1330*/  LEA.HI R8, R8, R7, RZ, 0x3 ;  /* 0x0000000708087211 */ /* 0x000fe400078f18ff */
[----:B------:R-:W-:Y:S02]  /*1340*/  CS2R R208, SRZ ;  /* 0x0000000000d07805 */ /* 0x000fe4000001ff00 */
[----:B------:R-:W-:Y:S01]  /*1350*/  SHF.R.S32.HI R5, RZ, 0x1f, R235 ;  /* 0x0000001fff057819 */ /* 0x000fe200000114eb */
[----:B------:R-:W-:Y:S01]  /*1360*/  IMAD R0, R0, -0x2, R13 ;  /* 0xfffffffe00007824 */ /* 0x000fe200078e020d */
[----:B------:R-:W-:Y:S01]  /*1370*/  LEA.HI.X.SX32 R3, R9, R3, 0x1, P0 ;  /* 0x0000000309037211 */ /* 0x000fe200000f0eff */
[----:B------:R-:W-:Y:S01]  /*1380*/  IMAD R9, R17, UR4, R10 ;  /* 0x0000000411097c24 */ /* 0x000fe2000f8e020a */
[----:B------:R-:W-:-:S02]  /*1390*/  LOP3.LUT R8, R8, 0xfffffff8, RZ, 0xc0, !PT ;  /* 0xfffffff808087812 */ /* 0x000fc400078ec0ff */
[----:B------:R-:W-:Y:S02]  /*13a0*/  CS2R R206, SRZ ;  /* 0x0000000000ce7805 */ /* 0x000fe4000001ff00 */
[----:B------:R-:W-:Y:S01]  /*13b0*/  SEL R5, R5, RZ, !P1 ;  /* 0x000000ff05057207 */ /* 0x000fe20004800000 */
[----:B------:R-:W-:Y:S01]  /*13c0*/  IMAD.WIDE.U32 R2, R16, UR4, R2 ;  /* 0x0000000410027c25 */ /* 0x000fe2000f8e0002 */
[----:B------:R-:W-:Y:S01]  /*13d0*/  ULDC.64 UR4, c[0x0][0x2e0] ;  /* 0x0000b80000047ab9 */ /* 0x000fe20000000a00 */
[----:B------:R-:W-:Y:S02]  /*13e0*/  SEL R231, R235, RZ, !P1 ;  /* 0x000000ffebe77207 */ /* 0x000fe40004800000 */
[----:B------:R-:W-:Y:S01]  /*13f0*/  CS2R R204, SRZ ;  /* 0x0000000000cc7805 */ /* 0x000fe2000001ff00 */
[----:B------:R-:W-:Y:S01]  /*1400*/  IMAD.IADD R7, R7, 0x1, -R8 ;  /* 0x0000000107077824 */ /* 0x000fe200078e0a08 */
[----:B------:R-:W-:Y:S01]  /*1410*/  SHF.R.S32.HI R6, RZ, 0x5, R6 ;  /* 0x00000005ff067819 */ /* 0x000fe20000011406 */
[----:B------:R-:W-:Y:S01]  /*1420*/  IMAD R8, R5, UR4, RZ ;  /* 0x0000000405087c24 */ /* 0x000fe2000f8e02ff */
[----:B------:R-:W-:Y:S01]  /*1430*/  LOP3.LUT R229, R21, 0x1, RZ, 0xfc, !PT ;  /* 0x0000000115e57812 */ /* 0x000fe200078efcff */
[----:B------:R-:W-:Y:S01]  /*1440*/  IMAD.IADD R3, R3, 0x1, R9 ;  /* 0x0000000103037824 */ /* 0x000fe200078e0209 */
        /* <DEDUP_REMOVED lines=9> */
[----:B------:R-:W-:Y:S01]  /*14e0*/  IMAD R232, R6, 0x10, R7 ;  /* 0x0000001006e87824 */ /* 0x000fe200078e0207 */
[----:B------:R-:W-:Y:S01]  /*14f0*/  CS2R R190, SRZ ;  /* 0x0000000000be7805 */ /* 0x000fe2000001ff00 */
[----:B------:R-:W-:Y:S01]  /*1500*/  IMAD.MOV.U32 R16, RZ, RZ, RZ ;  /* 0x000000ffff107224 */ /* 0x000fe200078e00ff */
[----:B------:R-:W-:Y:S01]  /*1510*/  CS2R R188, SRZ ;  /* 0x0000000000bc7805 */ /* 0x000fe2000001ff00 */
[----:B------:R-:W-:Y:S01]  /*1520*/  IMAD.MOV.U32 R3, RZ, RZ, RZ ;  /* 0x000000ffff037224 */ /* 0x000fe200078e00ff */
        /* <DEDUP_REMOVED lines=71> */
.L_x_269:
[----:B------:R-:W-:-:S13]  /*19a0*/  ISETP.NE.AND P0, PT, R229, 0x3, PT ;  /* 0x00000003e500780c */ /* 0x000fda0003f05270 */
[----:B-1----:R-:W-:Y:S05]  /*19b0*/  @!P0 BRA `(.L_x_259) ;  /* 0x0000000000048947 */ /* 0x002fea0003800000 */
[----:B------:R-:W-:Y:S01]  /*19c0*/  BPT.TRAP 0x1 ;  /* 0x000000040000795c */ /* 0x000fe20000300000 */
.L_x_259:
[----:B------:R-:W-:Y:S01]  /*19d0*/  IMAD R17, R3, 0x8, R18 ;  /* 0x0000000803117824 */ /* 0x000fe200078e0212 */
[----:B------:R-:W-:-:S04]  /*19e0*/  SHF.L.U32 R8, R228, 0x1f, RZ ;  /* 0x0000001fe4087819 */ /* 0x000fc800000006ff */
[----:B------:R1:W2:Y:S01]  /*19f0*/  SYNCS.PHASECHK.TRANS64.TRYWAIT P1, [R17+URZ+0x31810], R8 ;  /* 0x03181008110075a7 */ /* 0x0002a2000802017f */
[----:B------:R-:W-:Y:S05]  /*1a00*/  @!P0 BRA `(.L_x_260) ;  /* 0x0000000000048947 */ /* 0x000fea0003800000 */
[----:B------:R-:W-:Y:S01]  /*1a10*/  BPT.TRAP 0x1 ;  /* 0x000000040000795c */ /* 0x000fe20000300000 */
.L_x_260:
        /* <DEDUP_REMOVED lines=11> */
.L_x_261:
[----:B------:R-:W-:Y:S01]  /*1ad0*/  IMAD R7, R3, 0x800, R10 ;  /* 0x0000080003077824 */ /* 0x000fe200078e020a */
[C---:B------:R-:W-:Y:S01]  /*1ae0*/  R2UR UR6, R6.reuse ;  /* 0x00000000060672ca */ /* 0x040fe200000e0000 */
[C---:B-12---:R-:W-:Y:S01]  /*1af0*/  VIADD R8, R6.reuse, 0x80 ;  /* 0x0000008006087836 */ /* 0x046fe20000000000 */
        /* <DEDUP_REMOVED lines=417> */
[----:B------:R1:W2:Y:S02]  /*3510*/  LDS R8, [R7+0x2c100] ;  /* 0x02c1000007087984 */ /* 0x0002a40000000800 */
[----:B------:R-:W-:Y:S02]  /*3520*/  R2UR UR11, R6 ;  /* 0x00000000060b72ca */ /* 0x000fe400000e0000 */
[----:B------:R1:W3:Y:S01]  /*3530*/  LDS R9, [R7+0x2c120] ;  /* 0x02c1200007097984 */ /* 0x0002e20000000800 */
        /* <DEDUP_REMOVED lines=13> */
[----:B-1----:R-:W-:Y:S05]  /*3610*/  @!P0 BRA `(.L_x_263) ;  /* 0x0000000000048947 */ /* 0x002fea0003800000 */
[----:B------:R-:W-:Y:S01]  /*3620*/  BPT.TRAP 0x1 ;  /* 0x000000040000795c */ /* 0x000fe20000300000 */
.L_x_263:
[----:B------:R-:W-:-:S04]  /*3630*/  SHF.L.U32 R11, R19, 0x1f, RZ ;  /* 0x0000001f130b7819 */ /* 0x000fc800000006ff */
[----:B------:R1:W4:Y:S01]  /*3640*/  SYNCS.PHASECHK.TRANS64.TRYWAIT P1, [R18+URZ+0x31830], R11 ;  /* 0x0318300b120075a7 */ /* 0x000322000802017f */
[----:B------:R-:W-:Y:S05]  /*3650*/  @!P0 BRA `(.L_x_264) ;  /* 0x0000000000048947 */ /* 0x000fea0003800000 */
[----:B------:R-:W-:Y:S01]  /*3660*/  BPT.TRAP 0x1 ;  /* 0x000000040000795c */ /* 0x000fe20000300000 */
.L_x_264:
        /* <DEDUP_REMOVED lines=8> */
[----:B----4-:R-:W-:Y:S06]  /*36f0*/  @P1 BRA `(.L_x_265) ;  /* 0x0000000000081947 */ /* 0x010fec0003800000 */
[----:B------:R-:W4:Y:S02]  /*3700*/  SYNCS.PHASECHK.TRANS64.TRYWAIT P1, [R18+URZ+0x31830], R11 ;  /* 0x0318300b120075a7 */ /* 0x000f24000802017f */
[----:B----4-:R-:W-:Y:S05]  /*3710*/  @!P1 BRA `(.L_x_266) ;  /* 0x0000007c002c9947 */ /* 0x010fea0003800000 */
.L_x_265:
[C---:B------:R-:W-:Y:S01]  /*3720*/  VIADD R10, R6.reuse, 0x80 ;  /* 0x00000080060a7836 */ /* 0x040fe20000000000 */
[----:B------:R-:W-:Y:S01]  /*3730*/  R2UR UR4, R7 ;  /* 0x00000000070472ca */ /* 0x000fe200000e0000 */
[C---:B-1--4-:R-:W-:Y:S01]  /*3740*/  VIADD R11, R6.reuse, 0x100 ;  /* 0x00000100060b7836 */ /* 0x052fe20000000000 */
        /* <DEDUP_REMOVED lines=466> */
[----:B------:R-:W1:Y:S01]  /*5470*/  MUFU.TANH R10, R10 ;  /* 0x0000000a000a7308 */ /* 0x000e620000002400 */
[----:B------:R-:W-:Y:S01]  /*5480*/  FMUL.FTZ R25, R29, UR61 ;  /* 0x0000003d1d197c20 */ /* 0x000fe20008410000 */
[----:B------:R-:W-:Y:S01]  /*5490*/  FMUL.FTZ R28, R32, UR61 ;  /* 0x0000003d201c7c20 */ /* 0x000fe20008410000 */
[----:B------:R-:W4:Y:S01]  /*54a0*/  LDS R15, [R27+0x2c300] ;  /* 0x02c300001b0f7984 */ /* 0x000f220000000800 */
[----:B------:R-:W-:Y:S01]  /*54b0*/  FMUL.FTZ R29, R35, UR61 ;  /* 0x0000003d231d7c20 */ /* 0x000fe20008410000 */
[----:B------:R-:W-:Y:S01]  /*54c0*/  FMUL.FTZ R26, R30, UR61 ;  /* 0x0000003d1e1a7c20 */ /* 0x000fe20008410000 */
[----:B------:R-:W-:Y:S01]  /*54d0*/  FMUL.FTZ R30, R36, UR61 ;  /* 0x0000003d241e7c20 */ /* 0x000fe20008410000 */
[----:B------:R5:W4:Y:S01]  /*54e0*/  LDS R14, [R27+0x2c320] ;  /* 0x02c320001b0e7984 */ /* 0x000b220000000800 */
[----:B------:R-:W3:Y:S01]  /*54f0*/  MUFU.TANH R11, R11 ;  /* 0x0000000b000b7308 */ /* 0x000ee20000002400 */
[----:B------:R-:W-:Y:S01]  /*5500*/  FMUL.FTZ R36, R40, UR61 ;  /* 0x0000003d28247c20 */ /* 0x000fe20008410000 */
[----:B------:R-:W-:Y:S01]  /*5510*/  FMUL.FTZ R32, R38, UR61 ;  /* 0x0000003d26207c20 */ /* 0x000fe20008410000 */
[----:B------:R-:W-:Y:S01]  /*5520*/  FMUL.FTZ R39, R39, UR61 ;  /* 0x0000003d27277c20 */ /* 0x000fe20008410000 */
[----:B------:R-:W-:Y:S01]  /*5530*/  FMUL.FTZ R40, R42, UR61 ;  /* 0x0000003d2a287c20 */ /* 0x000fe20008410000 */
[----:B-----5:R-:W-:-:S03]  /*5540*/  FMUL.FTZ R27, R31, UR61 ;  /* 0x0000003d1f1b7c20 */ /* 0x020fc60008410000 */
[----:B------:R-:W5:Y:S01]  /*5550*/  MUFU.TANH R12, R12 ;  /* 0x0000000c000c7308 */ /* 0x000f620000002400 */
[C---:B-1----:R-:W-:Y:S01]  /*5560*/  FSEL R7, R10.reuse, -INF , P1 ;  /* 0xff8000000a077808 */ /* 0x042fe20000800000 */
[----:B------:R-:W-:Y:S01]  /*5570*/  FFMA.FTZ R10, -R10, R10, 1 ;  /* 0x3f8000000a0a7423 */ /* 0x000fe2000001010a */
[----:B------:R-:W-:-:S03]  /*5580*/  FMUL.FTZ R31, R37, UR61 ;  /* 0x0000003d251f7c20 */ /* 0x000fc60008410000 */
[----:B--2---:R-:W-:Y:S02]  /*5590*/  FFMA.FTZ R23, R7, UR60, -R8 ;  /* 0x0000003c07177c23 */ /* 0x004fe40008010808 */
[----:B------:R-:W1:Y:S01]  /*55a0*/  MUFU.TANH R13, R13 ;  /* 0x0000000d000d7308 */ /* 0x000e620000002400 */
[----:B---3--:R-:W-:Y:S02]  /*55b0*/  FSEL R6, R11, -INF , P1 ;  /* 0xff8000000b067808 */ /* 0x008fe40000800000 */
[----:B------:R-:W-:-:S03]  /*55c0*/  ISETP.GT.AND P1, PT, R0, 0x1, PT ;  /* 0x000000010000780c */ /* 0x000fc60003f24270 */
[----:B------:R-:W-:Y:S02]  /*55d0*/  FFMA.FTZ R21, R6, UR60, -R9 ;  /* 0x0000003c06157c23 */ /* 0x000fe40008010809 */
[----:B------:R-:W-:Y:S01]  /*55e0*/  MUFU.EX2 R23, R23 ;  /* 0x0000001700177308 */ /* 0x000fe20000000800 */
[----:B-----5:R-:W-:Y:S01]  /*55f0*/  FSEL R7, R12, -INF , P1 ;  /* 0xff8000000c077808 */ /* 0x020fe20000800000 */
[----:B------:R-:W-:-:S04]  /*5600*/  WARPGROUP.DEPBAR.LE gsb0, 0x0 ;  /* 0x00008000000079c5 */ /* 0x000fc80000010000 */
[----:B------:R-:W-:Y:S02]  /*5610*/  FFMA.FTZ R22, R7, UR60, -R8 ;  /* 0x0000003c07167c23 */ /* 0x000fe40008010808 */
[----:B------:R-:W-:Y:S01]  /*5620*/  MUFU.EX2 R21, R21 ;  /* 0x0000001500157308 */ /* 0x000fe20000000800 */
[C---:B-1----:R-:W-:Y:S01]  /*5630*/  FSEL R6, R13.reuse, -INF , P1 ;  /* 0xff8000000d067808 */ /* 0x042fe20000800000 */
[----:B------:R-:W-:Y:S01]  /*5640*/  FFMA.FTZ R13, -R13, R13, 1 ;  /* 0x3f8000000d0d7423 */ /* 0x000fe2000001010d */
[--C-:B----4-:R-:W-:Y:S01]  /*5650*/  FADD.FTZ R44, R44, -R15.reuse ;  /* 0x8000000f2c2c7221 */ /* 0x110fe20000010000 */
[----:B------:R-:W-:Y:S01]  /*5660*/  ISETP.GT.AND P1, PT, R0, 0x11, PT ;  /* 0x000000110000780c */ /* 0x000fe20003f24270 */
[----:B------:R-:W-:Y:S01]  /*5670*/  FADD.FTZ R48, R48, -R15 ;  /* 0x8000000f30307221 */ /* 0x000fe20000010000 */
[----:B------:R-:W-:Y:S01]  /*5680*/  FFMA.FTZ R20, R6, UR60, -R9 ;  /* 0x0000003c06147c23 */ /* 0x000fe20008010809 */
[--C-:B------:R-:W-:Y:S01]  /*5690*/  FADD.FTZ R46, R46, -R14.reuse ;  /* 0x8000000e2e2e7221 */ /* 0x100fe20000010000 */
[----:B------:R-:W1:Y:S01]  /*56a0*/  MUFU.EX2 R22, R22 ;  /* 0x0000001600167308 */ /* 0x000e620000000800 */
[--C-:B------:R-:W-:Y:S01]  /*56b0*/  FADD.FTZ R47, R47, -R14.reuse ;  /* 0x8000000e2f2f7221 */ /* 0x100fe20000010000 */
[--C-:B------:R-:W-:Y:S01]  /*56c0*/  FADD.FTZ R45, R45, -R15.reuse ;  /* 0x8000000f2d2d7221 */ /* 0x100fe20000010000 */
[--C-:B------:R-:W-:Y:S01]  /*56d0*/  FADD.FTZ R49, R49, -R15.reuse ;  /* 0x8000000f31317221 */ /* 0x100fe20000010000 */
[--C-:B------:R-:W-:Y:S01]  /*56e0*/  FADD.FTZ R52, R52, -R15.reuse ;  /* 0x8000000f34347221 */ /* 0x100fe20000010000 */
[--C-:B------:R-:W-:Y:S01]  /*56f0*/  FADD.FTZ R53, R53, -R15.reuse ;  /* 0x8000000f35357221 */ /* 0x100fe20000010000 */
[--C-:B------:R-:W-:Y:S01]  /*5700*/  FADD.FTZ R220, R220, -R15.reuse ;  /* 0x8000000fdcdc7221 */ /* 0x100fe20000010000 */
[--C-:B------:R-:W-:Y:S01]  /*5710*/  FADD.FTZ R216, R216, -R15.reuse ;  /* 0x8000000fd8d87221 */ /* 0x100fe20000010000 */
[----:B------:R-:W2:Y:S01]  /*5720*/  MUFU.EX2 R20, R20 ;  /* 0x0000001400147308 */ /* 0x000ea20000000800 */
[--C-:B------:R-:W-:Y:S01]  /*5730*/  FADD.FTZ R217, R217, -R15.reuse ;  /* 0x8000000fd9d97221 */ /* 0x100fe20000010000 */
[----:B------:R-:W-:Y:S01]  /*5740*/  FADD.FTZ R15, R221, -R15 ;  /* 0x8000000fdd0f7221 */ /* 0x000fe20000010000 */
[--C-:B------:R-:W-:Y:S01]  /*5750*/  FADD.FTZ R50, R50, -R14.reuse ;  /* 0x8000000e32327221 */ /* 0x100fe20000010000 */
[--C-:B------:R-:W-:Y:S01]  /*5760*/  FADD.FTZ R54, R54, -R14.reuse ;  /* 0x8000000e36367221 */ /* 0x100fe20000010000 */
[--C-:B------:R-:W-:Y:S01]  /*5770*/  FADD.FTZ R51, R51, -R14.reuse ;  /* 0x8000000e33337221 */ /* 0x100fe20000010000 */
[--C-:B------:R-:W-:Y:S01]  /*5780*/  FADD.FTZ R55, R55, -R14.reuse ;  /* 0x8000000e37377221 */ /* 0x100fe20000010000 */
[--C-:B------:R-:W-:Y:S01]  /*5790*/  FADD.FTZ R218, R218, -R14.reuse ;  /* 0x8000000edada7221 */ /* 0x100fe20000010000 */
[----:B------:R-:W3:Y:S01]  /*57a0*/  MUFU.TANH R24, R24 ;  /* 0x0000001800187308 */ /* 0x000ee20000002400 */
[C---:B-1----:R-:W-:Y:S01]  /*57b0*/  F2FP.F16.F32.PACK_AB R6, R22.reuse, R23 ;  /* 0x000000171606723e */ /* 0x042fe200000000ff */
[----:B------:R-:W-:Y:S01]  /*57c0*/  FMUL.FTZ R38, R22, R45 ;  /* 0x0000002d16267220 */ /* 0x000fe20000410000 */
[--C-:B------:R-:W-:Y:S01]  /*57d0*/  FADD.FTZ R219, R219, -R14.reuse ;  /* 0x8000000edbdb7221 */ /* 0x100fe20000010000 */
[--C-:B------:R-:W-:Y:S01]  /*57e0*/  FADD.FTZ R222, R222, -R14.reuse ;  /* 0x8000000edede7221 */ /* 0x100fe20000010000 */
[----:B------:R-:W-:-:S03]  /*57f0*/  FADD.FTZ R14, R223, -R14 ;  /* 0x8000000edf0e7221 */ /* 0x000fc60000010000 */
[----:B------:R-:W1:Y:S01]  /*5800*/  MUFU.TANH R25, R25 ;  /* 0x0000001900197308 */ /* 0x000e620000002400 */
[----:B--2---:R-:W-:Y:S01]  /*5810*/  F2FP.F16.F32.PACK_AB R7, R20, R21 ;  /* 0x000000151407723e */ /* 0x004fe200000000ff */
[----:B------:R-:W-:Y:S06]  /*5820*/  BAR.SYNC.DEFER_BLOCKING 0x9, 0x100 ;  /* 0x0244000000007b1d */ /* 0x000fec0000010000 */
[----:B------:R-:W2:Y:S08]  /*5830*/  MUFU.TANH R28, R28 ;  /* 0x0000001c001c7308 */ /* 0x000eb00000002400 */
[----:B------:R-:W-:Y:S08]  /*5840*/  MUFU.TANH R30, R30 ;  /* 0x0000001e001e7308 */ /* 0x000ff00000002400 */
[----:B------:R-:W-:Y:S01]  /*5850*/  MUFU.TANH R31, R31 ;  /* 0x0000001f001f7308 */ /* 0x000fe20000002400 */
[----:B------:R4:W-:Y:S07]  /*5860*/  STSM.16.M88.2 [R2+0x2c500], R6 ;  /* 0x02c5000602007844 */ /* 0x0009ee0000000100 */
[----:B------:R-:W5:Y:S01]  /*5870*/  MUFU.TANH R26, R26 ;  /* 0x0000001a001a7308 */ /* 0x000f620000002400 */
[----:B----4-:R-:W-:Y:S01]  /*5880*/  FMUL.FTZ R6, R33, UR61 ;  /* 0x0000003d21067c20 */ /* 0x010fe20008410000 */
[----:B------:R-:W-:Y:S01]  /*5890*/  FMUL.FTZ R33, R23, R44 ;  /* 0x0000002c17217220 */ /* 0x000fe20000410000 */
[----:B------:R-:W-:Y:S01]  /*58a0*/  FMUL.FTZ R23, R21, R46 ;  /* 0x0000002e15177220 */ /* 0x000fe20000410000 */
[----:B---3--:R-:W-:Y:S01]  /*58b0*/  FSEL R21, R24, -INF , P6 ;  /* 0xff80000018157808 */ /* 0x008fe20003000000 */
[----:B------:R-:W-:Y:S01]  /*58c0*/  FMUL.FTZ R7, R34, UR61 ;  /* 0x0000003d22077c20 */ /* 0x000fe20008410000 */
[----:B------:R-:W-:-:S02]  /*58d0*/  FMUL.FTZ R34, R20, R47 ;  /* 0x0000002f14227220 */ /* 0x000fc40000410000 */
[----:B------:R-:W-:Y:S01]  /*58e0*/  MUFU.TANH R6, R6 ;  /* 0x0000000600067308 */ /* 0x000fe20000002400 */
[----:B------:R-:W-:Y:S01]  /*58f0*/  FMUL.FTZ R10, R10, R33 ;  /* 0x000000210a0a7220 */ /* 0x000fe20000410000 */
[--C-:B------:R-:W-:Y:S01]  /*5900*/  FFMA.FTZ R35, R21, UR60, -R8.reuse ;  /* 0x0000003c15237c23 */ /* 0x100fe20008010808 */
[----:B-1----:R-:W-:Y:S01]  /*5910*/  FSEL R21, R25, -INF , P1 ;  /* 0xff80000019157808 */ /* 0x002fe20000800000 */
[----:B------:R-:W-:Y:S01]  /*5920*/  FMUL.FTZ R44, R41, UR61 ;  /* 0x0000003d292c7c20 */ /* 0x000fe20008410000 */
[----:B--2---:R-:W-:Y:S01]  /*5930*/  FSEL R33, R28, -INF , P2 ;  /* 0xff8000001c217808 */ /* 0x004fe20001000000 */
[----:B------:R-:W-:Y:S01]  /*5940*/  FFMA.FTZ R25, -R25, R25, 1 ;  /* 0x3f80000019197423 */ /* 0x000fe20000010119 */
[----:B-----5:R-:W-:Y:S01]  /*5950*/  FSEL R46, R26, -INF , P6 ;  /* 0xff8000001a2e7808 */ /* 0x020fe20003000000 */
[----:B------:R-:W1:Y:S01]  /*5960*/  MUFU.EX2 R35, R35 ;  /* 0x0000002300237308 */ /* 0x000e620000000800 */
[--C-:B------:R-:W-:Y:S01]  /*5970*/  FFMA.FTZ R20, R21, UR60, -R8.reuse ;  /* 0x0000003c15147c23 */ /* 0x100fe20008010808 */
[----:B------:R-:W-:Y:S01]  /*5980*/  FFMA.FTZ R33, R33, UR60, -R8 ;  /* 0x0000003c21217c23 */ /* 0x000fe20008010808 */
[----:B------:R-:W-:Y:S01]  /*5990*/  FFMA.FTZ R21, -R12, R12, 1 ;  /* 0x3f8000000c157423 */ /* 0x000fe2000001010c */
[----:B------:R-:W-:Y:S01]  /*59a0*/  FFMA.FTZ R12, -R24, R24, 1 ;  /* 0x3f800000180c7423 */ /* 0x000fe20000010118 */
[----:B------:R-:W-:Y:S01]  /*59b0*/  ISETP.GT.AND P6, PT, R0, 0x40, PT ;  /* 0x000000400000780c */ /* 0x000fe20003fc4270 */
[----:B------:R-:W-:Y:S01]  /*59c0*/  FMUL.FTZ R34, R13, R34 ;  /* 0x000000220d227220 */ /* 0x000fe20000410000 */
[----:B------:R-:W-:Y:S01]  /*59d0*/  FMUL.FTZ R21, R21, R38 ;  /* 0x0000002615157220 */ /* 0x000fe20000410000 */
[----:B------:R-:W2:Y:S08]  /*59e0*/  MUFU.EX2 R20, R20 ;  /* 0x0000001400147308 */ /* 0x000eb00000000800 */
[----:B------:R-:W3:Y:S01]  /*59f0*/  MUFU.TANH R27, R27 ;  /* 0x0000001b001b7308 */ /* 0x000ee20000002400 */
[----:B-1----:R-:W-:-:S04]  /*5a00*/  FMUL.FTZ R37, R35, R48 ;  /* 0x0000003023257220 */ /* 0x002fc80000410000 */
[----:B------:R-:W-:Y:S01]  /*5a10*/  FMUL.FTZ R12, R12, R37 ;  /* 0x000000250c0c7220 */ /* 0x000fe20000410000 */
[----:B------:R-:W-:Y:S02]  /*5a20*/  FSEL R37, R6, -INF , P3 ;  /* 0xff80000006257808 */ /* 0x000fe40001800000 */
[----:B------:R-:W-:Y:S01]  /*5a30*/  MUFU.EX2 R33, R33 ;  /* 0x0000002100217308 */ /* 0x000fe20000000800 */
[----:B--2---:R-:W-:Y:S02]  /*5a40*/  FMUL.FTZ R24, R20, R49 ;  /* 0x0000003114187220 */ /* 0x004fe40000410000 */
[--C-:B------:R-:W-:Y:S01]  /*5a50*/  FFMA.FTZ R38, R37, UR60, -R8.reuse ;  /* 0x0000003c25267c23 */ /* 0x100fe20008010808 */
[----:B------:R-:W-:Y:S01]  /*5a60*/  FSEL R37, R30, -INF , P4 ;  /* 0xff8000001e257808 */ /* 0x000fe20002000000 */
[----:B------:R-:W-:Y:S01]  /*5a70*/  FMUL.FTZ R25, R25, R24 ;  /* 0x0000001819197220 */ /* 0x000fe20000410000 */
[----:B------:R-:W-:Y:S02]  /*5a80*/  FFMA.FTZ R24, -R28, R28, 1 ;  /* 0x3f8000001c187423 */ /* 0x000fe4000001011c */
[----:B------:R-:W1:Y:S01]  /*5a90*/  MUFU.TANH R36, R36 ;  /* 0x0000002400247308 */ /* 0x000e620000002400 */
[----:B------:R-:W-:Y:S01]  /*5aa0*/  FFMA.FTZ R41, R37, UR60, -R8 ;  /* 0x0000003c25297c23 */ /* 0x000fe20008010808 */
[C---:B------:R-:W-:Y:S01]  /*5ab0*/  FSEL R37, R31.reuse, -INF , P5 ;  /* 0xff8000001f257808 */ /* 0x040fe20002800000 */
[----:B------:R-:W-:Y:S01]  /*5ac0*/  FFMA.FTZ R31, -R31, R31, 1 ;  /* 0x3f8000001f1f7423 */ /* 0x000fe2000001011f */
[----:B---3--:R-:W-:-:S02]  /*5ad0*/  FSEL R42, R27, -INF , P1 ;  /* 0xff8000001b2a7808 */ /* 0x008fc40000800000 */
[----:B------:R-:W-:Y:S01]  /*5ae0*/  ISETP.GT.AND P1, PT, R0, 0x41, PT ;  /* 0x000000410000780c */ /* 0x000fe20003f24270 */
[----:B------:R-:W-:Y:S01]  /*5af0*/  FFMA.FTZ R28, R37, UR60, -R8 ;  /* 0x0000003c251c7c23 */ /* 0x000fe20008010808 */
[----:B------:R-:W2:Y:S01]  /*5b00*/  MUFU.TANH R44, R44 ;  /* 0x0000002c002c7308 */ /* 0x000ea20000002400 */
[----:B------:R-:W-:-:S07]  /*5b10*/  FFMA.FTZ R42, R42, UR60, -R9 ;  /* 0x0000003c2a2a7c23 */ /* 0x000fce0008010809 */
[----:B------:R3:W-:Y:S01]  /*5b20*/  MUFU.TANH R22, R39 ;  /* 0x0000002700167308 */ /* 0x0007e20000002400 */
[C---:B-1----:R-:W-:Y:S01]  /*5b30*/  FSEL R37, R36.reuse, -INF , P6 ;  /* 0xff80000024257808 */ /* 0x042fe20003000000 */
[----:B------:R-:W-:-:S04]  /*5b40*/  FFMA.FTZ R36, -R36, R36, 1 ;  /* 0x3f80000024247423 */ /* 0x000fc80000010124 */
[----:B------:R-:W-:Y:S01]  /*5b50*/  FFMA.FTZ R45, R37, UR60, -R8 ;  /* 0x0000003c252d7c23 */ /* 0x000fe20008010808 */
[----:B------:R-:W-:Y:S01]  /*5b60*/  FFMA.FTZ R37, -R6, R6, 1 ;  /* 0x3f80000006257423 */ /* 0x000fe20000010106 */
[----:B------:R-:W1:Y:S01]  /*5b70*/  MUFU.EX2 R38, R38 ;  /* 0x0000002600267308 */ /* 0x000e620000000800 */
[----:B---3--:R-:W-:-:S04]  /*5b80*/  FMUL.FTZ R39, R33, R52 ;  /* 0x0000003421277220 */ /* 0x008fc80000410000 */
[----:B------:R-:W-:Y:S01]  /*5b90*/  FMUL.FTZ R24, R24, R39 ;  /* 0x0000002718187220 */ /* 0x000fe20000410000 */
[----:B--2---:R-:W-:Y:S02]  /*5ba0*/  FSEL R39, R44, -INF , P1 ;  /* 0xff8000002c277808 */ /* 0x004fe40000800000 */
[----:B------:R-:W2:Y:S03]  /*5bb0*/  MUFU.TANH R7, R7 ;  /* 0x0000000700077308 */ /* 0x000ea60000002400 */
[----:B------:R-:W-:Y:S01]  /*5bc0*/  FFMA.FTZ R47, R39, UR60, -R8 ;  /* 0x0000003c272f7c23 */ /* 0x000fe20008010808 */
[----:B------:R-:W-:-:S04]  /*5bd0*/  FFMA.FTZ R8, -R30, R30, 1 ;  /* 0x3f8000001e087423 */ /* 0x000fc8000001011e */
[----:B------:R3:W4:Y:S01]  /*5be0*/  MUFU.EX2 R39, R45 ;  /* 0x0000002d00277308 */ /* 0x0007220000000800 */
[----:B-1----:R-:W-:-:S04]  /*5bf0*/  FMUL.FTZ R6, R38, R53 ;  /* 0x0000003526067220 */ /* 0x002fc80000410000 */
[----:B------:R-:W-:Y:S01]  /*5c00*/  FMUL.FTZ R37, R37, R6 ;  /* 0x0000000625257220 */ /* 0x000fe20000410000 */
[----:B------:R-:W-:Y:S02]  /*5c10*/  FMUL.FTZ R6, R43, UR61 ;  /* 0x0000003d2b067c20 */ /* 0x000fe40008410000 */
[----:B------:R-:W1:Y:S01]  /*5c20*/  MUFU.EX2 R30, R47 ;  /* 0x0000002f001e7308 */ /* 0x000e620000000800 */
[----:B---3--:R-:W-:Y:S01]  /*5c30*/  FFMA.FTZ R45, R46, UR60, -R9 ;  /* 0x0000003c2e2d7c23 */ /* 0x008fe20008010809 */
[----:B--2---:R-:W-:Y:S02]  /*5c40*/  FSEL R46, R7, -INF , P2 ;  /* 0xff800000072e7808 */ /* 0x004fe40001000000 */
[----:B------:R-:W-:-:S04]  /*5c50*/  F2FP.F16.F32.PACK_AB R24, R37, R24 ;  /* 0x000000182518723e */ /* 0x000fc800000000ff */
[----:B------:R-:W2:Y:S01]  /*5c60*/  MUFU.TANH R29, R29 ;  /* 0x0000001d001d7308 */ /* 0x000ea20000002400 */
[----:B----4-:R-:W-:-:S04]  /*5c70*/  FMUL.FTZ R43, R39, R220 ;  /* 0x000000dc272b7220 */ /* 0x010fc80000410000 */
[----:B------:R-:W-:Y:S01]  /*5c80*/  FMUL.FTZ R36, R36, R43 ;  /* 0x0000002b24247220 */ /* 0x000fe20000410000 */
[----:B------:R-:W-:Y:S02]  /*5c90*/  FFMA.FTZ R43, -R44, R44, 1 ;  /* 0x3f8000002c2b7423 */ /* 0x000fe4000001012c */
[----:B------:R-:W3:Y:S01]  /*5ca0*/  MUFU.TANH R32, R32 ;  /* 0x0000002000207308 */ /* 0x000ee20000002400 */
[----:B-1----:R-:W-:Y:S01]  /*5cb0*/  FMUL.FTZ R44, R30, R15 ;  /* 0x0000000f1e2c7220 */ /* 0x002fe20000410000 */
[----:B------:R-:W-:-:S03]  /*5cc0*/  FFMA.FTZ R15, R46, UR60, -R9 ;  /* 0x0000003c2e0f7c23 */ /* 0x000fc60008010809 */
[----:B------:R-:W-:Y:S01]  /*5cd0*/  FMUL.FTZ R43, R43, R44 ;  /* 0x0000002c2b2b7220 */ /* 0x000fe20000410000 */
[----:B------:R-:W-:Y:S01]  /*5ce0*/  FFMA.FTZ R44, -R11, R11, 1 ;  /* 0x3f8000000b2c7423 */ /* 0x000fe2000001010b */
[----:B------:R-:W-:Y:S01]  /*5cf0*/  FFMA.FTZ R11, -R26, R26, 1 ;  /* 0x3f8000001a0b7423 */ /* 0x000fe2000001011a */
[----:B------:R-:W1:Y:S01]  /*5d00*/  MUFU.EX2 R45, R45 ;  /* 0x0000002d002d7308 */ /* 0x000e620000000800 */
[----:B--2---:R-:W-:Y:S01]  /*5d10*/  FSEL R46, R29, -INF , P3 ;  /* 0xff8000001d2e7808 */ /* 0x004fe20001800000 */
[----:B------:R-:W-:Y:S01]  /*5d20*/  FMUL.FTZ R23, R44, R23 ;  /* 0x000000172c177220 */ /* 0x000fe20000410000 */
[----:B------:R-:W-:Y:S01]  /*5d30*/  FFMA.FTZ R44, -R27, R27, 1 ;  /* 0x3f8000001b2c7423 */ /* 0x000fe2000001011b */
[----:B------:R-:W-:Y:S02]  /*5d40*/  F2FP.F16.F32.PACK_AB R36, R43, R36 ;  /* 0x000000242b24723e */ /* 0x000fe400000000ff */
[----:B------:R-:W-:Y:S02]  /*5d50*/  FFMA.FTZ R13, R46, UR60, -R9 ;  /* 0x0000003c2e0d7c23 */ /* 0x000fe40008010809 */
[----:B------:R-:W2:Y:S01]  /*5d60*/  MUFU.TANH R40, R40 ;  /* 0x0000002800287308 */ /* 0x000ea20000002400 */
[C---:B---3--:R-:W-:Y:S01]  /*5d70*/  FSEL R46, R32.reuse, -INF , P4 ;  /* 0xff800000202e7808 */ /* 0x048fe20002000000 */
[----:B------:R-:W-:-:S04]  /*5d80*/  FFMA.FTZ R32, -R32, R32, 1 ;  /* 0x3f80000020207423 */ /* 0x000fc80000010120 */
[----:B------:R-:W-:Y:S01]  /*5d90*/  FFMA.FTZ R27, R46, UR60, -R9 ;  /* 0x0000003c2e1b7c23 */ /* 0x000fe20008010809 */
[----:B------:R-:W-:Y:S01]  /*5da0*/  VIADD R46, R18, 0x2c500 ;  /* 0x0002c500122e7836 */ /* 0x000fe20000000000 */
[----:B------:R-:W3:Y:S01]  /*5db0*/  MUFU.EX2 R41, R41 ;  /* 0x0000002900297308 */ /* 0x000ee20000000800 */
[----:B-1----:R-:W-:-:S03]  /*5dc0*/  FMUL.FTZ R50, R45, R50 ;  /* 0x000000322d327220 */ /* 0x002fc60000410000 */
[----:B------:R-:W-:Y:S01]  /*5dd0*/  SHF.R.U32.HI R47, RZ, 0x4, R46 ;  /* 0x00000004ff2f7819 */ /* 0x000fe2000001162e */
[----:B------:R-:W-:Y:S01]  /*5de0*/  FMUL.FTZ R11, R11, R50 ;  /* 0x000000320b0b7220 */ /* 0x000fe20000410000 */
[----:B------:R-:W-:Y:S02]  /*5df0*/  FFMA.FTZ R46, -R7, R7, 1 ;  /* 0x3f800000072e7423 */ /* 0x000fe40000010107 */
[----:B------:R-:W-:Y:S01]  /*5e00*/  MUFU.TANH R6, R6 ;  /* 0x0000000600067308 */ /* 0x000fe20000002400 */
[C---:B--2---:R-:W-:Y:S01]  /*5e10*/  FSEL R50, R40.reuse, -INF , P6 ;  /* 0xff80000028327808 */ /* 0x044fe20003000000 */
[----:B------:R-:W-:-:S06]  /*5e20*/  FFMA.FTZ R40, -R40, R40, 1 ;  /* 0x3f80000028287423 */ /* 0x000fcc0000010128 */
[----:B------:R-:W1:Y:S01]  /*5e30*/  MUFU.EX2 R28, R28 ;  /* 0x0000001c001c7308 */ /* 0x000e620000000800 */
[----:B---3--:R-:W-:-:S04]  /*5e40*/  FMUL.FTZ R49, R41, R216 ;  /* 0x000000d829317220 */ /* 0x008fc80000410000 */
[----:B------:R-:W-:-:S03]  /*5e50*/  FMUL.FTZ R8, R8, R49 ;  /* 0x0000003108087220 */ /* 0x000fc60000410000 */
[----:B------:R-:W2:Y:S08]  /*5e60*/  MUFU.EX2 R15, R15 ;  /* 0x0000000f000f7308 */ /* 0x000eb00000000800 */
[----:B------:R3:W4:Y:S01]  /*5e70*/  MUFU.EX2 R26, R13 ;  /* 0x0000000d001a7308 */ /* 0x0007220000000800 */
[C---:B-1----:R-:W-:Y:S01]  /*5e80*/  FMUL.FTZ R48, R28.reuse, R217 ;  /* 0x000000d91c307220 */ /* 0x042fe20000410000 */
[----:B------:R-:W-:-:S02]  /*5e90*/  F2FP.F16.F32.PACK_AB R28, R28, R41 ;  /* 0x000000291c1c723e */ /* 0x000fc400000000ff */
[----:B------:R-:W-:Y:S01]  /*5ea0*/  MOV R217, UR31 ;  /* 0x0000001f00d97c02 */ /* 0x000fe20008000f00 */
[----:B------:R-:W-:Y:S01]  /*5eb0*/  FMUL.FTZ R31, R31, R48 ;  /* 0x000000301f1f7220 */ /* 0x000fe20000410000 */
[C---:B------:R-:W-:Y:S01]  /*5ec0*/  FSEL R48, R22.reuse, -INF , P5 ;  /* 0xff80000016307808 */ /* 0x040fe20002800000 */
[----:B------:R-:W-:Y:S01]  /*5ed0*/  FFMA.FTZ R22, -R22, R22, 1 ;  /* 0x3f80000016167423 */ /* 0x000fe20000010116 */
[----:B------:R-:W1:Y:S01]  /*5ee0*/  MUFU.EX2 R42, R42 ;  /* 0x0000002a002a7308 */ /* 0x000e620000000800 */
[----:B---3--:R-:W-:Y:S01]  /*5ef0*/  LOP3.LUT R13, R47, 0x3fff, RZ, 0xc0, !PT ;  /* 0x00003fff2f0d7812 */ /* 0x008fe200078ec0ff */
[--C-:B------:R-:W-:Y:S01]  /*5f00*/  FFMA.FTZ R47, R50, UR60, -R9.reuse ;  /* 0x0000003c322f7c23 */ /* 0x100fe20008010809 */
[----:B------:R-:W-:Y:S01]  /*5f10*/  FSEL R50, R6, -INF , P1 ;  /* 0xff80000006327808 */ /* 0x000fe20000800000 */
[----:B--2---:R-:W-:Y:S01]  /*5f20*/  FMUL.FTZ R7, R15, R54 ;  /* 0x000000360f077220 */ /* 0x004fe20000410000 */
[----:B------:R-:W-:Y:S01]  /*5f30*/  LOP3.LUT R13, R13, 0x80000, RZ, 0xfc, !PT ;  /* 0x000800000d0d7812 */ /* 0x000fe200078efcff */
[--C-:B------:R-:W-:Y:S01]  /*5f40*/  FFMA.FTZ R48, R48, UR60, -R9.reuse ;  /* 0x0000003c30307c23 */ /* 0x100fe20008010809 */
[----:B------:R-:W-:Y:S01]  /*5f50*/  FFMA.FTZ R6, -R6, R6, 1 ;  /* 0x3f80000006067423 */ /* 0x000fe20000010106 */
[----:B------:R-:W-:Y:S01]  /*5f60*/  FFMA.FTZ R49, R50, UR60, -R9 ;  /* 0x0000003c32317c23 */ /* 0x000fe20008010809 */
[----:B------:R-:W2:Y:S01]  /*5f70*/  MUFU.EX2 R27, R27 ;  /* 0x0000001b001b7308 */ /* 0x000ea20000000800 */
[----:B------:R-:W-:Y:S01]  /*5f80*/  FMUL.FTZ R46, R46, R7 ;  /* 0x000000072e2e7220 */ /* 0x000fe20000410000 */
[----:B------:R-:W-:-:S02]  /*5f90*/  VIADD R7, R13, 0x80 ;  /* 0x000000800d077836 */ /* 0x000fc40000000000 */
[----:B------:R-:W-:Y:S01]  /*5fa0*/  FFMA.FTZ R9, -R29, R29, 1 ;  /* 0x3f8000001d097423 */ /* 0x000fe2000001011d */
[----:B------:R-:W-:Y:S01]  /*5fb0*/  VIADD R29, R13, 0x180 ;  /* 0x000001800d1d7836 */ /* 0x000fe20000000000 */
[C---:B----4-:R-:W-:Y:S01]  /*5fc0*/  F2FP.F16.F32.PACK_AB R15, R26.reuse, R15 ;  /* 0x0000000f1a0f723e */ /* 0x050fe200000000ff */
[----:B------:R-:W-:Y:S01]  /*5fd0*/  FMUL.FTZ R50, R26, R55 ;  /* 0x000000371a327220 */ /* 0x000fe20000410000 */
[----:B------:R-:W-:Y:S01]  /*5fe0*/  R2UR UR4, R7 ;  /* 0x00000000070472ca */ /* 0x000fe200000e0000 */
[----:B------:R-:W3:Y:S01]  /*5ff0*/  MUFU.EX2 R49, R49 ;  /* 0x0000003100317308 */ /* 0x000ee20000000800 */
[----:B------:R-:W-:Y:S02]  /*6000*/  VIADD R7, R13, 0x100 ;  /* 0x000001000d077836 */ /* 0x000fe40000000000 */
[----:B-1----:R-:W-:Y:S01]  /*6010*/  FMUL.FTZ R51, R42, R51 ;  /* 0x000000332a337220 */ /* 0x002fe20000410000 */
[----:B------:R-:W-:Y:S01]  /*6020*/  R2UR UR6, R29 ;  /* 0x000000001d0672ca */ /* 0x000fe200000e0000 */
[----:B------:R-:W-:Y:S01]  /*6030*/  FMUL.FTZ R9, R9, R50 ;  /* 0x0000003209097220 */ /* 0x000fe20000410000 */
[----:B------:R-:W-:Y:S01]  /*6040*/  F2FP.F16.F32.PACK_AB R26, R30, R39 ;  /* 0x000000271e1a723e */ /* 0x000fe200000000ff */
[----:B------:R-:W-:Y:S01]  /*6050*/  FMUL.FTZ R44, R44, R51 ;  /* 0x000000332c2c7220 */ /* 0x000fe20000410000 */
[----:B------:R-:W-:Y:S01]  /*6060*/  R2UR UR5, R7 ;  /* 0x00000000070572ca */ /* 0x000fe200000e0000 */
[----:B------:R-:W1:Y:S01]  /*6070*/  MUFU.EX2 R47, R47 ;  /* 0x0000002f002f7308 */ /* 0x000e620000000800 */
[----:B--2---:R-:W-:Y:S01]  /*6080*/  FMUL.FTZ R7, R27, R218 ;  /* 0x000000da1b077220 */ /* 0x004fe20000410000 */
[----:B------:R-:W-:-:S02]  /*6090*/  F2FP.F16.F32.PACK_AB R8, R31, R8 ;  /* 0x000000081f08723e */ /* 0x000fc400000000ff */
[----:B------:R-:W-:Y:S01]  /*60a0*/  F2FP.F16.F32.PACK_AB R11, R44, R11 ;  /* 0x0000000b2c0b723e */ /* 0x000fe200000000ff */
[----:B------:R-:W-:Y:S01]  /*60b0*/  FMUL.FTZ R32, R32, R7 ;  /* 0x0000000720207220 */ /* 0x000fe20000410000 */
[----:B------:R-:W-:Y:S01]  /*60c0*/  F2FP.F16.F32.PACK_AB R7, R42, R45 ;  /* 0x0000002d2a07723e */ /* 0x000fe200000000ff */
[----:B------:R-:W-:Y:S01]  /*60d0*/  UMOV UR14, UR4 ;  /* 0x00000004000e7c82 */ /* 0x000fe20008000000 */
[----:B------:R-:W2:Y:S01]  /*60e0*/  MUFU.EX2 R48, R48 ;  /* 0x0000003000307308 */ /* 0x000ea20000000800 */
[----:B---3--:R-:W-:Y:S01]  /*60f0*/  FMUL.FTZ R51, R49, R14 ;  /* 0x0000000e31337220 */ /* 0x008fe20000410000 */
[----:B------:R-:W-:Y:S01]  /*6100*/  F2FP.F16.F32.PACK_AB R14, R38, R33 ;  /* 0x00000021260e723e */ /* 0x000fe200000000ff */
[----:B------:R-:W-:Y:S01]  /*6110*/  UMOV UR18, UR6 ;  /* 0x0000000600127c82 */ /* 0x000fe20008000000 */
[----:B------:R-:W-:Y:S01]  /*6120*/  R2UR UR58, R13 ;  /* 0x000000000d3a72ca */ /* 0x000fe200000e0000 */
[----:B------:R-:W-:Y:S01]  /*6130*/  FMUL.FTZ R51, R6, R51 ;  /* 0x0000003306337220 */ /* 0x000fe20000410000 */
[----:B------:R-:W-:Y:S01]  /*6140*/  F2FP.F16.F32.PACK_AB R6, R20, R35 ;  /* 0x000000231406723e */ /* 0x000fe200000000ff */
[----:B------:R-:W-:Y:S01]  /*6150*/  UMOV UR10, UR5 ;  /* 0x00000005000a7c82 */ /* 0x000fe20008000000 */
[----:B------:R-:W-:Y:S01]  /*6160*/  F2FP.F16.F32.PACK_AB R20, R21, R10 ;  /* 0x0000000a1514723e */ /* 0x000fe200000000ff */
[----:B-1----:R-:W-:Y:S01]  /*6170*/  FMUL.FTZ R29, R47, R222 ;  /* 0x000000de2f1d7220 */ /* 0x002fe20000410000 */
[----:B------:R-:W-:Y:S01]  /*6180*/  F2FP.F16.F32.PACK_AB R21, R34, R23 ;  /* 0x000000172215723e */ /* 0x000fe200000000ff */
[----:B------:R1:W-:Y:S01]  /*6190*/  STSM.16.M88.2 [R2+0x2cd00], R6 ;  /* 0x02cd000602007844 */ /* 0x0003e20000000100 */
[----:B------:R-:W-:Y:S01]  /*61a0*/  F2FP.F16.F32.PACK_AB R10, R25, R12 ;  /* 0x0000000c190a723e */ /* 0x000fe200000000ff */
[----:B------:R-:W-:Y:S01]  /*61b0*/  FMUL.FTZ R40, R40, R29 ;  /* 0x0000001d28287220 */ /* 0x000fe20000410000 */
[----:B------:R-:W-:Y:S01]  /*61c0*/  F2FP.F16.F32.PACK_AB R25, R9, R46 ;  /* 0x0000002e0919723e */ /* 0x000fe200000000ff */
[----:B------:R-:W-:Y:S01]  /*61d0*/  STSM.16.M88.2 [R2+0x2d500], R14 ;  /* 0x02d5000e02007844 */ /* 0x000fe20000000100 */
[C---:B--2---:R-:W-:Y:S01]  /*61e0*/  F2FP.F16.F32.PACK_AB R29, R48.reuse, R27 ;  /* 0x0000001b301d723e */ /* 0x044fe200000000ff */
[----:B------:R-:W-:Y:S01]  /*61f0*/  FMUL.FTZ R219, R48, R219 ;  /* 0x000000db30db7220 */ /* 0x000fe20000410000 */
[----:B------:R-:W-:-:S02]  /*6200*/  F2FP.F16.F32.PACK_AB R27, R49, R47 ;  /* 0x0000002f311b723e */ /* 0x000fc400000000ff */
[----:B------:R-:W-:Y:S01]  /*6210*/  F2FP.F16.F32.PACK_AB R37, R51, R40 ;  /* 0x000000283325723e */ /* 0x000fe200000000ff */
[----:B------:R-:W-:Y:S01]  /*6220*/  STSM.16.M88.2 [R2+0x2dd00], R28 ;  /* 0x02dd001c02007844 */ /* 0x000fe20000000100 */
[----:B------:R-:W-:Y:S01]  /*6230*/  FMUL.FTZ R219, R22, R219 ;  /* 0x000000db16db7220 */ /* 0x000fe20000410000 */
[----:B------:R-:W-:Y:S02]  /*6240*/  IMAD R22, R4, 0x2000, R5 ;  /* 0x0000200004167824 */ /* 0x000fe400078e0205 */
[----:B------:R-:W-:Y:S01]  /*6250*/  STSM.16.M88.2 [R2+0x2e500], R26 ;  /* 0x02e5001a02007844 */ /* 0x000fe20000000100 */
[----:B-1----:R-:W-:Y:S01]  /*6260*/  VIADD R6, R13, 0x10 ;  /* 0x000000100d067836 */ /* 0x002fe20000000000 */
[----:B------:R-:W-:Y:S01]  /*6270*/  F2FP.F16.F32.PACK_AB R9, R219, R32 ;  /* 0x00000020db09723e */ /* 0x000fe200000000ff */
[----:B------:R1:W-:Y:S06]  /*6280*/  MEMBAR.ALL.CTA ;  /* 0x0000000000007992 */ /* 0x0003ec0000008000 */
[----:B-1----:R-:W1:Y:S01]  /*6290*/  FENCE.VIEW.ASYNC.S ;  /* 0x00000000000073c6 */ /* 0x002e620000000000 */
[----:B------:R-:W-:-:S02]  /*62a0*/  SHF.R.U32.HI R5, RZ, 0x4, R22 ;  /* 0x00000004ff057819 */ /* 0x000fc40000011616 */
[----:B------:R-:W-:Y:S01]  /*62b0*/  R2UR UR50, R6 ;  /* 0x00000000063272ca */ /* 0x000fe200000e0000 */
[----:B------:R-:W-:Y:S01]  /*62c0*/  VIADD R6, R13, 0x110 ;  /* 0x000001100d067836 */ /* 0x000fe20000000000 */
[----:B------:R-:W-:Y:S01]  /*62d0*/  LOP3.LUT R23, R5, 0x3fff, RZ, 0xc0, !PT ;  /* 0x00003fff05177812 */ /* 0x000fe200078ec0ff */
[----:B------:R-:W-:-:S03]  /*62e0*/  VIADD R5, R13, 0x200 ;  /* 0x000002000d057836 */ /* 0x000fc60000000000 */
[----:B------:R-:W-:Y:S02]  /*62f0*/  R2UR UR56, R23 ;  /* 0x00000000173872ca */ /* 0x000fe400000e0000 */
        /* <DEDUP_REMOVED lines=10> */
[----:B-1----:R-:W-:Y:S01]  /*63a0*/  BAR.SYNC.DEFER_BLOCKING 0x9, 0x100 ;  /* 0x0244000000007b1d */ /* 0x002fe20000010000 */
        /* <DEDUP_REMOVED lines=12> */
[----:B------:R-:W-:Y:S02]  /*6470*/  LOP3.LUT R216, R6, 0x3fff, RZ, 0xc0, !PT ;  /* 0x00003fff06d87812 */ /* 0x000fe400078ec0ff */
[----:B------:R-:W-:-:S02]  /*6480*/  MOV R7, UR30 ;  /* 0x0000001e00077c02 */ /* 0x000fc40008000f00 */
        /* <DEDUP_REMOVED lines=19> */
[----:B-1----:R-:W-:-:S03]  /*65c0*/  VIADD R10, R13, 0xb0 ;  /* 0x000000b00d0a7836 */ /* 0x002fc60000000000 */
[----:B------:R-:W-:Y:S01]  /*65d0*/  HGMMA.64x16x16.F32 R56, gdesc[UR56].tnspA.tnspB, R56 ;  /* 0x60200000383879f0 */ /* 0x000fe20008700838 */
[----:B--2---:R-:W-:Y:S01]  /*65e0*/  VIADD R8, R23, 0x180 ;  /* 0x0000018017087836 */ /* 0x004fe20000000000 */
[----:B------:R-:W-:Y:S01]  /*65f0*/  SHF.R.U32.HI R5, RZ, 0x4, R5 ;  /* 0x00000004ff057819 */ /* 0x000fe20000011605 */
[----:B------:R-:W-:Y:S01]  /*6600*/  VIADD R9, R13, 0x30 ;  /* 0x000000300d097836 */ /* 0x000fe20000000000 */
[----:B------:R-:W-:Y:S01]  /*6610*/  HGMMA.64x16x16.F32 R64, gdesc[UR12].tnspA.tnspB, R64 ;  /* 0x602000000c4079f0 */ /* 0x000fe20008700840 */
[----:B------:R-:W-:Y:S01]  /*6620*/  UMOV UR12, UR14 ;  /* 0x0000000e000c7c82 */ /* 0x000fe20008000000 */
[----:B------:R-:W-:Y:S01]  /*6630*/  LOP3.LUT R5, R5, 0x3fff, RZ, 0xc0, !PT ;  /* 0x00003fff05057812 */ /* 0x000fe200078ec0ff */
        /* <DEDUP_REMOVED lines=48> */
[----:B------:R-:W-:Y:S01]  /*6940*/  VIADD R8, R13, 0x130 ;  /* 0x000001300d087836 */ /* 0x000fe20000000000 */
        /* <DEDUP_REMOVED lines=43> */
[----:B-1----:R-:W1:Y:S01]  /*6c00*/  FENCE.VIEW.ASYNC.S ;  /* 0x00000000000073c6 */ /* 0x002e620000000000 */
[----:B------:R-:W-:Y:S01]  /*6c10*/  R2UR UR4, R8 ;  /* 0x00000000080472ca */ /* 0x000fe200000e0000 */
[----:B------:R-:W-:Y:S01]  /*6c20*/  VIADD R8, R5, 0x100 ;  /* 0x0000010005087836 */ /* 0x000fe20000000000 */
[----:B------:R-:W-:Y:S01]  /*6c30*/  R2UR UR5, R9 ;  /* 0x00000000090572ca */ /* 0x000fe200000e0000 */
[----:B------:R-:W-:Y:S01]  /*6c40*/  VIADD R9, R6, 0x100 ;  /* 0x0000010006097836 */ /* 0x000fe20000000000 */
[----:B-1----:R-:W-:Y:S06]  /*6c50*/  BAR.SYNC.DEFER_BLOCKING 0x9, 0x100 ;  /* 0x0244000000007b1d */ /* 0x002fec0000010000 */
[----:B---3--:R-:W-:-:S06]  /*6c60*/  WARPGROUP.ARRIVE ;  /* 0x00000000000079c5 */ /* 0x008fcc0000000000 */
        /* <DEDUP_REMOVED lines=33> */
[----:B------:R-:W-:Y:S01]  /*6e80*/  VIADD R6, R23, 0x480 ;  /* 0x0000048017067836 */ /* 0x000fe20000000000 */
[----:B------:R-:W-:Y:S05]  /*6e90*/  HGMMA.64x64x16.F32 R24, gdesc[UR28].tnspA, R24 ;  /* 0x20e000001c1879f0 */ /* 0x000fea0008700818 */
        /* <DEDUP_REMOVED lines=10> */
[----:B------:R-:W-:Y:S01]  /*6f40*/  UMOV UR29, 0x40000040 ;  /* 0x40000040001d7882 */ /* 0x000fe20000000000 */
[----:B------:R-:W-:Y:S01]  /*6f50*/  R2UR UR30, R7 ;  /* 0x00000000071e72ca */ /* 0x000fe200000e0000 */
[----:B------:R-:W-:-:S02]  /*6f60*/  UMOV UR25, UR29 ;  /* 0x0000001d00197c82 */ /* 0x000fc40008000000 */
        /* <DEDUP_REMOVED lines=19> */
[----:B------:R-:W-:Y:S01]  /*70a0*/  SHF.R.U32.HI R22, RZ, 0x4, R22 ;  /* 0x00000004ff167819 */ /* 0x000fe20000011616 */
[----:B------:R-:W-:Y:S01]  /*70b0*/  VIADD R23, R23, 0x580 ;  /* 0x0000058017177836 */ /* 0x000fe20000000000 */
[----:B------:R-:W-:-:S02]  /*70c0*/  ULDC.64 UR56, c[0x0][0x208] ;  /* 0x0000820000387ab9 */ /* 0x000fc40000000a00 */
[----:B------:R-:W-:Y:S01]  /*70d0*/  R2UR UR28, R6 ;  /* 0x00000000061c72ca */ /* 0x000fe200000e0000 */
[----:B------:R-:W-:Y:S01]  /*70e0*/  IMAD.SHL.U32 R6, R16, 0x4000, RZ ;  /* 0x0000400010067824 */ /* 0x000fe200078e00ff */
[----:B------:R-:W-:-:S04]  /*70f0*/  R2UR UR8, R23 ;  /* 0x00000000170872ca */ /* 0x000fc800000e0000 */
[----:B------:R-:W-:-:S04]  /*7100*/  IADD3 R7, P1, R6, R230, RZ ;  /* 0x000000e606077210 */ /* 0x000fc80007f3e0ff */
[----:B------:R-:W-:Y:S02]  /*7110*/  LEA.HI.X.SX32 R218, R6, R233, 0x1, P1 ;  /* 0x000000e906da7211 */ /* 0x000fe400008f0eff */
[C---:B------:R-:W-:Y:S01]  /*7120*/  LEA R6, P1, R7.reuse, UR4, 0x2 ;  /* 0x0000000407067c11 */ /* 0x040fe2000f8210ff */
        /* <DEDUP_REMOVED lines=40> */
[----:B-1----:R-:W-:Y:S01]  /*73b0*/  LOP3.LUT R24, R216, 0x80000, RZ, 0xfc, !PT ;  /* 0x00080000d8187812 */ /* 0x002fe200078efcff */
        /* <DEDUP_REMOVED lines=151> */
.L_x_267:
        /* <DEDUP_REMOVED lines=10> */
[----:B-1----:R-:W-:-:S06]  /*7dd0*/  WARPGROUP.ARRIVE ;  /* 0x00000000000079c5 */ /* 0x002fcc0000000000 */
        /* <DEDUP_REMOVED lines=101> */
.L_x_268:
        /* <DEDUP_REMOVED lines=94> */
.L_x_256:
[----:B------:R-:W-:Y:S05]  /*8a10*/  @P0 BRA `(.L_x_252) ;  /* 0x00000028003c0947 */ /* 0x000fea0003800000 */
[----:B------:R-:W2:Y:S01]  /*8a20*/  LDC.64 R2, c[0x0][0x878] ;  /* 0x00021e00ff027b82 */ /* 0x000ea20000000a00 */
[----:B------:R-:W-:Y:S01]  /*8a30*/  ULDC.64 UR4, c[0x0][0x208] ;  /* 0x0000820000047ab9 */ /* 0x000fe20000000a00 */
[----:B------:R-:W3:Y:S06]  /*8a40*/  S2R R22, SR_TID.X ;  /* 0x0000000000167919 */ /* 0x000eec0000002100 */
[----:B------:R-:W4:Y:S01]  /*8a50*/  LDC R0, c[0x0][0x850] ;  /* 0x00021400ff007b82 */ /* 0x000f220000000800 */
[----:B------:R-:W5:Y:S01]  /*8a60*/  S2R R7, SR_CTAID.Y ;  /* 0x0000000000077919 */ /* 0x000f620000002600 */
[----:B------:R-:W5:Y:S06]  /*8a70*/  S2R R8, SR_CTAID.X ;  /* 0x0000000000087919 */ /* 0x000f6c0000002500 */
[----:B------:R-:W5:Y:S01]  /*8a80*/  LDC.64 R10, c[0x0][0x818] ;  /* 0x00020600ff0a7b82 */ /* 0x000f620000000a00 */
[----:B--2---:R-:W-:-:S07]  /*8a90*/  ISETP.NE.U32.AND P0, PT, R2, RZ, PT ;  /* 0x000000ff0200720c */ /* 0x004fce0003f05070 */
[----:B------:R-:W2:Y:S01]  /*8aa0*/  LDC.64 R14, c[0x0][0x840] ;  /* 0x00021000ff0e7b82 */ /* 0x000ea20000000a00 */
[----:B------:R-:W-:-:S07]  /*8ab0*/  ISETP.NE.AND.EX P0, PT, R3, RZ, PT, P0 ;  /* 0x000000ff0300720c */ /* 0x000fce0003f05300 */
[----:B------:R-:W2:Y:S08]  /*8ac0*/  LDC.64 R12, c[0x0][0x820] ;  /* 0x00020800ff0c7b82 */ /* 0x000eb00000000a00 */
[----:B------:R-:W3:Y:S08]  /*8ad0*/  @P0 LDC.64 R2, c[0x0][0x878] ;  /* 0x00021e00ff020b82 */ /* 0x000ef00000000a00 */
[----:B-1----:R-:W1:Y:S08]  /*8ae0*/  LDC.64 R16, c[0x0][0x848] ;  /* 0x00021200ff107b82 */ /* 0x002e700000000a00 */
[----:B------:R-:W1:Y:S01]  /*8af0*/  LDC.64 R18, c[0x0][0x800] ;  /* 0x00020000ff127b82 */ /* 0x000e620000000a00 */
[----:B---3--:R-:W-:-:S07]  /*8b00*/  @P0 IMAD.WIDE R2, R235, 0x4, R2 ;  /* 0x00000004eb020825 */ /* 0x008fce00078e0202 */
[----:B------:R-:W3:Y:S01]  /*8b10*/  LDC.64 R20, c[0x0][0x828] ;  /* 0x00020a00ff147b82 */ /* 0x000ee20000000a00 */
[----:B------:R5:W2:Y:S01]  /*8b20*/  @P0 LDG.E R2, desc[UR4][R2.64] ;  /* 0x0000000402020981 */ /* 0x000aa2000c1e1900 */
[----:B------:R-:W-:-:S06]  /*8b30*/  VIADD R23, R22, 0xffffff80 ;  /* 0xffffff8016177836 */ /* 0x000fcc0000000000 */
[----:B------:R-:W-:Y:S01]  /*8b40*/  BAR.SYNC.DEFER_BLOCKING 0x1, 0x100 ;  /* 0x0044000000007b1d */ /* 0x000fe20000010000 */
[----:B----4-:R-:W-:Y:S02]  /*8b50*/  ISETP.NE.AND P1, PT, R0, 0x1, PT ;  /* 0x000000010000780c */ /* 0x010fe40003f25270 */
[----:B------:R-:W-:-:S05]  /*8b60*/  SHF.R.S32.HI R0, RZ, 0x1f, R23 ;  /* 0x0000001fff007819 */ /* 0x000fca0000011417 */
[----:B------:R-:W4:Y:S01]  /*8b70*/  S2UR UR5, SR_CgaCtaId ;  /* 0x00000000000579c3 */ /* 0x000f220000008800 */
[----:B------:R-:W-:Y:S01]  /*8b80*/  LEA.HI R6, R0, R23, RZ, 0x7 ;  /* 0x0000001700067211 */ /* 0x000fe200078f38ff */
[----:B------:R-:W-:Y:S01]  /*8b90*/  UMOV UR4, 0x400 ;  /* 0x0000040000047882 */ /* 0x000fe20000000000 */
[----:B------:R-:W-:Y:S02]  /*8ba0*/  BSSY B1, `(.L_x_270) ;  /* 0x0000054000017945 */ /* 0x000fe40003800000 */
[----:B------:R-:W-:Y:S02]  /*8bb0*/  LOP3.LUT R0, R6, 0x3fffff80, RZ, 0xc0, !PT ;  /* 0x3fffff8006007812 */ /* 0x000fe400078ec0ff */
[----:B-----5:R-:W-:Y:S01]  /*8bc0*/  SHF.R.S32.HI R3, RZ, 0x7, R6 ;  /* 0x00000007ff037819 */ /* 0x020fe20000011406 */
[----:B------:R-:W5:Y:S02]  /*8bd0*/  @P1 LDC R4, c[0x0][0x854] ;  /* 0x00021500ff041b82 */ /* 0x000f640000000800 */
[----:B------:R-:W-:-:S04]  /*8be0*/  IMAD.IADD R0, R23, 0x1, -R0 ;  /* 0x0000000117007824 */ /* 0x000fc800078e0a00 */
[----:B------:R-:W-:Y:S02]  /*8bf0*/  IMAD R0, R3, 0xa00, R0 ;  /* 0x00000a0003007824 */ /* 0x000fe400078e0200 */
[----:B------:R-:W1:Y:S02]  /*8c00*/  @P1 LDC R5, c[0x0][0x858] ;  /* 0x00021600ff051b82 */ /* 0x000e640000000800 */
[----:B------:R-:W-:Y:S01]  /*8c10*/  IMAD.SHL.U32 R3, R0, 0x4, RZ ;  /* 0x0000000400037824 */ /* 0x000fe200078e00ff */
[----:B----4-:R-:W-:-:S06]  /*8c20*/  ULEA UR4, UR5, UR4, 0x18 ;  /* 0x0000000405047291 */ /* 0x010fcc000f8ec03f */
[----:B------:R-:W-:Y:S01]  /*8c30*/  LEA R6, R3, UR4, 0x2 ;  /* 0x0000000403067c11 */ /* 0x000fe2000f8e10ff */
[----:B-----5:R-:W-:-:S04]  /*8c40*/  @P1 IMAD.HI.U32 R0, R7, R4, RZ ;  /* 0x0000000407001227 */ /* 0x020fc800078e00ff */
[----:B------:R4:W-:Y:S04]  /*8c50*/  STS.128 [R6], R56 ;  /* 0x0000003806007388 */ /* 0x0009e80000000c00 */
[----:B------:R4:W-:Y:S01]  /*8c60*/  STS.128 [R6+0x800], R60 ;  /* 0x0008003c06007388 */ /* 0x0009e20000000c00 */
[----:B-1----:R-:W-:Y:S01]  /*8c70*/  @P1 SHF.R.U32.HI R7, RZ, R5, R0 ;  /* 0x00000005ff071219 */ /* 0x002fe20000011600 */
[----:B------:R-:W-:Y:S02]  /*8c80*/  IMAD R5, R8, 0x5000, RZ ;  /* 0x0000500008057824 */ /* 0x000fe400078e02ff */
[----:B------:R4:W-:Y:S01]  /*8c90*/  STS.128 [R6+0x1000], R96 ;  /* 0x0010006006007388 */ /* 0x0009e20000000c00 */
[----:B------:R-:W-:-:S03]  /*8ca0*/  SHF.R.S32.HI R9, RZ, 0x1f, R7 ;  /* 0x0000001fff097819 */ /* 0x000fc60000011407 */
[----:B------:R4:W-:Y:S02]  /*8cb0*/  STS.128 [R6+0x1800], R100 ;  /* 0x0018006406007388 */ /* 0x0009e40000000c00 */
[----:B------:R-:W-:Y:S02]  /*8cc0*/  IMAD R0, R9, R10, RZ ;  /* 0x0000000a09007224 */ /* 0x000fe400078e02ff */
        /* <DEDUP_REMOVED lines=17> */
[----:B-1----:R-:W1:Y:S01]  /*8de0*/  FENCE.VIEW.ASYNC.S ;  /* 0x00000000000073c6 */ /* 0x002e620000000000 */
[----:B--2---:R-:W-:-:S04]  /*8df0*/  @P0 IMAD R2, R235, 0x50, R2 ;  /* 0x00000050eb020824 */ /* 0x004fc800078e0202 */
[----:B------:R-:W-:-:S05]  /*8e00*/  @P0 IMAD.HI R2, R2, 0x66666667, RZ ;  /* 0x6666666702020827 */ /* 0x000fca00078e02ff */
[----:B------:R-:W-:-:S04]  /*8e10*/  @P0 SHF.R.U32.HI R3, RZ, 0x1f, R2 ;  /* 0x0000001fff030819 */ /* 0x000fc80000011602 */
[----:B------:R-:W-:-:S05]  /*8e20*/  @P0 LEA.HI.SX32 R3, R2, R3, 0x1b ;  /* 0x0000000302030211 */ /* 0x000fca00078fdaff */
[----:B------:R-:W-:-:S05]  /*8e30*/  @P0 IMAD R2, R3, 0x5000, RZ ;  /* 0x0000500003020824 */ /* 0x000fca00078e02ff */
[----:B------:R-:W-:Y:S02]  /*8e40*/  @P0 SHF.R.S32.HI R3, RZ, 0x1f, R2 ;  /* 0x0000001fff030819 */ /* 0x000fe40000011402 */
[----:B------:R-:W-:Y:S01]  /*8e50*/  @!P0 CS2R R2, SRZ ;  /* 0x0000000000028805 */ /* 0x000fe2000001ff00 */
[----:B-1----:R-:W-:Y:S05]  /*8e60*/  BAR.SYNC.DEFER_BLOCKING 0x1, 0x100 ;  /* 0x0044000000007b1d */ /* 0x002fea0000010000 */
[----:B------:R-:W-:Y:S01]  /*8e70*/  IADD3 R4, P1, R5, R2, RZ ;  /* 0x0000000205047210 */ /* 0x000fe20007f3e0ff */
[----:B------:R-:W-:Y:S02]  /*8e80*/  IMAD R2, R9, R14, RZ ;  /* 0x0000000e09027224 */ /* 0x000fe400078e02ff */
[----:B------:R-:W-:Y:S01]  /*8e90*/  IMAD R9, R7, R11, R0 ;  /* 0x0000000b07097224 */ /* 0x000fe200078e0200 */
[----:B------:R-:W-:Y:S01]  /*8ea0*/  LEA.HI.X.SX32 R5, R5, R3, 0x1, P1 ;  /* 0x0000000305057211 */ /* 0x000fe200008f0eff */
[----:B------:R-:W-:-:S02]  /*8eb0*/  IMAD R11, R7, R15, R2 ;  /* 0x0000000f070b7224 */ /* 0x000fc400078e0202 */
[----:B------:R-:W-:-:S04]  /*8ec0*/  IMAD.WIDE.U32 R2, R7, R10, R4 ;  /* 0x0000000a07027225 */ /* 0x000fc800078e0004 */
[----:B------:R-:W-:Y:S01]  /*8ed0*/  IMAD.WIDE.U32 R4, R7, R14, R4 ;  /* 0x0000000e07047225 */ /* 0x000fe200078e0004 */
[----:B------:R-:W-:Y:S02]  /*8ee0*/  SHF.R.S32.HI R7, RZ, 0x1f, R235 ;  /* 0x0000001fff077819 */ /* 0x000fe400000114eb */
[----:B------:R-:W-:Y:S01]  /*8ef0*/  SEL R235, R235, RZ, !P0 ;  /* 0x000000ffebeb7207 */ /* 0x000fe20004000000 */
[----:B------:R-:W-:Y:S01]  /*8f00*/  IMAD.IADD R3, R3, 0x1, R9 ;  /* 0x0000000103037824 */ /* 0x000fe200078e0209 */
[----:B------:R-:W-:Y:S01]  /*8f10*/  SEL R7, R7, RZ, !P0 ;  /* 0x000000ff07077207 */ /* 0x000fe20004000000 */
[----:B------:R-:W-:Y:S01]  /*8f20*/  IMAD.IADD R5, R5, 0x1, R11 ;  /* 0x0000000105057824 */ /* 0x000fe200078e020b */
[----:B------:R-:W-:Y:S01]  /*8f30*/  ISETP.NE.AND P0, PT, R23, RZ, PT ;  /* 0x000000ff1700720c */ /* 0x000fe20003f05270 */
[----:B------:R-:W-:-:S04]  /*8f40*/  IMAD.WIDE.U32 R2, R235, R12, R2 ;  /* 0x0000000ceb027225 */ /* 0x000fc800078e0002 */
[C---:B------:R-:W-:Y:S01]  /*8f50*/  IMAD R0, R7.reuse, R12, RZ ;  /* 0x0000000c07007224 */ /* 0x040fe200078e02ff */
[----:B------:R-:W-:Y:S01]  /*8f60*/  LEA R18, P1, R2, R18, 0x2 ;  /* 0x0000001202127211 */ /* 0x000fe200078210ff */
[-C--:B------:R-:W-:Y:S02]  /*8f70*/  IMAD R8, R7, R16.reuse, RZ ;  /* 0x0000001007087224 */ /* 0x080fe400078e02ff */
[----:B------:R-:W-:-:S04]  /*8f80*/  IMAD.WIDE.U32 R4, R235, R16, R4 ;  /* 0x00000010eb047225 */ /* 0x000fc800078e0004 */
[C---:B------:R-:W-:Y:S01]  /*8f90*/  IMAD R7, R235.reuse, R13, R0 ;  /* 0x0000000deb077224 */ /* 0x040fe200078e0200 */
[----:B---3--:R-:W-:Y:S01]  /*8fa0*/  LEA R20, P2, R4, R20, 0x2 ;  /* 0x0000001404147211 */ /* 0x008fe200078410ff */
[----:B------:R-:W-:Y:S02]  /*8fb0*/  IMAD R235, R235, R17, R8 ;  /* 0x00000011ebeb7224 */ /* 0x000fe400078e0208 */
[----:B------:R-:W-:Y:S02]  /*8fc0*/  IMAD.IADD R3, R3, 0x1, R7 ;  /* 0x0000000103037824 */ /* 0x000fe400078e0207 */
[----:B------:R-:W-:-:S03]  /*8fd0*/  IMAD.IADD R0, R5, 0x1, R235 ;  /* 0x0000000105007824 */ /* 0x000fc600078e02eb */
[----:B------:R-:W-:Y:S02]  /*8fe0*/  LEA.HI.X R3, R2, R19, R3, 0x2, P1 ;  /* 0x0000001302037211 */ /* 0x000fe400008f1403 */
[----:B------:R-:W-:Y:S01]  /*8ff0*/  LEA.HI.X R0, R4, R21, R0, 0x2, P2 ;  /* 0x0000001504007211 */ /* 0x000fe200010f1400 */
[----:B----4-:R-:W-:Y:S06]  /*9000*/  @P0 BRA `(.L_x_271) ;  /* 0x0000000000340947 */ /* 0x010fec0003800000 */
[----:B------:R-:W-:Y:S01]  /*9010*/  R2UR UR6, R20 ;  /* 0x00000000140672ca */ /* 0x000fe200000e0000 */
[----:B------:R-:W-:Y:S01]  /*9020*/  UMOV UR5, 0x1400 ;  /* 0x0000140000057882 */ /* 0x000fe20000000000 */
[----:B------:R-:W-:Y:S01]  /*9030*/  R2UR UR7, R0 ;  /* 0x00000000000772ca */ /* 0x000fe200000e0000 */
[----:B------:R-:W-:Y:S01]  /*9040*/  UMOV UR8, 0x0 ;  /* 0x0000000000087882 */ /* 0x000fe20000000000 */
[----:B------:R-:W-:Y:S01]  /*9050*/  PLOP3.LUT P0, PT, PT, PT, PT, 0x80, 0x0 ;  /* 0x000000000000781c */ /* 0x000fe20003f0f070 */
[----:B------:R-:W-:-:S12]  /*9060*/  UMOV UR9, 0x14f00000 ;  /* 0x14f0000000097882 */ /* 0x000fd80000000000 */
.L_x_272:
[----:B------:R-:W-:Y:S01]  /*9070*/  @P0 ELECT P1, URZ, PT ;  /* 0x00000000003f082f */ /* 0x000fe20003820000 */
[----:B------:R1:W-:-:S12]  /*9080*/  UBLKRED.G.S.ADD.F32.RN [UR6], [UR4], UR5, desc[UR8] ;  /* 0x00000806040073bb */ /* 0x0003d800080a1405 */
[----:B------:R-:W-:Y:S02]  /*9090*/  @P1 PLOP3.LUT P0, PT, P1, PT, PT, 0x8, 0x0 ;  /* 0x000000000000181c */ /* 0x000fe40000f0e170 */
[----:B------:R-:W-:-:S11]  /*90a0*/  PLOP3.LUT P1, PT, PT, PT, PT, 0x8, 0x0 ;  /* 0x000000000000781c */ /* 0x000fd60003f2e170 */
[----:B-1----:R-:W-:Y:S05]  /*90b0*/  @P0 BRA.U.ANY `(.L_x_272) ;  /* 0xfffffffd00ec0947 */ /* 0x002fea000393ffff */
[----:B------:R0:W-:Y:S01]  /*90c0*/  UTMACMDFLUSH ;  /* 0x00000000000079b7 */ /* 0x0001e20000000000 */
[----:B------:R-:W-:-:S04]  /*90d0*/  DEPBAR.LE SB0, 0x0 ;  /* 0x000080000000791a */ /* 0x000fc80000000000 */
.L_x_271:
[----:B------:R-:W-:Y:S05]  /*90e0*/  BSYNC B1 ;  /* 0x0000000000017941 */ /* 0x000fea0003800000 */
.L_x_270:
[----:B------:R-:W-:Y:S01]  /*90f0*/  BAR.SYNC.DEFER_BLOCKING 0x1, 0x100 ;  /* 0x0044000000007b1d */ /* 0x000fe20000010000 */
[----:B------:R-:W-:-:S05]  /*9100*/  ISETP.NE.AND P0, PT, R22, 0x80, PT ;  /* 0x000000801600780c */ /* 0x000fca0003f05270 */
        /* <DEDUP_REMOVED lines=21> */
[----:B-1----:R-:W1:Y:S02]  /*9260*/  FENCE.VIEW.ASYNC.S ;  /* 0x00000000000073c6 */ /* 0x002e640000000000 */
[----:B-1----:R-:W-:Y:S06]  /*9270*/  BAR.SYNC.DEFER_BLOCKING 0x1, 0x100 ;  /* 0x0044000000007b1d */ /* 0x002fec0000010000 */
[----:B------:R-:W-:Y:S05]  /*9280*/  @P0 BRA `(.L_x_252) ;  /* 0x0000002000200947 */ /* 0x000fea0003800000 */
[----:B------:R-:W-:Y:S01]  /*9290*/  R2UR UR6, R18 ;  /* 0x00000000120672ca */ /* 0x000fe200000e0000 */
[----:B------:R-:W-:Y:S01]  /*92a0*/  UMOV UR5, 0x1400 ;  /* 0x0000140000057882 */ /* 0x000fe20000000000 */
[----:B------:R-:W-:Y:S01]  /*92b0*/  R2UR UR7, R3 ;  /* 0x00000000030772ca */ /* 0x000fe200000e0000 */
[----:B------:R-:W-:Y:S01]  /*92c0*/  UMOV UR8, 0x0 ;  /* 0x0000000000087882 */ /* 0x000fe20000000000 */
[----:B------:R-:W-:Y:S01]  /*92d0*/  PLOP3.LUT P0, PT, PT, PT, PT, 0x80, 0x0 ;  /* 0x000000000000781c */ /* 0x000fe20003f0f070 */
[----:B------:R-:W-:-:S12]  /*92e0*/  UMOV UR9, 0x14f00000 ;  /* 0x14f0000000097882 */ /* 0x000fd80000000000 */
.L_x_273:
[----:B------:R-:W-:Y:S01]  /*92f0*/  @P0 ELECT P1, URZ, PT ;  /* 0x00000000003f082f */ /* 0x000fe20003820000 */
[----:B------:R1:W-:-:S12]  /*9300*/  UBLKRED.G.S.ADD.F32.RN [UR6], [UR4], UR5, desc[UR8] ;  /* 0x00000806040073bb */ /* 0x0003d800080a1405 */
[----:B------:R-:W-:Y:S02]  /*9310*/  @P1 PLOP3.LUT P0, PT, P1, PT, PT, 0x8, 0x0 ;  /* 0x000000000000181c */ /* 0x000fe40000f0e170 */
[----:B------:R-:W-:-:S11]  /*9320*/  PLOP3.LUT P1, PT, PT, PT, PT, 0x8, 0x0 ;  /* 0x000000000000781c */ /* 0x000fd60003f2e170 */
[----:B-1----:R-:W-:Y:S05]  /*9330*/  @P0 BRA.U.ANY `(.L_x_273) ;  /* 0xfffffffd00ec0947 */ /* 0x002fea000393ffff */
[----:B------:R0:W-:Y:S01]  /*9340*/  UTMACMDFLUSH ;  /* 0x00000000000079b7 */ /* 0x0001e20000000000 */
[----:B------:R-:W-:-:S04]  /*9350*/  DEPBAR.LE SB0, 0x0 ;  /* 0x000080000000791a */ /* 0x000fc80000000000 */
[----:B------:R-:W-:Y:S05]  /*9360*/  BRA `(.L_x_252) ;  /* 0x0000001c00e87947 */ /* 0x000fea0003800000 */
.L_x_247:
[----:B------:R-:W-:-:S08]  /*9370*/  NOP ;  /* 0x0000000000007918 */ /* 0x000fd00000000000 */
[----:B------:R-:W1:-:S00]  /*9380*/  USETMAXREG.DEALLOC.CTAPOOL 0x18 ;  /* 0x00000018000079c8 */ /* 0x000e4000080e0500 */
[----:B-1----:R-:W-:-:S06]  /*9390*/  LOP3.LUT R0, R0, 0x3, RZ, 0xc0, !PT ;  /* 0x0000000300007812 */ /* 0x002fcc00078ec0ff */
[----:B------:R-:W1:Y:S02]  /*93a0*/  SHFL.IDX PT, R0, R0, RZ, 0x1f ;  /* 0x00001fff00007589 */ /* 0x000e6400000e0000 */
[----:B-1----:R-:W-:-:S13]  /*93b0*/  ISETP.NE.AND P0, PT, R0, RZ, PT ;  /* 0x000000ff0000720c */ /* 0x002fda0003f05270 */
[----:B------:R-:W-:Y:S05]  /*93c0*/  @P0 BRA `(.L_x_252) ;  /* 0x0000001c00d00947 */ /* 0x000fea0003800000 */
[----:B------:R-:W-:Y:S01]  /*93d0*/  ULDC.64 UR4, c[0x0][0x8e0] ;  /* 0x0002380000047ab9 */ /* 0x000fe20000000a00 */
[----:B------:R-:W1:Y:S01]  /*93e0*/  S2R R9, SR_CTAID.Z ;  /* 0x0000000000097919 */ /* 0x000e620000002700 */
[----:B------:R-:W-:Y:S01]  /*93f0*/  ISETP.NE.U32.AND P0, PT, RZ, UR4, PT ;  /* 0x00000004ff007c0c */ /* 0x000fe2000bf05070 */
[----:B------:R-:W2:Y:S03]  /*9400*/  S2UR UR20, SR_CTAID.Y ;  /* 0x00000000001479c3 */ /* 0x000ea60000002600 */
[----:B------:R-:W-:-:S13]  /*9410*/  ISETP.NE.AND.EX P0, PT, RZ, UR5, PT, P0 ;  /* 0x00000005ff007c0c */ /* 0x000fda000bf05300 */
[----:B------:R-:W-:Y:S05]  /*9420*/  @!P0 BRA `(.L_x_274) ;  /* 0x0000000000148947 */ /* 0x000fea0003800000 */
[----:B------:R-:W1:Y:S01]  /*9430*/  LDC.64 R2, c[0x0][0x8e0] ;  /* 0x00023800ff027b82 */ /* 0x000e620000000a00 */
[----:B------:R-:W-:Y:S01]  /*9440*/  ULDC.64 UR4, c[0x0][0x208] ;  /* 0x0000820000047ab9 */ /* 0x000fe20000000a00 */
[----:B-1----:R-:W-:-:S05]  /*9450*/  IMAD.WIDE R2, R9, 0x4, R2 ;  /* 0x0000000409027825 */ /* 0x002fca00078e0202 */
[----:B------:R1:W5:Y:S01]  /*9460*/  LDG.E R0, desc[UR4][R2.64] ;  /* 0x0000000402007981 */ /* 0x000362000c1e1900 */
[----:B------:R-:W-:Y:S05]  /*9470*/  BRA `(.L_x_275) ;  /* 0x0000000000307947 */ /* 0x000fea0003800000 */
.L_x_274:
[----:B------:R-:W-:Y:S02]  /*9480*/  ULDC.64 UR4, c[0x0][0x8d8] ;  /* 0x0002360000047ab9 */ /* 0x000fe40000000a00 */
[----:B------:R-:W-:-:S04]  /*9490*/  ISETP.NE.U32.AND P0, PT, RZ, UR4, PT ;  /* 0x00000004ff007c0c */ /* 0x000fc8000bf05070 */
[----:B------:R-:W-:-:S13]  /*94a0*/  ISETP.NE.AND.EX P0, PT, RZ, UR5, PT, P0 ;  /* 0x00000005ff007c0c */ /* 0x000fda000bf05300 */
[----:B------:R-:W-:Y:S05]  /*94b0*/  @!P0 BRA `(.L_x_276) ;  /* 0x00000000001c8947 */ /* 0x000fea0003800000 */
[----:B------:R-:W1:Y:S01]  /*94c0*/  LDC.64 R2, c[0x0][0x8d8] ;  /* 0x00023600ff027b82 */ /* 0x000e620000000a00 */
[----:B------:R-:W-:Y:S01]  /*94d0*/  ULDC.64 UR4, c[0x0][0x208] ;  /* 0x0000820000047ab9 */ /* 0x000fe20000000a00 */
[----:B-1----:R-:W-:-:S05]  /*94e0*/  IMAD.WIDE R2, R9, 0x4, R2 ;  /* 0x0000000409027825 */ /* 0x002fca00078e0202 */
[----:B------:R-:W3:Y:S04]  /*94f0*/  LDG.E R0, desc[UR4][R2.64] ;  /* 0x0000000402007981 */ /* 0x000ee8000c1e1900 */
[----:B------:R-:W3:Y:S02]  /*9500*/  LDG.E R5, desc[UR4][R2.64+0x4] ;  /* 0x0000040402057981 */ /* 0x000ee4000c1e1900 */
[----:B---3--:R-:W-:Y:S01]  /*9510*/  IMAD.IADD R0, R5, 0x1, -R0 ;  /* 0x0000000105007824 */ /* 0x008fe200078e0a00 */
[----:B------:R-:W-:Y:S06]  /*9520*/  BRA `(.L_x_275) ;  /* 0x0000000000047947 */ /* 0x000fec0003800000 */
.L_x_276:
[----:B------:R-:W3:Y:S02]  /*9530*/  LDC R0, c[0x0][0x8c4] ;  /* 0x00023100ff007b82 */ /* 0x000ee40000000800 */
.L_x_275:
[----:B------:R-:W4:Y:S01]  /*9540*/  S2R R15, SR_CTAID.X ;  /* 0x00000000000f7919 */ /* 0x000f220000002500 */
[----:B------:R-:W-:Y:S02]  /*9550*/  IMAD.MOV.U32 R5, RZ, RZ, RZ ;  /* 0x000000ffff057224 */ /* 0x000fe400078e00ff */
[----:B------:R-:W-:Y:S02]  /*9560*/  IMAD.MOV.U32 R4, RZ, RZ, 0x1 ;  /* 0x00000001ff047424 */ /* 0x000fe400078e00ff */
[----:B----4-:R-:W-:-:S05]  /*9570*/  IMAD R15, R15, 0x50, RZ ;  /* 0x000000500f0f7824 */ /* 0x010fca00078e02ff */
[----:B---3-5:R-:W-:Y:S01]  /*9580*/  ISETP.GE.AND P0, PT, R15, R0, PT ;  /* 0x000000000f00720c */ /* 0x028fe20003f06270 */
[----:B------:R-:W-:-:S03]  /*9590*/  IMAD.MOV.U32 R0, RZ, RZ, 0x1 ;  /* 0x00000001ff007424 */ /* 0x000fc600078e00ff */
[----:B-1----:R-:W-:-:S04]  /*95a0*/  SEL R9, R9, 0xffffffff, !P0 ;  /* 0xffffffff09097807 */ /* 0x002fc80004000000 */
[----:B------:R-:W-:-:S13]  /*95b0*/  ISETP.GE.AND P0, PT, R9, RZ, PT ;  /* 0x000000ff0900720c */ /* 0x000fda0003f06270 */
[----:B------:R-:W-:Y:S05]  /*95c0*/  @!P0 BRA `(.L_x_277) ;  /* 0x0000001800d48947 */ /* 0x000fea0003800000 */
[----:B------:R-:W1:Y:S01]  /*95d0*/  LDC.64 R10, c[0x0][0x770] ;  /* 0x0001dc00ff0a7b82 */ /* 0x000e620000000a00 */
[----:B------:R-:W-:-:S07]  /*95e0*/  ULDC.64 UR6, c[0x0][0x208] ;  /* 0x0000820000067ab9 */ /* 0x000fce0000000a00 */
[----:B------:R-:W3:Y:S08]  /*95f0*/  LDC.64 R4, c[0x0][0x770] ;  /* 0x0001dc00ff047b82 */ /* 0x000ef00000000a00 */
[----:B------:R-:W4:Y:S01]  /*9600*/  LDC.64 R6, c[0x0][0x778] ;  /* 0x0001de00ff067b82 */ /* 0x000f220000000a00 */
[----:B-1----:R-:W-:-:S07]  /*9610*/  ISETP.NE.U32.AND P1, PT, R10, RZ, PT ;  /* 0x000000ff0a00720c */ /* 0x002fce0003f25070 */
[----:B------:R-:W1:Y:S01]  /*9620*/  LDC.64 R2, c[0x0][0x780] ;  /* 0x0001e000ff027b82 */ /* 0x000e620000000a00 */
[----:B------:R-:W-:Y:S01]  /*9630*/  ISETP.NE.AND.EX P1, PT, R11, RZ, PT, P1 ;  /* 0x000000ff0b00720c */ /* 0x000fe20003f25310 */
[----:B---3--:R-:W-:Y:S01]  /*9640*/  IMAD.WIDE R4, R9, 0x4, R4 ;  /* 0x0000000409047825 */ /* 0x008fe200078e0204 */
[----:B----4-:R-:W-:-:S11]  /*9650*/  ISETP.NE.U32.AND P0, PT, R6, RZ, PT ;  /* 0x000000ff0600720c */ /* 0x010fd60003f05070 */
[----:B------:R-:W3:Y:S01]  /*9660*/  @P1 LDG.E R13, desc[UR6][R4.64] ;  /* 0x00000006040d1981 */ /* 0x000ee2000c1e1900 */
[----:B------:R-:W-:-:S03]  /*9670*/  ISETP.NE.AND.EX P0, PT, R7, RZ, PT, P0 ;  /* 0x000000ff0700720c */ /* 0x000fc60003f05300 */
[----:B------:R-:W4:Y:S01]  /*9680*/  @P1 LDG.E R14, desc[UR6][R4.64] ;  /* 0x00000006040e1981 */ /* 0x000f22000c1e1900 */
[----:B-1----:R-:W-:-:S04]  /*9690*/  ISETP.NE.U32.AND P2, PT, R2, RZ, PT ;  /* 0x000000ff0200720c */ /* 0x002fc80003f45070 */
[----:B------:R-:W-:-:S05]  /*96a0*/  ISETP.NE.AND.EX P2, PT, R3, RZ, PT, P2 ;  /* 0x000000ff0300720c */ /* 0x000fca0003f45320 */
[----:B------:R-:W1:Y:S08]  /*96b0*/  @P0 LDC.64 R2, c[0x0][0x778] ;  /* 0x0001de00ff020b82 */ /* 0x000e700000000a00 */
[----:B------:R-:W2:Y:S01]  /*96c0*/  @P2 LDC.64 R6, c[0x0][0x780] ;  /* 0x0001e000ff062b82 */ /* 0x000ea20000000a00 */
[----:B------:R-:W-:Y:S01]  /*96d0*/  IMAD.MOV.U32 R12, RZ, RZ, RZ ;  /* 0x000000ffff0c7224 */ /* 0x000fe200078e00ff */
[----:B------:R-:W-:Y:S01]  /*96e0*/  ULDC UR4, c[0x0][0x280] ;  /* 0x0000a00000047ab9 */ /* 0x000fe20000000800 */
[----:B-1----:R-:W-:-:S05]  /*96f0*/  @P0 IMAD.WIDE R2, R9, 0x4, R2 ;  /* 0x0000000409020825 */ /* 0x002fca00078e0202 */
[----:B------:R2:W5:Y:S01]  /*9700*/  @P0 LDG.E R12, desc[UR6][R2.64] ;  /* 0x00000006020c0981 */ /* 0x000562000c1e1900 */
[----:B------:R-:W-:Y:S02]  /*9710*/  IMAD.U32 R8, RZ, RZ, UR4 ;  /* 0x00000004ff087e24 */ /* 0x000fe4000f8e00ff */
[----:B--2---:R-:W-:Y:S01]  /*9720*/  @P2 IMAD.WIDE R2, R9, 0x4, R6 ;  /* 0x0000000409022825 */ /* 0x004fe200078e0206 */
[----:B------:R-:W-:-:S04]  /*9730*/  VOTEU.ANY UP0, P1 ;  /* 0x00000000003f7886 */ /* 0x000fc80000800100 */
[----:B------:R1:W5:Y:S02]  /*9740*/  @P2 LDG.E R8, desc[UR6][R2.64] ;  /* 0x0000000602082981 */ /* 0x000364000c1e1900 */
[----:B-1----:R-:W-:Y:S01]  /*9750*/  CS2R R2, SRZ ;  /* 0x0000000000027805 */ /* 0x002fe2000001ff00 */
[----:B---3--:R-:W-:-:S05]  /*9760*/  @P1 IMAD R13, R9, 0x40, R13 ;  /* 0x00000040090d1824 */ /* 0x008fca00078e020d */
[----:B------:R-:W-:-:S04]  /*9770*/  @P1 SHF.R.S32.HI R6, RZ, 0x1f, R13 ;  /* 0x0000001fff061819 */ /* 0x000fc8000001140d */
[----:B------:R-:W-:-:S04]  /*9780*/  @P1 LEA.HI R6, R6, R13, RZ, 0x6 ;  /* 0x0000000d06061211 */ /* 0x000fc800078f30ff */
[----:B------:R-:W-:Y:S02]  /*9790*/  @P1 LOP3.LUT R6, R6, 0xffffffc0, RZ, 0xc0, !PT ;  /* 0xffffffc006061812 */ /* 0x000fe400078ec0ff */
[----:B----4-:R-:W-:Y:S02]  /*97a0*/  @P1 R2UR UR4, R14 ;  /* 0x000000000e0412ca */ /* 0x010fe400000e0000 */
        /* <DEDUP_REMOVED lines=9> */
.L_x_278:
        /* <DEDUP_REMOVED lines=8> */
[----:B------:R-:W1:Y:S01]  /*98c0*/  LDC.64 R12, c[0x0][0x720] ;  /* 0x0001c800ff0c7b82 */ /* 0x000e620000000a00 */
[----:B------:R-:W-:Y:S01]  /*98d0*/  ISETP.NE.U32.AND P1, PT, R10, RZ, PT ;  /* 0x000000ff0a00720c */ /* 0x000fe20003f25070 */
[----:B------:R-:W-:Y:S01]  /*98e0*/  UISETP.NE.AND UP0, UPT, UR5, 0x1, UPT ;  /* 0x000000010500788c */ /* 0x000fe2000bf05270 */
[----:B------:R-:W-:Y:S01]  /*98f0*/  R2UR UR11, R15 ;  /* 0x000000000f0b72ca */ /* 0x000fe200000e0000 */
[----:B------:R-:W-:Y:S01]  /*9900*/  VOTEU.ANY UP1, P0 ;  /* 0x00000000003f7886 */ /* 0x000fe20000020100 */
[----:B------:R-:W-:Y:S02]  /*9910*/  R2UR UR21, R9 ;  /* 0x00000000091572ca */ /* 0x000fe400000e0000 */
[----:B------:R-:W-:Y:S02]  /*9920*/  ELECT P0, URZ, PT ;  /* 0x00000000003f782f */ /* 0x000fe40003800000 */
[----:B------:R-:W-:Y:S01]  /*9930*/  ISETP.NE.AND.EX P1, PT, R11, RZ, PT, P1 ;  /* 0x000000ff0b00720c */ /* 0x000fe20003f25310 */
[----:B------:R-:W-:Y:S01]  /*9940*/  UMOV UR12, UR20 ;  /* 0x00000014000c7c82 */ /* 0x000fe20008000000 */
[----:B------:R-:W-:Y:S01]  /*9950*/  SHF.R.S32.HI R15, RZ, 0x1f, R9 ;  /* 0x0000001fff0f7819 */ /* 0x000fe20000011409 */
[----:B------:R-:W-:-:S02]  /*9960*/  IMAD.MOV.U32 R5, RZ, RZ, RZ ;  /* 0x000000ffff057224 */ /* 0x000fc400078e00ff */
[----:B------:R-:W-:Y:S01]  /*9970*/  IMAD.MOV.U32 R4, RZ, RZ, 0x1 ;  /* 0x00000001ff047424 */ /* 0x000fe200078e00ff */
[----:B------:R-:W-:Y:S01]  /*9980*/  SEL R15, R15, RZ, !P1 ;  /* 0x000000ff0f0f7207 */ /* 0x000fe20004800000 */
[----:B------:R-:W-:Y:S01]  /*9990*/  @UP0 ULDC UR6, c[0x0][0x2f0] ;  /* 0x0000bc0000060ab9 */ /* 0x000fe20000000800 */
[----:B------:R-:W-:Y:S02]  /*99a0*/  UIADD3 UR11, UR11, UR4, URZ ;  /* 0x000000040b0b7290 */ /* 0x000fe4000fffe03f */
[----:B------:R-:W-:Y:S01]  /*99b0*/  USEL UR13, UR21, URZ, !UP1 ;  /* 0x0000003f150d7287 */ /* 0x000fe2000c800000 */
[----:B------:R-:W-:Y:S02]  /*99c0*/  @UP0 ULDC UR4, c[0x0][0x2ec] ;  /* 0x0000bb0000040ab9 */ /* 0x000fe40000000800 */
[----:B------:R-:W-:Y:S01]  /*99d0*/  VOTEU.ANY UP1, P1 ;  /* 0x00000000003f7886 */ /* 0x000fe20000820100 */
[----:B------:R-:W-:Y:S02]  /*99e0*/  UIMAD.WIDE.U32 UR4, UR20, UR4, URZ ;  /* 0x00000004140472a5 */ /* 0x000fe4000f8e003f */
[----:B------:R-:W-:Y:S01]  /*99f0*/  USEL UR21, UR21, URZ, !UP1 ;  /* 0x0000003f15157287 */ /* 0x000fe2000c800000 */
[----:B-1----:R-:W-:Y:S01]  /*9a00*/  IMAD R14, R15, R12, RZ ;  /* 0x0000000c0f0e7224 */ /* 0x002fe200078e02ff */
[----:B------:R-:W-:-:S04]  /*9a10*/  @UP0 USHF.R.U32.HI UR12, URZ, UR6, UR5 ;  /* 0x000000063f0c0299 */ /* 0x000fc80008011605 */
[----:B------:R-:W-:Y:S01]  /*9a20*/  IMAD R14, R13, UR21, R14 ;  /* 0x000000150d0e7c24 */ /* 0x000fe2000f8e020e */
[----:B------:R-:W-:Y:S07]  /*9a30*/  @!P0 BRA `(.L_x_277) ;  /* 0x0000001400b88947 */ /* 0x000fee0003800000 */
[----:B------:R-:W1:Y:S01]  /*9a40*/  S2R R5, SR_CgaCtaId ;  /* 0x0000000000057919 */ /* 0x000e620000008800 */
[----:B------:R-:W-:Y:S01]  /*9a50*/  MOV R0, 0x400 ;  /* 0x0000040000007802 */ /* 0x000fe20000000f00 */
[----:B------:R-:W2:Y:S03]  /*9a60*/  S2R R4, SR_CTAID.Y ;  /* 0x0000000000047919 */ /* 0x000ea60000002600 */
[----:B-1----:R-:W-:Y:S01]  /*9a70*/  LEA R0, R5, R0, 0x18 ;  /* 0x0000000005007211 */ /* 0x002fe200078ec0ff */
[----:B------:R-:W-:-:S05]  /*9a80*/  IMAD.MOV.U32 R5, RZ, RZ, 0x1 ;  /* 0x00000001ff057424 */ /* 0x000fca00078e00ff */
[----:B------:R-:W-:-:S04]  /*9a90*/  SHF.L.U32 R5, R5, 0x1f, RZ ;  /* 0x0000001f05057819 */ /* 0x000fc800000006ff */
[----:B------:R-:W1:Y:S02]  /*9aa0*/  SYNCS.PHASECHK.TRANS64.TRYWAIT P0, [R0+URZ+0x31820], R5 ;  /* 0x03182005000075a7 */ /* 0x000e64000800017f */
[----:B-12---:R-:W-:Y:S05]  /*9ab0*/  @!P0 BRA `(.L_x_279) ;  /* 0x0000001800588947 */ /* 0x006fea0003800000 */
.L_x_294:
[----:B------:R-:W2:Y:S01]  /*9ac0*/  S2R R6, SR_TID.X ;  /* 0x0000000000067919 */ /* 0x000ea20000002100 */
[----:B------:R-:W-:Y:S01]  /*9ad0*/  IMAD.WIDE.U32 R18, R12, UR21, RZ ;  /* 0x000000150c127c25 */ /* 0x000fe2000f8e00ff */
[----:B------:R-:W-:-:S03]  /*9ae0*/  SHF.R.S32.HI R4, RZ, 0x1f, R4 ;  /* 0x0000001fff047819 */ /* 0x000fc60000011404 */
[----:B------:R-:W-:Y:S01]  /*9af0*/  IMAD.IADD R7, R19, 0x1, R14 ;  /* 0x0000000113077824 */ /* 0x000fe200078e020e */
[----:B--2---:R-:W-:-:S04]  /*9b00*/  LOP3.LUT R6, R6, 0x7f, RZ, 0xc0, !PT ;  /* 0x0000007f06067812 */ /* 0x004fc800078ec0ff */
[----:B------:R-:W-:Y:S01]  /*9b10*/  ISETP.NE.AND P0, PT, R6, RZ, PT ;  /* 0x000000ff0600720c */ /* 0x000fe20003f05270 */
[----:B------:R-:W-:-:S12]  /*9b20*/  IMAD.MOV.U32 R6, RZ, RZ, 0x1 ;  /* 0x00000001ff067424 */ /* 0x000fd800078e00ff */
[----:B------:R-:W-:Y:S05]  /*9b30*/  @P0 BRA `(.L_x_280) ;  /* 0x0000000000180947 */ /* 0x000fea0003800000 */
[----:B------:R-:W2:Y:S01]  /*9b40*/  S2R R9, SR_TID.X ;  /* 0x0000000000097919 */ /* 0x000ea20000002100 */
[----:B-1----:R-:W-:-:S04]  /*9b50*/  IMAD.MOV.U32 R5, RZ, RZ, 0x8100 ;  /* 0x00008100ff057424 */ /* 0x002fc800078e00ff */
[----:B------:R3:W-:Y:S01]  /*9b60*/  SYNCS.ARRIVE.TRANS64 RZ, [R0+URZ+0x31810], R5 ;  /* 0x0318100500ff79a7 */ /* 0x0007e2000800003f */
[----:B--2---:R-:W-:-:S13]  /*9b70*/  LOP3.LUT P1, RZ, R9, 0x1f, RZ, 0xc0, !PT ;  /* 0x0000001f09ff7812 */ /* 0x004fda000782c0ff */
[----:B---3--:R-:W-:Y:S05]  /*9b80*/  @!P1 BRA `(.L_x_280) ;  /* 0x0000000000049947 */ /* 0x008fea0003800000 */
[----:B------:R-:W-:Y:S01]  /*9b90*/  BPT.TRAP 0x1 ;  /* 0x000000040000795c */ /* 0x000fe20000300000 */
.L_x_280:
[----:B------:R-:W2:Y:S01]  /*9ba0*/  LDC.64 R16, c[0x0][0x198] ;  /* 0x00006600ff107b82 */ /* 0x000ea20000000a00 */
[----:B------:R-:W-:Y:S01]  /*9bb0*/  R2UR UR8, R0 ;  /* 0x00000000000872ca */ /* 0x000fe200000e0000 */
[----:B------:R-:W-:Y:S01]  /*9bc0*/  UMOV UR6, 0x0 ;  /* 0x0000000000067882 */ /* 0x000fe20000000000 */
[----:B------:R-:W-:Y:S01]  /*9bd0*/  UMOV UR7, 0x14f00000 ;  /* 0x14f0000000077882 */ /* 0x000fe20000000000 */
[----:B------:R-:W-:Y:S01]  /*9be0*/  UMOV UR50, URZ ;  /* 0x0000003f00327c82 */ /* 0x000fe20008000000 */
[----:B------:R-:W-:Y:S01]  /*9bf0*/  UMOV UR52, UR20 ;  /* 0x0000001400347c82 */ /* 0x000fe20008000000 */
[----:B------:R-:W-:Y:S01]  /*9c00*/  UMOV UR53, UR21 ;  /* 0x0000001500357c82 */ /* 0x000fe20008000000 */
[----:B------:R-:W-:Y:S01]  /*9c10*/  UMOV UR34, 0x40 ;  /* 0x0000004000227882 */ /* 0x000fe20000000000 */
[----:B------:R-:W3:Y:S01]  /*9c20*/  LDC.64 R10, c[0x0][0x718] ;  /* 0x0001c600ff0a7b82 */ /* 0x000ee20000000a00 */
        /* <DEDUP_REMOVED lines=10> */
[----:B--2---:R-:W-:Y:S01]  /*9cd0*/  IMAD.MOV.U32 R9, RZ, RZ, R16 ;  /* 0x000000ffff097224 */ /* 0x004fe200078e0010 */
[----:B------:R-:W-:Y:S01]  /*9ce0*/  UIADD3 UR30, UR8, 0x2c100, URZ ;  /* 0x0002c100081e7890 */ /* 0x000fe2000fffe03f */
[----:B------:R-:W-:Y:S01]  /*9cf0*/  UMOV UR33, UR49 ;  /* 0x0000003100217c82 */ /* 0x000fe20008000000 */
[----:B------:R-:W-:Y:S01]  /*9d00*/  UMOV UR28, UR20 ;  /* 0x00000014001c7c82 */ /* 0x000fe20008000000 */
[----:B------:R-:W-:Y:S01]  /*9d10*/  UMOV UR29, UR21 ;  /* 0x00000015001d7c82 */ /* 0x000fe20008000000 */
[----:B------:R-:W-:Y:S01]  /*9d20*/  UMOV UR25, UR49 ;  /* 0x0000003100197c82 */ /* 0x000fe20008000000 */
[----:B------:R-:W-:Y:S01]  /*9d30*/  UMOV UR18, 0xc0 ;  /* 0x000000c000127882 */ /* 0x000fe20000000000 */
[----:B---3--:R-:W-:Y:S01]  /*9d40*/  IMAD R20, R4, R10, RZ ;  /* 0x0000000a04147224 */ /* 0x008fe200078e02ff */
        /* <DEDUP_REMOVED lines=15> */
[----:B-1----:R-:W-:Y:S01]  /*9e40*/  IMAD.WIDE.U32 R4, R10, UR20, R2 ;  /* 0x000000140a047c25 */ /* 0x002fe2000f8e0002 */
        /* <DEDUP_REMOVED lines=8> */
[----:B------:R-:W1:Y:S02]  /*9ed0*/  LDC.64 R12, c[0x0][0x700] ;  /* 0x0001c000ff0c7b82 */ /* 0x000e640000000a00 */
[----:B------:R-:W-:Y:S01]  /*9ee0*/  IMAD.IADD R14, R14, 0x1, R5 ;  /* 0x000000010e0e7824 */ /* 0x000fe200078e0205 */
[----:B------:R-:W-:Y:S01]  /*9ef0*/  UTMALDG.4D [UR48], [UR4], desc[UR6] ;  /* 0x00000630040075b4 */ /* 0x000fe20008019000 */
[----:B------:R2:W-:Y:S01]  /*9f00*/  UTMALDG.4D [UR32], [UR4], desc[UR6] ;  /* 0x00000620040075b4 */ /* 0x0005e20008019000 */
[----:B------:R3:W-:Y:S01]  /*9f10*/  UTMALDG.4D [UR24], [UR4], desc[UR6] ;  /* 0x00000618040075b4 */ /* 0x0007e20008019000 */
[C---:B-1----:R-:W-:Y:S01]  /*9f20*/  LEA R5, P1, R4.reuse, R12, 0x2 ;  /* 0x0000000c04057211 */ /* 0x042fe200078210ff */
[----:B------:R1:W-:Y:S03]  /*9f30*/  UTMALDG.4D [UR16], [UR4], desc[UR6] ;  /* 0x00000610040075b4 */ /* 0x0003e60008019000 */
[----:B------:R-:W-:-:S02]  /*9f40*/  LEA.HI.X R14, R4, R13, R14, 0x2, P1 ;  /* 0x0000000d040e7211 */ /* 0x000fc400008f140e */
[----:B------:R-:W-:Y:S01]  /*9f50*/  R2UR UR14, R5 ;  /* 0x00000000050e72ca */ /* 0x000fe200000e0000 */
[----:B------:R-:W-:Y:S01]  /*9f60*/  IMAD.MOV.U32 R5, RZ, RZ, 0x14000 ;  /* 0x00014000ff057424 */ /* 0x000fe200078e00ff */
[----:B------:R-:W-:Y:S02]  /*9f70*/  R2UR UR15, R14 ;  /* 0x000000000e0f72ca */ /* 0x000fe400000e0000 */
[----:B------:R-:W-:Y:S02]  /*9f80*/  IADD3 R4, P1, R9, 0x2f0, RZ ;  /* 0x000002f009047810 */ /* 0x000fe40007f3e0ff */
[----:B------:R-:W-:Y:S01]  /*9f90*/  MOV R14, UR45 ;  /* 0x0000002d000e7c02 */ /* 0x000fe20008000f00 */
[----:B--2---:R-:W-:Y:S01]  /*9fa0*/  UIADD3 UR32, UR8, 0xc800, URZ ;  /* 0x0000c80008207890 */ /* 0x004fe2000fffe03f */
        /* <DEDUP_REMOVED lines=8> */
[----:B---3--:R-:W-:Y:S01]  /*a030*/  UIADD3 UR24, UR8, 0x2800, URZ ;  /* 0x0000280008187890 */ /* 0x008fe2000fffe03f */
[----:B------:R3:W-:Y:S01]  /*a040*/  SYNCS.ARRIVE.TRANS64 RZ, [R0+URZ+0x31800], R5 ;  /* 0x0318000500ff79a7 */ /* 0x0007e2000800003f */
[----:B------:R-:W-:Y:S01]  /*a050*/  UMOV UR26, 0x40 ;  /* 0x00000040001a7882 */ /* 0x000fe20000000000 */
[----:B------:R-:W-:Y:S01]  /*a060*/  UMOV UR27, UR11 ;  /* 0x0000000b001b7c82 */ /* 0x000fe20008000000 */
[----:B------:R-:W-:Y:S01]  /*a070*/  UMOV UR28, UR12 ;  /* 0x0000000c001c7c82 */ /* 0x000fe20008000000 */
[----:B------:R-:W-:Y:S01]  /*a080*/  UMOV UR29, UR13 ;  /* 0x0000000d001d7c82 */ /* 0x000fe20008000000 */
[----:B-1----:R-:W-:Y:S01]  /*a090*/  R2UR UR4, R4 ;  /* 0x00000000040472ca */ /* 0x002fe200000e0000 */
[----:B------:R-:W-:Y:S01]  /*a0a0*/  IMAD.X R4, RZ, RZ, R11, P1 ;  /* 0x000000ffff047224 */ /* 0x000fe200008e060b */
[----:B------:R-:W-:Y:S01]  /*a0b0*/  UMOV UR7, 0x10000000 ;  /* 0x1000000000077882 */ /* 0x000fe20000000000 */
[----:B------:R-:W-:-:S02]  /*a0c0*/  ISETP.GE.AND P1, PT, R8, 0x41, PT ;  /* 0x000000410800780c */ /* 0x000fc40003f26270 */
[----:B---3--:R-:W-:Y:S02]  /*a0d0*/  MOV R5, UR43 ;  /* 0x0000002b00057c02 */ /* 0x008fe40008000f00 */
[----:B------:R-:W-:Y:S01]  /*a0e0*/  R2UR UR5, R4 ;  /* 0x00000000040572ca */ /* 0x000fe200000e0000 */
[----:B--2---:R-:W-:Y:S01]  /*a0f0*/  UIADD3 UR9, UR8, 0x31800, URZ ;  /* 0x0003180008097890 */ /* 0x004fe2000fffe03f */
        /* <DEDUP_REMOVED lines=9> */
[----:B-1----:R-:W-:Y:S01]  /*a190*/  UMOV UR10, 0xc0 ;  /* 0x000000c0000a7882 */ /* 0x002fe20000000000 */
[----:B--2---:R-:W-:Y:S01]  /*a1a0*/  UIADD3 UR24, UR8, 0xf000, URZ ;  /* 0x0000f00008187890 */ /* 0x004fe2000fffe03f */
[----:B------:R-:W-:Y:S01]  /*a1b0*/  UMOV UR26, 0x80 ;  /* 0x00000080001a7882 */ /* 0x000fe20000000000 */
[----:B---3--:R-:W-:Y:S01]  /*a1c0*/  R2UR UR45, R14 ;  /* 0x000000000e2d72ca */ /* 0x008fe200000e0000 */
        /* <DEDUP_REMOVED lines=12> */
[----:B----4-:R-:W-:Y:S05]  /*a290*/  @!P1 BRA `(.L_x_281) ;  /* 0x00000008007c9947 */ /* 0x010fea0003800000 */
[----:B------:R-:W1:Y:S01]  /*a2a0*/  LDC.64 R16, c[0x0][0x738] ;  /* 0x0001ce00ff107b82 */ /* 0x000e620000000a00 */
[----:B------:R-:W2:Y:S01]  /*a2b0*/  S2R R14, SR_CTAID.Y ;  /* 0x00000000000e7919 */ /* 0x000ea20000002600 */
[----:B------:R-:W-:Y:S02]  /*a2c0*/  VIADD R8, R8, 0x3f ;  /* 0x0000003f08087836 */ /* 0x000fe40000000000 */
[----:B-1----:R-:W-:-:S04]  /*a2d0*/  IMAD.WIDE.U32 R4, R16, UR21, R2 ;  /* 0x0000001510047c25 */ /* 0x002fc8000f8e0002 */
[----:B------:R-:W-:-:S04]  /*a2e0*/  IMAD R16, R15, R16, RZ ;  /* 0x000000100f107224 */ /* 0x000fc800078e02ff */
[----:B------:R-:W-:Y:S01]  /*a2f0*/  IMAD R16, R17, UR21, R16 ;  /* 0x0000001511107c24 */ /* 0x000fe2000f8e0210 */
[----:B--2---:R-:W-:-:S03]  /*a300*/  SHF.R.S32.HI R14, RZ, 0x1f, R14 ;  /* 0x0000001fff0e7819 */ /* 0x004fc6000001140e */
[----:B------:R-:W-:Y:S02]  /*a310*/  IMAD.IADD R5, R5, 0x1, R16 ;  /* 0x0000000105057824 */ /* 0x000fe400078e0210 */
[----:B------:R-:W1:Y:S02]  /*a320*/  LDC.64 R16, c[0x0][0x730] ;  /* 0x0001cc00ff107b82 */ /* 0x000e640000000a00 */
[----:B-1----:R-:W-:Y:S02]  /*a330*/  IMAD R6, R14, R16, RZ ;  /* 0x000000100e067224 */ /* 0x002fe400078e02ff */
[----:B------:R-:W-:Y:S01]  /*a340*/  IMAD.WIDE.U32 R4, R16, UR20, R4 ;  /* 0x0000001410047c25 */ /* 0x000fe2000f8e0004 */
[----:B------:R-:W1:Y:S03]  /*a350*/  S2R R14, SR_TID.X ;  /* 0x00000000000e7919 */ /* 0x000e660000002100 */
[----:B------:R-:W-:-:S02]  /*a360*/  IMAD R6, R17, UR20, R6 ;  /* 0x0000001411067c24 */ /* 0x000fc4000f8e0206 */
[----:B------:R-:W2:Y:S02]  /*a370*/  LDC.64 R16, c[0x0][0x728] ;  /* 0x0001ca00ff107b82 */ /* 0x000ea40000000a00 */
[----:B------:R-:W-:Y:S01]  /*a380*/  IMAD.IADD R6, R5, 0x1, R6 ;  /* 0x0000000105067824 */ /* 0x000fe200078e0206 */
[----:B--2---:R-:W-:Y:S01]  /*a390*/  LEA R5, P1, R4, R16, 0x2 ;  /* 0x0000001004057211 */ /* 0x004fe200078210ff */
        /* <DEDUP_REMOVED lines=15> */
[----:B-1----:R-:W-:Y:S01]  /*a490*/  LOP3.LUT R12, R14, 0x1f, RZ, 0xc0, !PT ;  /* 0x0000001f0e0c7812 */ /* 0x002fe200078ec0ff */
[----:B------:R-:W-:Y:S01]  /*a4a0*/  IMAD.MOV.U32 R14, RZ, RZ, 0x1 ;  /* 0x00000001ff0e7424 */ /* 0x000fe200078e00ff */
[----:B------:R-:W-:Y:S01]  /*a4b0*/  LEA.HI.SX32 R8, R8, 0xffffffff, 0x1a ;  /* 0xffffffff08087811 */ /* 0x000fe200078fd2ff */
[----:B------:R-:W-:-:S08]  /*a4c0*/  IMAD.X R10, RZ, RZ, R10, P1 ;  /* 0x000000ffff0a7224 */ /* 0x000fd000008e060a */
.L_x_286:
[----:B------:R-:W-:-:S04]  /*a4d0*/  SHF.L.U32 R9, R14, 0x1f, RZ ;  /* 0x0000001f0e097819 */ /* 0x000fc800000006ff */
[----:B-1----:R-:W1:Y:S02]  /*a4e0*/  SYNCS.PHASECHK.TRANS64.TRYWAIT P1, [R0+URZ+0x31838], R9 ;  /* 0x03183809000075a7 */ /* 0x002e64000802017f */
[----:B-12--5:R-:W-:Y:S05]  /*a4f0*/  @!P1 BRA `(.L_x_282) ;  /* 0x0000000c00dc9947 */ /* 0x026fea0003800000 */
.L_x_295:
[----:B------:R-:W-:Y:S05]  /*a500*/  @P0 BRA `(.L_x_283) ;  /* 0x0000000000140947 */ /* 0x000fea0003800000 */
[----:B------:R-:W-:Y:S01]  /*a510*/  ISETP.NE.AND P1, PT, R12, RZ, PT ;  /* 0x000000ff0c00720c */ /* 0x000fe20003f25270 */
[----:B-1----:R-:W-:-:S04]  /*a520*/  IMAD.MOV.U32 R9, RZ, RZ, 0x8100 ;  /* 0x00008100ff097424 */ /* 0x002fc800078e00ff */
[----:B------:R2:W-:Y:S08]  /*a530*/  SYNCS.ARRIVE.TRANS64 RZ, [R0+URZ+0x31830], R9 ;  /* 0x0318300900ff79a7 */ /* 0x0005f0000800003f */
[----:B------:R-:W-:Y:S05]  /*a540*/  @!P1 BRA `(.L_x_283) ;  /* 0x0000000000049947 */ /* 0x000fea0003800000 */
[----:B------:R-:W-:Y:S01]  /*a550*/  BPT.TRAP 0x1 ;  /* 0x000000040000795c */ /* 0x000fe20000300000 */
.L_x_283:
        /* <DEDUP_REMOVED lines=10> */
[----:B------:R-:W2:Y:S01]  /*a600*/  S2R R12, SR_TID.X ;  /* 0x00000000000c7919 */ /* 0x000ea20000002100 */
        /* <DEDUP_REMOVED lines=31> */
[----:B--2---:R-:W-:-:S04]  /*a800*/  LOP3.LUT R12, R12, 0x7f, RZ, 0xc0, !PT ;  /* 0x0000007f0c0c7812 */ /* 0x004fc800078ec0ff */
[----:B------:R-:W-:Y:S01]  /*a810*/  ISETP.NE.AND P2, PT, R12, RZ, PT ;  /* 0x000000ff0c00720c */ /* 0x000fe20003f45270 */
[----:B------:R1:W-:Y:S01]  /*a820*/  UTMALDG.4D [UR24], [UR6], desc[UR8] ;  /* 0x00000818060075b4 */ /* 0x0003e20008019000 */
[----:B------:R-:W2:Y:S01]  /*a830*/  S2R R12, SR_TID.X ;  /* 0x00000000000c7919 */ /* 0x000ea20000002100 */
[----:B---3--:R-:W-:Y:S02]  /*a840*/  UIADD3 UR16, UR14, 0x2a100, URZ ;  /* 0x0002a1000e107890 */ /* 0x008fe4000fffe03f */
[----:B------:R-:W-:Y:S01]  /*a850*/  UIADD3 UR14, UR14, 0x2c300, URZ ;  /* 0x0002c3000e0e7890 */ /* 0x000fe2000fffe03f */
[----:B------:R-:W-:-:S06]  /*a860*/  UMOV UR18, 0xc0 ;  /* 0x000000c000127882 */ /* 0x000fcc0000000000 */
[----:B------:R1:W-:Y:S02]  /*a870*/  UTMALDG.4D [UR16], [UR6], desc[UR8] ;  /* 0x00000810060075b4 */ /* 0x0003e40008019000 */
[----:B------:R1:W-:Y:S01]  /*a880*/  UBLKCP.S.G [UR14], [UR4], UR10 ;  /* 0x0000000e040073ba */ /* 0x0003e2000800020a */
[----:B------:R-:W3:Y:S01]  /*a890*/  SYNCS.PHASECHK.TRANS64.TRYWAIT P1, [R19+URZ+0x31820], R20 ;  /* 0x03182014130075a7 */ /* 0x000ee2000802017f */
[----:B--2---:R-:W-:Y:S01]  /*a8a0*/  LOP3.LUT R12, R12, 0x1f, RZ, 0xc0, !PT ;  /* 0x0000001f0c0c7812 */ /* 0x004fe200078ec0ff */
[----:B-1-3--:R-:W-:Y:S06]  /*a8b0*/  @!P1 BRA `(.L_x_284) ;  /* 0x0000000c00009947 */ /* 0x00afec0003800000 */
.L_x_297:
[----:B------:R-:W-:Y:S01]  /*a8c0*/  LOP3.LUT R14, R14, 0x1, RZ, 0x3c, !PT ;  /* 0x000000010e0e7812 */ /* 0x000fe200078e3cff */
[----:B------:R-:W-:Y:S06]  /*a8d0*/  @P2 BRA `(.L_x_285) ;  /* 0x0000000000142947 */ /* 0x000fec0003800000 */
[----:B------:R-:W-:Y:S01]  /*a8e0*/  ISETP.NE.AND P1, PT, R12, RZ, PT ;  /* 0x000000ff0c00720c */ /* 0x000fe20003f25270 */
[----:B-1----:R-:W-:-:S04]  /*a8f0*/  IMAD.MOV.U32 R20, RZ, RZ, 0x8100 ;  /* 0x00008100ff147424 */ /* 0x002fc800078e00ff */
[----:B------:R2:W-:Y:S08]  /*a900*/  SYNCS.ARRIVE.TRANS64 RZ, [R19+URZ+0x31810], R20 ;  /* 0x0318101413ff79a7 */ /* 0x0005f0000800003f */
[----:B------:R-:W-:Y:S05]  /*a910*/  @!P1 BRA `(.L_x_285) ;  /* 0x0000000000049947 */ /* 0x000fea0003800000 */
[----:B------:R-:W-:Y:S01]  /*a920*/  BPT.TRAP 0x1 ;  /* 0x000000040000795c */ /* 0x000fe20000300000 */
.L_x_285:
        /* <DEDUP_REMOVED lines=52> */
[----:B---3--:R-:W-:Y:S05]  /*ac70*/  @!P1 BRA `(.L_x_286) ;  /* 0xfffffff800149947 */ /* 0x008fea000383ffff */
[----:B------:R-:W-:-:S07]  /*ac80*/  VIADD R5, R16, 0x1 ;  /* 0x0000000110057836 */ /* 0x000fce0000000000 */
.L_x_281:
[----:B------:R-:W3:Y:S01]  /*ac90*/  S2R R8, SR_CTAID.Y ;  /* 0x0000000000087919 */ /* 0x000ee20000002600 */
[----:B------:R-:W-:Y:S01]  /*aca0*/  SHF.L.U32 R7, R14, 0x1f, RZ ;  /* 0x0000001f0e077819 */ /* 0x000fe200000006ff */
[----:B------:R-:W4:Y:S03]  /*acb0*/  LDC.64 R16, c[0x0][0x730] ;  /* 0x0001cc00ff107b82 */ /* 0x000f260000000a00 */
[----:B------:R-:W1:Y:S05]  /*acc0*/  SYNCS.PHASECHK.TRANS64.TRYWAIT P1, [R0+URZ+0x31838], R7 ;  /* 0x03183807000075a7 */ /* 0x000e6a000802017f */
[----:B------:R-:W2:Y:S01]  /*acd0*/  LDC.64 R12, c[0x0][0x738] ;  /* 0x0001ce00ff0c7b82 */ /* 0x000ea20000000a00 */
[----:B----45:R-:W-:Y:S01]  /*ace0*/  IMAD.WIDE.U32 R2, R16, UR20, R2 ;  /* 0x0000001410027c25 */ /* 0x030fe2000f8e0002 */
[----:B---3--:R-:W-:-:S05]  /*acf0*/  SHF.R.S32.HI R8, RZ, 0x1f, R8 ;  /* 0x0000001fff087819 */ /* 0x008fca0000011408 */
[----:B------:R-:W-:-:S04]  /*ad00*/  IMAD R8, R8, R16, RZ ;  /* 0x0000001008087224 */ /* 0x000fc800078e02ff */
[----:B------:R-:W-:-:S04]  /*ad10*/  IMAD R17, R17, UR20, R8 ;  /* 0x0000001411117c24 */ /* 0x000fc8000f8e0208 */
[----:B------:R-:W-:Y:S02]  /*ad20*/  IMAD.IADD R3, R17, 0x1, R3 ;  /* 0x0000000111037824 */ /* 0x000fe400078e0203 */
[----:B--2---:R-:W-:Y:S02]  /*ad30*/  IMAD R8, R15, R12, RZ ;  /* 0x0000000c0f087224 */ /* 0x004fe400078e02ff */
[----:B------:R-:W-:-:S04]  /*ad40*/  IMAD.WIDE.U32 R2, R12, UR21, R2 ;  /* 0x000000150c027c25 */ /* 0x000fc8000f8e0002 */
[----:B------:R-:W-:Y:S01]  /*ad50*/  IMAD R13, R13, UR21, R8 ;  /* 0x000000150d0d7c24 */ /* 0x000fe2000f8e0208 */
[----:B-1----:R-:W-:Y:S06]  /*ad60*/  @!P1 BRA `(.L_x_287) ;  /* 0x0000000400ec9947 */ /* 0x002fec0003800000 */
.L_x_298:
[----:B-1----:R-:W-:Y:S01]  /*ad70*/  IMAD.IADD R7, R13, 0x1, R3 ;  /* 0x000000010d077824 */ /* 0x002fe200078e0203 */
[----:B------:R-:W-:Y:S06]  /*ad80*/  @P0 BRA `(.L_x_288) ;  /* 0x0000000000180947 */ /* 0x000fec0003800000 */
[----:B------:R-:W1:Y:S01]  /*ad90*/  S2R R8, SR_TID.X ;  /* 0x0000000000087919 */ /* 0x000e620000002100 */
[----:B------:R-:W-:-:S04]  /*ada0*/  IMAD.MOV.U32 R13, RZ, RZ, 0x8100 ;  /* 0x00008100ff0d7424 */ /* 0x000fc800078e00ff */
[----:B------:R2:W-:Y:S01]  /*adb0*/  SYNCS.ARRIVE.TRANS64 RZ, [R0+URZ+0x31830], R13 ;  /* 0x0318300d00ff79a7 */ /* 0x0005e2000800003f */
[----:B-1----:R-:W-:-:S13]  /*adc0*/  LOP3.LUT P0, RZ, R8, 0x1f, RZ, 0xc0, !PT ;  /* 0x0000001f08ff7812 */ /* 0x002fda000780c0ff */
[----:B--2---:R-:W-:Y:S05]  /*add0*/  @!P0 BRA `(.L_x_288) ;  /* 0x0000000000048947 */ /* 0x004fea0003800000 */
[----:B------:R-:W-:Y:S01]  /*ade0*/  BPT.TRAP 0x1 ;  /* 0x000000040000795c */ /* 0x000fe20000300000 */
.L_x_288:
[----:B------:R-:W1:Y:S01]  /*adf0*/  LDC.64 R12, c[0x0][0x728] ;  /* 0x0001ca00ff0c7b82 */ /* 0x000e620000000a00 */
        /* <DEDUP_REMOVED lines=21> */
[C---:B-1----:R-:W-:Y:S01]  /*af50*/  LEA R12, P0, R2.reuse, R12, 0x2 ;  /* 0x0000000c020c7211 */ /* 0x042fe200078010ff */
        /* <DEDUP_REMOVED lines=27> */
[----:B-1----:R-:W-:Y:S01]  /*b110*/  NOP ;  /* 0x0000000000007918 */ /* 0x002fe20000000000 */
.L_x_277:
[----:B------:R-:W-:Y:S05]  /*b120*/  WARPSYNC.ALL ;  /* 0x0000000000007948 */ /* 0x000fea0003800000 */
[----:B------:R-:W-:-:S13]  /*b130*/  ELECT P0, URZ, PT ;  /* 0x00000000003f782f */ /* 0x000fda0003800000 */
[----:B------:R-:W-:Y:S05]  /*b140*/  @!P0 BRA `(.L_x_252) ;  /* 0x0000000000708947 */ /* 0x000fea0003800000 */
[----:B------:R-:W-:-:S04]  /*b150*/  LOP3.LUT R21, R21, 0x2, RZ, 0xfc, !PT ;  /* 0x0000000215157812 */ /* 0x000fc800078efcff */
[----:B------:R-:W-:-:S13]  /*b160*/  ISETP.NE.AND P1, PT, R21, 0x3, PT ;  /* 0x000000031500780c */ /* 0x000fda0003f25270 */
[----:B------:R-:W-:Y:S05]  /*b170*/  @!P1 BRA `(.L_x_289) ;  /* 0x0000000000049947 */ /* 0x000fea0003800000 */
[----:B--2---:R-:W-:Y:S01]  /*b180*/  BPT.TRAP 0x1 ;  /* 0x000000040000795c */ /* 0x004fe20000300000 */
.L_x_289:
[----:B------:R-:W1:Y:S01]  /*b190*/  S2R R3, SR_CgaCtaId ;  /* 0x0000000000037919 */ /* 0x000e620000008800 */
[----:B------:R-:W-:-:S04]  /*b1a0*/  MOV R2, 0x400 ;  /* 0x0000040000027802 */ /* 0x000fc80000000f00 */
[----:B-1----:R-:W-:Y:S02]  /*b1b0*/  LEA R7, R3, R2, 0x18 ;  /* 0x0000000203077211 */ /* 0x002fe400078ec0ff */
[----:B------:R-:W-:-:S03]  /*b1c0*/  SHF.L.U32 R3, R0, 0x1f, RZ ;  /* 0x0000001f00037819 */ /* 0x000fc600000006ff */
[----:B------:R-:W-:-:S04]  /*b1d0*/  VIADD R2, R7, 0x31820 ;  /* 0x0003182007027836 */ /* 0x000fc80000000000 */
[----:B------:R-:W-:-:S04]  /*b1e0*/  IMAD R6, R5, 0x8, R2 ;  /* 0x0000000805067824 */ /* 0x000fc800078e0202 */
[----:B------:R-:W1:Y:S02]  /*b1f0*/  SYNCS.PHASECHK.TRANS64.TRYWAIT P0, [R6+URZ], R3 ;  /* 0x00000003060075a7 */ /* 0x000e64000800017f */
[----:B-1----:R-:W-:Y:S05]  /*b200*/  @!P0 BRA `(.L_x_290) ;  /* 0x0000000000d88947 */ /* 0x002fea0003800000 */
.L_x_299:
[----:B------:R-:W-:-:S05]  /*b210*/  VIADD R5, R5, 0x1 ;  /* 0x0000000105057836 */ /* 0x000fca0000000000 */
[----:B------:R-:W-:-:S04]  /*b220*/  ISETP.NE.AND P0, PT, R5, 0x2, PT ;  /* 0x000000020500780c */ /* 0x000fc80003f05270 */
[----:B-1----:R-:W-:Y:S02]  /*b230*/  SEL R3, RZ, 0x1, P0 ;  /* 0x00000001ff037807 */ /* 0x002fe40000000000 */
[----:B------:R-:W-:Y:S02]  /*b240*/  SEL R5, R5, RZ, P0 ;  /* 0x000000ff05057207 */ /* 0x000fe40000000000 */
[----:B------:R-:W-:-:S03]  /*b250*/  LOP3.LUT R0, R0, R3, RZ, 0x3c, !PT ;  /* 0x0000000300007212 */ /* 0x000fc600078e3cff */
[----:B------:R-:W-:Y:S01]  /*b260*/  IMAD R5, R5, 0x8, R2 ;  /* 0x0000000805057824 */ /* 0x000fe200078e0202 */
[----:B------:R-:W-:-:S04]  /*b270*/  SHF.L.U32 R0, R0, 0x1f, RZ ;  /* 0x0000001f00007819 */ /* 0x000fc800000006ff */
[----:B------:R-:W1:Y:S02]  /*b280*/  SYNCS.PHASECHK.TRANS64.TRYWAIT P0, [R5+URZ], R0 ;  /* 0x00000000050075a7 */ /* 0x000e64000800017f */
[----:B-1----:R-:W-:Y:S05]  /*b290*/  @!P0 BRA `(.L_x_291) ;  /* 0x0000000000c88947 */ /* 0x002fea0003800000 */
.L_x_300:
[----:B------:R-:W-:Y:S05]  /*b2a0*/  @!P1 BRA `(.L_x_292) ;  /* 0x0000000000049947 */ /* 0x000fea0003800000 */
[----:B--2---:R-:W-:Y:S01]  /*b2b0*/  BPT.TRAP 0x1 ;  /* 0x000000040000795c */ /* 0x004fe20000300000 */
.L_x_292:
[----:B------:R-:W-:-:S07]  /*b2c0*/  SHF.L.U32 R4, R4, 0x1f, RZ ;  /* 0x0000001f04047819 */ /* 0x000fce00000006ff */
.L_x_293:
[----:B---3--:R3:W4:Y:S02]  /*b2d0*/  SYNCS.PHASECHK.TRANS64.TRYWAIT P0, [R7+URZ+0x31838], R4 ;  /* 0x03183804070075a7 */ /* 0x008724000800017f */
[----:B----4-:R-:W-:Y:S05]  /*b2e0*/  @!P0 NANOSLEEP.SYNCS 0x989680 ;  /* 0x009896800000895d */ /* 0x010fea0003900000 */
[----:B------:R-:W4:Y:S02]  /*b2f0*/  @!P0 SYNCS.PHASECHK.TRANS64 P0, [R7+URZ+0x31838], R4 ;  /* 0x03183804070085a7 */ /* 0x000f24000800007f */
[----:B----4-:R-:W-:Y:S05]  /*b300*/  @!P0 BRA `(.L_x_293) ;  /* 0xfffffffc00f08947 */ /* 0x010fea000383ffff */
.L_x_252:
[----:B--2---:R-:W-:Y:S05]  /*b310*/  BSYNC B0 ;  /* 0x0000000000007941 */ /* 0x004fea0003800000 */
.L_x_246:
[----:B------:R-:W-:Y:S05]  /*b320*/  EXIT ;  /* 0x000000000000794d */ /* 0x000fea0003800000 */
.L_x_258:
[----:B-1----:R1:W2:Y:S02]  /*b330*/  SYNCS.PHASECHK.TRANS64.TRYWAIT P0, [R18+URZ+0x31800], R13 ;  /* 0x0318000d120075a7 */ /* 0x0022a4000800017f */
[----:B--2---:R-:W-:Y:S05]  /*b340*/  @!P0 NANOSLEEP.SYNCS 0x989680 ;  /* 0x009896800000895d */ /* 0x004fea0003900000 */
[----:B------:R-:W2:Y:S02]  /*b350*/  @!P0 SYNCS.PHASECHK.TRANS64 P0, [R18+URZ+0x31800], R13 ;  /* 0x0318000d120085a7 */ /* 0x000ea4000800007f */
[----:B--2---:R-:W-:Y:S05]  /*b360*/  @!P0 BRA `(.L_x_258) ;  /* 0xfffffffc00f08947 */ /* 0x004fea000383ffff */
[----:B------:R-:W-:Y:S05]  /*b370*/  BRA `(.L_x_257) ;  /* 0xffffff5c00587947 */ /* 0x000fea000383ffff */
.L_x_262:
[----:B--2---:R2:W3:Y:S02]  /*b380*/  SYNCS.PHASECHK.TRANS64.TRYWAIT P1, [R17+URZ+0x31810], R8 ;  /* 0x03181008110075a7 */ /* 0x0044e4000802017f */
[----:B---3--:R-:W-:Y:S05]  /*b390*/  @!P1 NANOSLEEP.SYNCS 0x989680 ;  /* 0x009896800000995d */ /* 0x008fea0003900000 */
[----:B------:R-:W3:Y:S02]  /*b3a0*/  @!P1 SYNCS.PHASECHK.TRANS64 P1, [R17+URZ+0x31810], R8 ;  /* 0x03181008110095a7 */ /* 0x000ee4000802007f */
[----:B---3--:R-:W-:Y:S05]  /*b3b0*/  @!P1 BRA `(.L_x_262) ;  /* 0xfffffffc00f09947 */ /* 0x008fea000383ffff */
[----:B------:R-:W-:Y:S05]  /*b3c0*/  BRA `(.L_x_261) ;  /* 0xffffff6400c07947 */ /* 0x000fea000383ffff */
.L_x_266:
[----:B----4-:R4:W1:Y:S02]  /*b3d0*/  SYNCS.PHASECHK.TRANS64.TRYWAIT P1, [R18+URZ+0x31830], R11 ;  /* 0x0318300b120075a7 */ /* 0x010864000802017f */
[----:B-1----:R-:W-:Y:S05]  /*b3e0*/  @!P1 NANOSLEEP.SYNCS 0x989680 ;  /* 0x009896800000995d */ /* 0x002fea0003900000 */
[----:B------:R-:W1:Y:S02]  /*b3f0*/  @!P1 SYNCS.PHASECHK.TRANS64 P1, [R18+URZ+0x31830], R11 ;  /* 0x0318300b120095a7 */ /* 0x000e64000802007f */
[----:B-1----:R-:W-:Y:S05]  /*b400*/  @!P1 BRA `(.L_x_266) ;  /* 0xfffffffc00f09947 */ /* 0x002fea000383ffff */
[----:B------:R-:W-:Y:S05]  /*b410*/  BRA `(.L_x_265) ;  /* 0xffffff8000c07947 */ /* 0x000fea000383ffff */
.L_x_279:
[----:B-1----:R1:W2:Y:S02]  /*b420*/  SYNCS.PHASECHK.TRANS64.TRYWAIT P0, [R0+URZ+0x31820], R5 ;  /* 0x03182005000075a7 */ /* 0x0022a4000800017f */
[----:B--2---:R-:W-:Y:S05]  /*b430*/  @!P0 NANOSLEEP.SYNCS 0x989680 ;  /* 0x009896800000895d */ /* 0x004fea0003900000 */
[----:B------:R-:W2:Y:S02]  /*b440*/  @!P0 SYNCS.PHASECHK.TRANS64 P0, [R0+URZ+0x31820], R5 ;  /* 0x03182005000085a7 */ /* 0x000ea4000800007f */
[----:B--2---:R-:W-:Y:S05]  /*b450*/  @!P0 BRA `(.L_x_279) ;  /* 0xfffffffc00f08947 */ /* 0x004fea000383ffff */
[----:B------:R-:W-:Y:S05]  /*b460*/  BRA `(.L_x_294) ;  /* 0xffffffe400947947 */ /* 0x000fea000383ffff */
.L_x_282:
[----:B-1----:R1:W2:Y:S02]  /*b470*/  SYNCS.PHASECHK.TRANS64.TRYWAIT P1, [R0+URZ+0x31838], R9 ;  /* 0x03183809000075a7 */ /* 0x0022a4000802017f */
[----:B--2---:R-:W-:Y:S05]  /*b480*/  @!P1 NANOSLEEP.SYNCS 0x989680 ;  /* 0x009896800000995d */ /* 0x004fea0003900000 */
[----:B------:R-:W2:Y:S02]  /*b490*/  @!P1 SYNCS.PHASECHK.TRANS64 P1, [R0+URZ+0x31838], R9 ;  /* 0x03183809000095a7 */ /* 0x000ea4000802007f */
[----:B--2---:R-:W-:Y:S05]  /*b4a0*/  @!P1 BRA `(.L_x_282) ;  /* 0xfffffffc00f09947 */ /* 0x004fea000383ffff */
[----:B------:R-:W-:Y:S05]  /*b4b0*/  BRA `(.L_x_295) ;  /* 0xfffffff000107947 */ /* 0x000fea000383ffff */
.L_x_284:
[----:B------:R-:W-:-:S07]  /*b4c0*/  SHF.L.U32 R20, R6, 0x1f, RZ ;  /* 0x0000001f06147819 */ /* 0x000fce00000006ff */
.L_x_296:
[----:B-1----:R1:W2:Y:S02]  /*b4d0*/  SYNCS.PHASECHK.TRANS64.TRYWAIT P1, [R19+URZ+0x31820], R20 ;  /* 0x03182014130075a7 */ /* 0x0022a4000802017f */
[----:B--2---:R-:W-:Y:S05]  /*b4e0*/  @!P1 NANOSLEEP.SYNCS 0x989680 ;  /* 0x009896800000995d */ /* 0x004fea0003900000 */
[----:B------:R-:W2:Y:S02]  /*b4f0*/  @!P1 SYNCS.PHASECHK.TRANS64 P1, [R19+URZ+0x31820], R20 ;  /* 0x03182014130095a7 */ /* 0x000ea4000802007f */
[----:B--2---:R-:W-:Y:S05]  /*b500*/  @!P1 BRA `(.L_x_296) ;  /* 0xfffffffc00f09947 */ /* 0x004fea000383ffff */
[----:B------:R-:W-:Y:S05]  /*b510*/  BRA `(.L_x_297) ;  /* 0xfffffff000e87947 */ /* 0x000fea000383ffff */
.L_x_287:
[----:B-1----:R1:W2:Y:S02]  /*b520*/  SYNCS.PHASECHK.TRANS64.TRYWAIT P1, [R0+URZ+0x31838], R7 ;  /* 0x03183807000075a7 */ /* 0x0022a4000802017f */
[----:B--2---:R-:W-:Y:S05]  /*b530*/  @!P1 NANOSLEEP.SYNCS 0x989680 ;  /* 0x009896800000995d */ /* 0x004fea0003900000 */
[----:B------:R-:W2:Y:S02]  /*b540*/  @!P1 SYNCS.PHASECHK.TRANS64 P1, [R0+URZ+0x31838], R7 ;  /* 0x03183807000095a7 */ /* 0x000ea4000802007f */
[----:B--2---:R-:W-:Y:S05]  /*b550*/  @!P1 BRA `(.L_x_287) ;  /* 0xfffffffc00f09947 */ /* 0x004fea000383ffff */
[----:B------:R-:W-:Y:S05]  /*b560*/  BRA `(.L_x_298) ;  /* 0xfffffff800007947 */ /* 0x000fea000383ffff */
.L_x_290:
[----:B-1----:R1:W3:Y:S02]  /*b570*/  SYNCS.PHASECHK.TRANS64.TRYWAIT P0, [R6+URZ], R3 ;  /* 0x00000003060075a7 */ /* 0x0022e4000800017f */
[----:B---3--:R-:W-:Y:S05]  /*b580*/  @!P0 NANOSLEEP.SYNCS 0x989680 ;  /* 0x009896800000895d */ /* 0x008fea0003900000 */
[----:B------:R-:W3:Y:S02]  /*b590*/  @!P0 SYNCS.PHASECHK.TRANS64 P0, [R6+URZ], R3 ;  /* 0x00000003060085a7 */ /* 0x000ee4000800007f */
[----:B---3--:R-:W-:Y:S05]  /*b5a0*/  @!P0 BRA `(.L_x_290) ;  /* 0xfffffffc00f08947 */ /* 0x008fea000383ffff */
[----:B------:R-:W-:Y:S05]  /*b5b0*/  BRA `(.L_x_299) ;  /* 0xfffffffc00147947 */ /* 0x000fea000383ffff */
.L_x_291:
[----:B-1----:R1:W3:Y:S02]  /*b5c0*/  SYNCS.PHASECHK.TRANS64.TRYWAIT P0, [R5+URZ], R0 ;  /* 0x00000000050075a7 */ /* 0x0022e4000800017f */
[----:B---3--:R-:W-:Y:S05]  /*b5d0*/  @!P0 NANOSLEEP.SYNCS 0x989680 ;  /* 0x009896800000895d */ /* 0x008fea0003900000 */
[----:B------:R-:W3:Y:S02]  /*b5e0*/  @!P0 SYNCS.PHASECHK.TRANS64 P0, [R5+URZ], R0 ;  /* 0x00000000050085a7 */ /* 0x000ee4000800007f */
[----:B---3--:R-:W-:Y:S05]  /*b5f0*/  @!P0 BRA `(.L_x_291) ;  /* 0xfffffffc00f08947 */ /* 0x008fea000383ffff */
[----:B------:R-:W-:Y:S05]  /*b600*/  BRA `(.L_x_300) ;  /* 0xfffffffc00247947 */ /* 0x000fea000383ffff */
.L_x_301:
        /* <DEDUP_REMOVED lines=15> */
.L_x_2200:


//--------------------- .text._ZN7cutlass13device_kernelIN5flash11enable_sm90INS1_16FlashAttnBwdSm90INS1_25CollectiveMainloopBwdSm90ILi2ELi1ELi1EN4cute5tupleIJNS5_1CILi1EEES8_S8_EEENS6_IJNS7_ILi64EEENS7_ILi80EEENS7_ILi256EEEEEENS_6half_tEfNS_4arch4Sm90ELb0ELb1ELb1ELb0ELb0ELb0ELb1ELb1ELi2ELi1ELi1ELi1ELb0EEENS1_21CollectiveEpilogueBwdISD_SE_SG_Li256ELb0ELb1ELi2EEENS1_19SingleTileSchedulerILb0ELb0ELb0ELi80EEEEEEEEEvNT_6ParamsE --------------------------
	.section	.text._ZN7cutlass13device_kernelIN5flash11enable_sm90INS1_16FlashAttnBwdSm90INS1_25CollectiveMainloopBwdSm90ILi2ELi1ELi1EN4cute5tupleIJNS5_1CILi1EEES8_S8_EEENS6_IJNS7_ILi64EEENS7_ILi80EEENS7_ILi256EEEEEENS_6half_tEfNS_4arch4Sm90ELb0ELb1ELb1ELb0ELb0ELb0ELb1ELb1ELi2ELi1ELi1ELi1ELb0EEENS1_21CollectiveEpilogueBwdISD_SE_SG_Li256ELb0ELb1ELi2EEENS1_19SingleTileSchedulerILb0ELb0ELb0ELi80EEEEEEEEEvNT_6ParamsE,"ax",@progbits
	.align	128
.text._ZN7cutlass13device_kernelIN5flash11enable_sm90INS1_16FlashAttnBwdSm90INS1_25CollectiveMainloopBwdSm90ILi2ELi1ELi1EN4cute5tupleIJNS5_1CILi1EEES8_S8_EEENS6_IJNS7_ILi64EEENS7_ILi80EEENS7_ILi256EEEEEENS_6half_tEfNS_4arch4Sm90ELb0ELb1ELb1ELb0ELb0ELb0ELb1ELb1ELi2ELi1ELi1ELi1ELb0EEENS1_21CollectiveEpilogueBwdISD_SE_SG_Li256ELb0ELb1ELi2EEENS1_19SingleTileSchedulerILb0ELb0ELb0ELi80EEEEEEEEEvNT_6ParamsE:
        .type           _ZN7cutlass13device_kernelIN5flash11enable_sm90INS1_16FlashAttnBwdSm90INS1_25CollectiveMainloopBwdSm90ILi2ELi1ELi1EN4cute5tupleIJNS5_1CILi1EEES8_S8_EEENS6_IJNS7_ILi64EEENS7_ILi80EEENS7_ILi256EEEEEENS_6half_tEfNS_4arch4Sm90ELb0ELb1ELb1ELb0ELb0ELb0ELb1ELb1ELi2ELi1ELi1ELi1ELb0EEENS1_21CollectiveEpilogueBwdISD_SE_SG_Li256ELb0ELb1ELi2EEENS1_19SingleTileSchedulerILb0ELb0ELb0ELi80EEEEEEEEEvNT_6ParamsE,@function
        .size           _ZN7cutlass13device_kernelIN5flash11enable_sm90INS1_16FlashAttnBwdSm90INS1_25CollectiveMainloopBwdSm90ILi2ELi1ELi1EN4cute5tupleIJNS5_1CILi1EEES8_S8_EEENS6_IJNS7_ILi64EEENS7_ILi80EEENS7_ILi256EEEEEENS_6half_tEfNS_4arch4Sm90ELb0ELb1ELb1ELb0ELb0ELb0ELb1ELb1ELi2ELi1ELi1ELi1ELb0EEENS1_21CollectiveEpilogueBwdISD_SE_SG_Li256ELb0ELb1ELi2EEENS1_19SingleTileSchedulerILb0ELb0ELb0ELi80EEEEEEEEEvNT_6ParamsE,(.L_x_2201 - _ZN7cutlass13device_kernelIN5flash11enable_sm90INS1_16FlashAttnBwdSm90INS1_25CollectiveMainloopBwdSm90ILi2ELi1ELi1EN4cute5tupleIJNS5_1CILi1EEES8_S8_EEENS6_IJNS7_ILi64EEENS7_ILi80EEENS7_ILi256EEEEEENS_6half_tEfNS_4arch4Sm90ELb0ELb1ELb1ELb0ELb0ELb0ELb1ELb1ELi2ELi1ELi1ELi1ELb0EEENS1_21CollectiveEpilogueBwdISD_SE_SG_Li256ELb0ELb1ELi2EEENS1_19SingleTileSchedulerILb0ELb0ELb0ELi80EEEEEEEEEvNT_6ParamsE)
        .other          _ZN7cutlass13device_kernelIN5flash11enable_sm90INS1_16FlashAttnBwdSm90INS1_25CollectiveMainloopBwdSm90ILi2ELi1ELi1EN4cute5tupleIJNS5_1CILi1EEES8_S8_EEENS6_IJNS7_ILi64EEENS7_ILi80EEENS7_ILi256EEEEEENS_6half_tEfNS_4arch4Sm90ELb0ELb1ELb1ELb0ELb0ELb0ELb1ELb1ELi2ELi1ELi1ELi1ELb0EEENS1_21CollectiveEpilogueBwdISD_SE_SG_Li256ELb0ELb1ELi2EEENS1_19SingleTileSchedulerILb0ELb0ELb0ELi80EEEEEEEEEvNT_6ParamsE,@"STO_CUDA_ENTRY STV_DEFAULT"
_ZN7cutlass13device_kernelIN5flash11enable_sm90INS1_16FlashAttnBwdSm90INS1_25CollectiveMainloopBwdSm90ILi2ELi1ELi1EN4cute5tupleIJNS5_1CILi1EEES8_S8_EEENS6_IJNS7_ILi64EEENS7_ILi80EEENS7_ILi256EEEEEENS_6half_tEfNS_4arch4Sm90ELb0ELb1ELb1ELb0ELb0ELb0ELb1ELb1ELi2ELi1ELi1ELi1ELb0EEENS1_21CollectiveEpilogueBwdISD_SE_SG_Li256ELb0ELb1ELi2EEENS1_19SingleTileSchedulerILb0ELb0ELb0ELi80EEEEEEEEEvNT_6ParamsE:
[----:B------:R-:W1:Y:S02]  /*0000*/  LDC R1, c[0x0][0x28] ;  /* 0x00000a00ff017b82 */ /* 0x000e640000000800 */
[----:B-1----:R-:W-:Y:S01]  /*0010*/  VIADD R1, R1, 0xfffffff8 ;  /* 0xfffffff801017836 */ /* 0x002fe20000000000 */
[----:B------:R-:W1:Y:S01]  /*0020*/  S2R R21, SR_TID.X ;  /* 0x0000000000157919 */ /* 0x000e620000002100 */
[----:B------:R-:W-:Y:S01]  /*0030*/  ELECT P0, URZ, PT ;  /* 0x00000000003f782f */ /* 0x000fe20003800000 */
[----:B------:R-:W-:Y:S01]  /*0040*/  BSSY B0, `(.L_x_302) ;  /* 0x000001a000007945 */ /* 0x000fe20003800000 */
[----:B-1----:R-:W-:-:S05]  /*0050*/  SHF.R.U32.HI R2, RZ, 0x5, R21 ;  /* 0x00000005ff027819 */ /* 0x002fca0000011615 */
[----:B------:R-:W1:Y:S02]  /*0060*/  SHFL.IDX PT, R0, R2, RZ, 0x1f ;  /* 0x00001fff02007589 */ /* 0x000e6400000e0000 */
[----:B-1----:R-:W-:Y:S02]  /*0070*/  ISETP.EQ.AND P0, PT, R0, RZ, P0 ;  /* 0x000000ff0000720c */ /* 0x002fe40000702270 */
[----:B------:R-:W-:-:S11]  /*0080*/  SHF.R.U32.HI R0, RZ, 0x7, R21 ;  /* 0x00000007ff007819 */ /* 0x000fd60000011615 */
        /* <DEDUP_REMOVED lines=21> */
.L_x_303:
[----:B------:R-:W-:Y:S05]  /*01e0*/  BSYNC B0 ;  /* 0x0000000000007941 */ /* 0x000fea0003800000 */
.L_x_302:
[----:B------:R-:W-:Y:S01]  /*01f0*/  VOTEU.ANY UP0, P0 ;  /* 0x00000000003f7886 */ /* 0x000fe20000000100 */
[----:B------:R-:W1:Y:S01]  /*0200*/  SHFL.IDX PT, R0, R0, RZ, 0x1f ;  /* 0x00001fff00007589 */ /* 0x000e6200000e0000 */
[----:B------:R-:W-:Y:S01]  /*0210*/  UMOV UR4, 0x1 ;  /* 0x0000000100047882 */ /* 0x000fe20000000000 */
[----:B------:R-:W-:Y:S02]  /*0220*/  VOTEU.ANY UP1, P0 ;  /* 0x00000000003f7886 */ /* 0x000fe40000020100 */
[----:B------:R-:W2:Y:S01]  /*0230*/  @UP0 S2UR UR7, SR_CgaCtaId ;  /* 0x00000000000709c3 */ /* 0x000ea20000008800 */
[----:B------:R-:W-:Y:S01]  /*0240*/  @UP0 UMOV UR6, 0x400 ;  /* 0x0000040000060882 */ /* 0x000fe20000000000 */
[----:B------:R-:W-:-:S04]  /*0250*/  @UP0 UIADD3 UR4, -UR4, 0x100000, URZ ;  /* 0x0010000004040890 */ /* 0x000fc8000fffe13f */
[----:B------:R-:W-:Y:S02]  /*0260*/  @UP0 USHF.L.U32 UR5, UR4, 0xb, URZ ;  /* 0x0000000b04050899 */ /* 0x000fe4000800063f */
[----:B------:R-:W-:Y:S01]  /*0270*/  @UP0 USHF.L.U32 UR4, UR4, 0x1, URZ ;  /* 0x0000000104040899 */ /* 0x000fe2000800063f */
[----:B------:R-:W3:Y:S01]  /*0280*/  SHFL.IDX PT, R3, R2, RZ, 0x1f ;  /* 0x00001fff02037589 */ /* 0x000ee200000e0000 */
[----:B-1----:R-:W-:Y:S01]  /*0290*/  R2UR UR8, R0 ;  /* 0x00000000000872ca */ /* 0x002fe200000e0000 */
[----:B--2---:R-:W-:-:S03]  /*02a0*/  @UP0 ULEA UR6, UR7, UR6, 0x18 ;  /* 0x0000000607060291 */ /* 0x004fc6000f8ec03f */
[----:B------:R-:W-:Y:S01]  /*02b0*/  UMOV UR7, 0x1 ;  /* 0x0000000100077882 */ /* 0x000fe20000000000 */
[----:B---3--:R-:W-:-:S08]  /*02c0*/  ISETP.NE.AND P1, PT, R3, RZ, PT ;  /* 0x000000ff0300720c */ /* 0x008fd00003f25270 */
[----:B------:R-:W-:Y:S01]  /*02d0*/  UISETP.NE.AND UP0, UPT, UR8, URZ, UPT ;  /* 0x0000003f0800728c */ /* 0x000fe2000bf05270 */
[----:B------:R-:W1:Y:S02]  /*02e0*/  FENCE.VIEW.ASYNC.S ;  /* 0x00000000000073c6 */ /* 0x000e640000000000 */
[----:B-1----:R1:W2:Y:S02]  /*02f0*/  @UP1 SYNCS.EXCH.64 URZ, [UR6+0x31800], UR4 ;  /* 0x03180004063f15b2 */ /* 0x0022a40008000100 */
[----:B-1----:R-:W-:-:S06]  /*0300*/  USEL UR4, UR7, 0x2, !UP0 ;  /* 0x0000000207047887 */ /* 0x002fcc000c000000 */
[----:B------:R-:W-:-:S05]  /*0310*/  IMAD.U32 R0, RZ, RZ, UR4 ;  /* 0x00000004ff007e24 */ /* 0x000fca000f8e00ff */
[----:B------:R1:W-:Y:S01]  /*0320*/  STL [R1], R0 ;  /* 0x0000000001007387 */ /* 0x0003e20000100800 */
[----:B------:R-:W-:Y:S05]  /*0330*/  @P1 BRA `(.L_x_304) ;  /* 0x0000000000481947 */ /* 0x000fea0003800000 */
[----:B------:R-:W3:Y:S01]  /*0340*/  S2UR UR5, SR_CgaCtaId ;  /* 0x00000000000579c3 */ /* 0x000ee20000008800 */
[----:B------:R-:W-:Y:S01]  /*0350*/  UMOV UR4, 0x400 ;  /* 0x0000040000047882 */ /* 0x000fe20000000000 */
[----:B------:R-:W-:Y:S01]  /*0360*/  UMOV UR6, 0x1 ;  /* 0x0000000100067882 */ /* 0x000fe20000000000 */
[----:B------:R-:W-:Y:S01]  /*0370*/  UMOV UR9, 0x100 ;  /* 0x0000010000097882 */ /* 0x000fe20000000000 */
[----:B------:R-:W-:-:S04]  /*0380*/  UIADD3 UR6, -UR6, 0x100000, URZ ;  /* 0x0010000006067890 */ /* 0x000fc8000fffe13f */
[----:B------:R-:W-:Y:S02]  /*0390*/  USHF.L.U32 UR7, UR6, 0xb, URZ ;  /* 0x0000000b06077899 */ /* 0x000fe4000800063f */
[----:B------:R-:W-:Y:S01]  /*03a0*/  USHF.L.U32 UR6, UR6, 0x1, URZ ;  /* 0x0000000106067899 */ /* 0x000fe2000800063f */
[----:B------:R-:W-:Y:S01]  /*03b0*/  ELECT P0, URZ, PT ;  /* 0x00000000003f782f */ /* 0x000fe20003800000 */
[----:B---3--:R-:W-:Y:S02]  /*03c0*/  ULEA UR8, UR5, UR4, 0x18 ;  /* 0x0000000405087291 */ /* 0x008fe4000f8ec03f */
[----:B------:R-:W-:-:S04]  /*03d0*/  UIADD3 UR4, -UR9, 0x100000, URZ ;  /* 0x0010000009047890 */ /* 0x000fc8000fffe13f */
[----:B------:R-:W-:Y:S02]  /*03e0*/  USHF.L.U32 UR5, UR4, 0xb, URZ ;  /* 0x0000000b04057899 */ /* 0x000fe4000800063f */
[----:B------:R-:W-:Y:S01]  /*03f0*/  USHF.L.U32 UR4, UR4, 0x1, URZ ;  /* 0x0000000104047899 */ /* 0x000fe2000800063f */
[----:B------:R-:W3:Y:S03]  /*0400*/  FENCE.VIEW.ASYNC.S ;  /* 0x00000000000073c6 */ /* 0x000ee60000000000 */
[----:B---3--:R3:W4:Y:S08]  /*0410*/  SYNCS.EXCH.64 URZ, [UR8+0x31810], UR6 ;  /* 0x03181006083f75b2 */ /* 0x0087300008000100 */
[----:B------:R3:W1:Y:S01]  /*0420*/  SYNCS.EXCH.64 URZ, [UR8+0x31820], UR4 ;  /* 0x03182004083f75b2 */ /* 0x0006620008000100 */
[----:B------:R3:W1:Y:S01]  /*0430*/  SYNCS.EXCH.64 URZ, [UR8+0x31818], UR6 ;  /* 0x03181806083f75b2 */ /* 0x0006620008000100 */
[----:B------:R3:W1:Y:S01]  /*0440*/  SYNCS.EXCH.64 URZ, [UR8+0x31828], UR4 ;  /* 0x03182804083f75b2 */ /* 0x0006620008000100 */
[----:B------:R-:W-:Y:S01]  /*0450*/  NOP ;  /* 0x0000000000007918 */ /* 0x000fe20000000000 */
.L_x_304:
[----:B-1----:R-:W1:Y:S01]  /*0460*/  SHFL.IDX PT, R0, R2, RZ, 0x1f ;  /* 0x00001fff02007589 */ /* 0x002e6200000e0000 */
[----:B------:R-:W-:Y:S01]  /*0470*/  NOP ;  /* 0x0000000000007918 */ /* 0x000fe20000000000 */
[----:B-1----:R-:W-:-:S13]  /*0480*/  ISETP.NE.AND P0, PT, R0, RZ, PT ;  /* 0x000000ff0000720c */ /* 0x002fda0003f05270 */
[----:B------:R-:W-:Y:S05]  /*0490*/  @P0 BRA `(.L_x_305) ;  /* 0x0000000000400947 */ /* 0x000fea0003800000 */
[----:B---3--:R-:W1:Y:S01]  /*04a0*/  S2UR UR5, SR_CgaCtaId ;  /* 0x00000000000579c3 */ /* 0x008e620000008800 */
        /* <DEDUP_REMOVED lines=12> */
[----:B-1----:R1:W3:Y:S08]  /*0570*/  SYNCS.EXCH.64 URZ, [UR8+0x31830], UR4 ;  /* 0x03183004083f75b2 */ /* 0x0022f00008000100 */
[----:B------:R1:W1:Y:S01]  /*0580*/  SYNCS.EXCH.64 URZ, [UR8+0x31838], UR6 ;  /* 0x03183806083f75b2 */ /* 0x0002620008000100 */
[----:B------:R-:W-:Y:S01]  /*0590*/  NOP ;  /* 0x0000000000007918 */ /* 0x000fe20000000000 */
.L_x_305:
[----:B------:R-:W-:Y:S01]  /*05a0*/  PLOP3.LUT P0, PT, PT, PT, UP0, 0x80, 0x0 ;  /* 0x000000000000781c */ /* 0x000fe20003f0f008 */
[----:B------:R-:W-:Y:S01]  /*05b0*/  NOP ;  /* 0x0000000000007918 */ /* 0x000fe20000000000 */
[----:B------:R-:W-:Y:S01]  /*05c0*/  LOP3.LUT R0, R21, 0x7f, RZ, 0xc0, !PT ;  /* 0x0000007f15007812 */ /* 0x000fe200078ec0ff */
[----:B-1234-:R-:W-:Y:S10]  /*05d0*/  BAR.SYNC.DEFER_BLOCKING 0x0 ;  /* 0x0000000000007b1d */ /* 0x01eff40000010000 */
[----:B------:R-:W-:Y:S05]  /*05e0*/  @!P0 BRA `(.L_x_306) ;  /* 0x000000d4004c8947 */ /* 0x000fea0003800000 */
.L_x_307:
[----:B------:R-:W-:-:S08]  /*05f0*/  NOP ;  /* 0x0000000000007918 */ /* 0x000fd00000000000 */
[----:B------:R-:W1:Y:S02]  /*0600*/  USETMAXREG.TRY_ALLOC.CTAPOOL UP0, 0xf0 ;  /* 0x000000f0000079c8 */ /* 0x000e640008000600 */
[----:B-1----:R-:W-:-:S13]  /*0610*/  PLOP3.LUT P0, PT, PT, PT, UP0, 0x80, 0x0 ;  /* 0x000000000000781c */ /* 0x002fda0003f0f008 */
[----:B------:R-:W-:Y:S05]  /*0620*/  @!P0 BRA `(.L_x_307) ;  /* 0xfffffffc00f08947 */ /* 0x000fea000383ffff */
[----:B------:R-:W1:Y:S02]  /*0630*/  S2UR UR4, SR_CTAID.Z ;  /* 0x00000000000479c3 */ /* 0x000e640000002700 */
[----:B-1----:R-:W-:-:S13]  /*0640*/  ISETP.LE.AND P0, PT, RZ, UR4, PT ;  /* 0x00000004ff007c0c */ /* 0x002fda000bf03270 */
[----:B------:R-:W-:Y:S05]  /*0650*/  @!P0 EXIT ;  /* 0x000000000000894d */ /* 0x000fea0003800000 */
[----:B------:R-:W1:Y:S01]  /*0660*/  S2R R13, SR_CTAID.X ;  /* 0x00000000000d7919 */ /* 0x000e620000002500 */
[----:B------:R-:W2:Y:S01]  /*0670*/  LDC R232, c[0x0][0x280] ;  /* 0x0000a000ffe87b82 */ /* 0x000ea20000000800 */
[----:B------:R-:W-:Y:S01]  /*0680*/  ULDC UR7, c[0x0][0x290] ;  /* 0x0000a40000077ab9 */ /* 0x000fe20000000800 */
[----:B------:R-:W-:Y:S02]  /*0690*/  PLOP3.LUT P0, PT, PT, PT, PT, 0x80, 0x0 ;  /* 0x000000000000781c */ /* 0x000fe40003f0f070 */
[----:B------:R-:W-:Y:S02]  /*06a0*/  CS2R R134, SRZ ;  /* 0x0000000000867805 */ /* 0x000fe4000001ff00 */
[----:B------:R-:W-:Y:S02]  /*06b0*/  CS2R R132, SRZ ;  /* 0x0000000000847805 */ /* 0x000fe4000001ff00 */
[----:B------:R-:W-:Y:S02]  /*06c0*/  CS2R R130, SRZ ;  /* 0x0000000000827805 */ /* 0x000fe4000001ff00 */
[----:B------:R-:W-:-:S02]  /*06d0*/  CS2R R128, SRZ ;  /* 0x0000000000807805 */ /* 0x000fc4000001ff00 */
[----:B------:R-:W-:Y:S01]  /*06e0*/  CS2R R94, SRZ ;  /* 0x00000000005e7805 */ /* 0x000fe2000001ff00 */
[----:B------:R-:W3:Y:S01]  /*06f0*/  LDC R2, c[0x0][0x74c] ;  /* 0x0001d300ff027b82 */ /* 0x000ee20000000800 */
        /* <DEDUP_REMOVED lines=15> */
[----:B--2---:R-:W-:Y:S01]  /*07f0*/  VIADD R0, R232, 0x3f ;  /* 0x0000003fe8007836 */ /* 0x004fe20000000000 */
[----:B------:R-:W-:Y:S02]  /*0800*/  CS2R R78, SRZ ;  /* 0x00000000004e7805 */ /* 0x000fe4000001ff00 */
[----:B------:R-:W-:-:S02]  /*0810*/  CS2R R76, SRZ ;  /* 0x00000000004c7805 */ /* 0x000fc4000001ff00 */
[----:B------:R-:W-:Y:S02]  /*0820*/  CS2R R74, SRZ ;  /* 0x00000000004a7805 */ /* 0x000fe4000001ff00 */
[----:B------:R-:W-:Y:S02]  /*0830*/  CS2R R72, SRZ ;  /* 0x0000000000487805 */ /* 0x000fe4000001ff00 */
[----:B------:R-:W-:Y:S02]  /*0840*/  CS2R R110, SRZ ;  /* 0x00000000006e7805 */ /* 0x000fe4000001ff00 */
[----:B------:R-:W-:Y:S01]  /*0850*/  CS2R R108, SRZ ;  /* 0x00000000006c7805 */ /* 0x000fe2000001ff00 */
[C---:B-1----:R-:W-:Y:S01]  /*0860*/  IMAD R3, R13.reuse, 0x50, R232 ;  /* 0x000000500d037824 */ /* 0x042fe200078e02e8 */
[----:B------:R-:W-:Y:S02]  /*0870*/  ISETP.GE.AND P1, PT, R13, RZ, PT ;  /* 0x000000ff0d00720c */ /* 0x000fe40003f26270 */
[----:B------:R-:W-:-:S02]  /*0880*/  CS2R R106, SRZ ;  /* 0x00000000006a7805 */ /* 0x000fc4000001ff00 */
[----:B------:R-:W-:Y:S02]  /*0890*/  CS2R R104, SRZ ;  /* 0x0000000000687805 */ /* 0x000fe4000001ff00 */
[----:B------:R-:W-:Y:S02]  /*08a0*/  CS2R R70, SRZ ;  /* 0x0000000000467805 */ /* 0x000fe4000001ff00 */
[----:B---3--:R-:W-:Y:S02]  /*08b0*/  IADD3 R2, R3, -UR7, -R2 ;  /* 0x8000000703027c10 */ /* 0x008fe4000fffe802 */
[----:B------:R-:W-:Y:S02]  /*08c0*/  CS2R R68, SRZ ;  /* 0x0000000000447805 */ /* 0x000fe4000001ff00 */
[----:B------:R-:W-:Y:S02]  /*08d0*/  SHF.R.S32.HI R3, RZ, 0x1f, R0 ;  /* 0x0000001fff037819 */ /* 0x000fe40000011400 */
[----:B------:R-:W-:-:S02]  /*08e0*/  CS2R R66, SRZ ;  /* 0x0000000000427805 */ /* 0x000fc4000001ff00 */
[----:B------:R-:W-:Y:S02]  /*08f0*/  SHF.R.S32.HI R5, RZ, 0x1f, R2 ;  /* 0x0000001fff057819 */ /* 0x000fe40000011402 */
[----:B------:R-:W-:Y:S02]  /*0900*/  CS2R R64, SRZ ;  /* 0x0000000000407805 */ /* 0x000fe4000001ff00 */
[----:B------:R-:W-:Y:S02]  /*0910*/  LEA.HI R3, R3, R0, RZ, 0x6 ;  /* 0x0000000003037211 */ /* 0x000fe400078f30ff */
[----:B------:R-:W-:Y:S02]  /*0920*/  CS2R R102, SRZ ;  /* 0x0000000000667805 */ /* 0x000fe4000001ff00 */
[----:B------:R-:W-:Y:S02]  /*0930*/  LEA.HI R5, R5, R2, RZ, 0x6 ;  /* 0x0000000205057211 */ /* 0x000fe400078f30ff */
[----:B------:R-:W-:-:S02]  /*0940*/  CS2R R100, SRZ ;  /* 0x0000000000647805 */ /* 0x000fc4000001ff00 */
[----:B------:R-:W-:Y:S02]  /*0950*/  CS2R R98, SRZ ;  /* 0x0000000000627805 */ /* 0x000fe4000001ff00 */
[----:B------:R-:W-:Y:S02]  /*0960*/  CS2R R96, SRZ ;  /* 0x0000000000607805 */ /* 0x000fe4000001ff00 */
[----:B------:R-:W-:Y:S02]  /*0970*/  SHF.R.S32.HI R5, RZ, 0x6, R5 ;  /* 0x00000006ff057819 */ /* 0x000fe40000011405 */
        /* <DEDUP_REMOVED lines=41> */
[----:B------:R-:W-:Y:S02]  /*0c10*/  VIMNMX R5, RZ, R5, !PT ;  /* 0x00000005ff057248 */ /* 0x000fe40007fe0100 */
[----:B------:R-:W-:Y:S01]  /*0c20*/  SHF.R.S32.HI R234, RZ, 0x6, R3 ;  /* 0x00000006ffea7819 */ /* 0x000fe20000011403 */
[----:B------:R-:W-:Y:S06]  /*0c30*/  @!P1 BRA `(.L_x_308) ;  /* 0x0000000000249947 */ /* 0x000fec0003800000 */
[----:B------:R-:W1:Y:S01]  /*0c40*/  LDC R3, c[0x0][0x290] ;  /* 0x0000a400ff037b82 */ /* 0x000e620000000800 */
[----:B------:R-:W-:-:S07]  /*0c50*/  IMAD R0, R13, 0x50, R232 ;  /* 0x000000500d007824 */ /* 0x000fce00078e02e8 */
[----:B------:R-:W2:Y:S01]  /*0c60*/  LDC R7, c[0x0][0x748] ;  /* 0x0001d200ff077b82 */ /* 0x000ea20000000800 */
[----:B-1----:R-:W-:-:S05]  /*0c70*/  IADD3 R0, -R3, 0x8f, R0 ;  /* 0x0000008f03007810 */ /* 0x002fca0007ffe100 */
[----:B--2---:R-:W-:-:S05]  /*0c80*/  IMAD.IADD R0, R0, 0x1, R7 ;  /* 0x0000000100007824 */ /* 0x004fca00078e0207 */
[----:B------:R-:W-:-:S04]  /*0c90*/  SHF.R.S32.HI R3, RZ, 0x1f, R0 ;  /* 0x0000001fff037819 */ /* 0x000fc80000011400 */
[----:B------:R-:W-:-:S04]  /*0ca0*/  LEA.HI R3, R3, R0, RZ, 0x6 ;  /* 0x0000000003037211 */ /* 0x000fc800078f30ff */
[----:B------:R-:W-:-:S04]  /*0cb0*/  SHF.R.S32.HI R3, RZ, 0x6, R3 ;  /* 0x00000006ff037819 */ /* 0x000fc80000011403 */
[----:B------:R-:W-:-:S07]  /*0cc0*/  VIMNMX R234, R234, R3, PT ;  /* 0x00000003eaea7248 */ /* 0x000fce0003fe0100 */
.L_x_308:
[----:B------:R-:W-:Y:S01]  /*0cd0*/  ISETP.GT.AND P1, PT, R234, R5, PT ;  /* 0x00000005ea00720c */ /* 0x000fe20003f24270 */
[----:B------:R-:W-:Y:S01]  /*0ce0*/  ULDC.64 UR60, c[0x0][0x208] ;  /* 0x00008200003c7ab9 */ /* 0x000fe20000000a00 */
[----:B------:R-:W-:Y:S02]  /*0cf0*/  CS2R R140, SRZ ;  /* 0x00000000008c7805 */ /* 0x000fe4000001ff00 */
[----:B------:R-:W-:Y:S02]  /*0d00*/  CS2R R138, SRZ ;  /* 0x00000000008a7805 */ /* 0x000fe4000001ff00 */
[----:B------:R-:W-:-:S07]  /*0d10*/  CS2R R136, SRZ ;  /* 0x0000000000887805 */ /* 0x000fce000001ff00 */
[----:B------:R-:W-:Y:S05]  /*0d20*/  @!P1 BRA `(.L_x_309) ;  /* 0x000000a400109947 */ /* 0x000fea0003800000 */
[----:B------:R-:W1:Y:S01]  /*0d30*/  S2R R0, SR_CgaCtaId ;  /* 0x0000000000007919 */ /* 0x000e620000008800 */
[----:B------:R-:W-:Y:S01]  /*0d40*/  MOV R17, 0x400 ;  /* 0x0000040000117802 */ /* 0x000fe20000000f00 */
[----:B------:R-:W-:Y:S01]  /*0d50*/  VIADD R21, R21, 0xffffff80 ;  /* 0xffffff8015157836 */ /* 0x000fe20000000000 */
[----:B------:R-:W-:Y:S02]  /*0d60*/  SHF.L.U32 R8, RZ, 0x1f, RZ ;  /* 0x0000001fff087819 */ /* 0x000fe400000006ff */
[----:B-1----:R-:W-:Y:S02]  /*0d70*/  LEA R17, R0, R17, 0x18 ;  /* 0x0000001100117211 */ /* 0x002fe400078ec0ff */
[----:B------:R-:W-:Y:S02]  /*0d80*/  SHF.R.S32.HI R0, RZ, 0x1f, R21 ;  /* 0x0000001fff007819 */ /* 0x000fe40000011415 */
[----:B------:R-:W1:Y:S02]  /*0d90*/  SYNCS.PHASECHK.TRANS64.TRYWAIT P0, [R17+URZ+0x31800], R8 ;  /* 0x03180008110075a7 */ /* 0x000e64000800017f */
[----:B------:R-:W-:-:S02]  /*0da0*/  LEA.HI R2, R0, R21, RZ, 0x7 ;  /* 0x0000001500027211 */ /* 0x000fc400078f38ff */
[CC--:B------:R-:W-:Y:S02]  /*0db0*/  LEA.HI R4, R0.reuse, R21.reuse, RZ, 0x5 ;  /* 0x0000001500047211 */ /* 0x0c0fe400078f28ff */
[----:B------:R-:W-:Y:S02]  /*0dc0*/  SHF.R.S32.HI R3, RZ, 0x7, R2 ;  /* 0x00000007ff037819 */ /* 0x000fe40000011402 */
[----:B------:R-:W-:Y:S02]  /*0dd0*/  LEA.HI R6, R0, R21, RZ, 0x4 ;  /* 0x0000001500067211 */ /* 0x000fe400078f20ff */
[--C-:B------:R-:W-:Y:S02]  /*0de0*/  SHF.R.S32.HI R0, RZ, 0x5, R4.reuse ;  /* 0x00000005ff007819 */ /* 0x100fe40000011404 */
[----:B------:R-:W-:Y:S02]  /*0df0*/  SHF.R.S32.HI R7, RZ, 0x1f, R4 ;  /* 0x0000001fff077819 */ /* 0x000fe40000011404 */
[----:B------:R2:W3:Y:S02]  /*0e00*/  SHFL.IDX PT, R4, R3, RZ, 0x1f ;  /* 0x00001fff03047589 */ /* 0x0004e400000e0000 */
[----:B-123--:R-:W-:Y:S05]  /*0e10*/  @P0 BRA `(.L_x_310) ;  /* 0x0000000000080947 */ /* 0x00efea0003800000 */
[----:B------:R-:W1:Y:S02]  /*0e20*/  SYNCS.PHASECHK.TRANS64.TRYWAIT P0, [R17+URZ+0x31800], R8 ;  /* 0x03180008110075a7 */ /* 0x000e64000800017f */
[----:B-1----:R-:W-:Y:S05]  /*0e30*/  @!P0 BRA `(.L_x_311) ;  /* 0x000000e800088947 */ /* 0x002fea0003800000 */
.L_x_310:
[----:B------:R-:W2:Y:S01]  /*0e40*/  LDL R9, [R1] ;  /* 0x0000000001097983 */ /* 0x000ea20000100800 */
[----:B------:R-:W-:Y:S01]  /*0e50*/  LOP3.LUT R2, R2, 0xffffff80, RZ, 0xc0, !PT ;  /* 0xffffff8002027812 */ /* 0x000fe200078ec0ff */
[----:B------:R-:W3:Y:S01]  /*0e60*/  S2UR UR5, SR_CTAID.Y ;  /* 0x00000000000579c3 */ /* 0x000ee20000002600 */
[----:B------:R-:W-:Y:S01]  /*0e70*/  LOP3.LUT R6, R6, 0xffffff0, RZ, 0xc0, !PT ;  /* 0x0ffffff006067812 */ /* 0x000fe200078ec0ff */
[----:B------:R-:W-:Y:S01]  /*0e80*/  IMAD R13, R13, -0x50, RZ ;  /* 0xffffffb00d0d7824 */ /* 0x000fe200078e02ff */
[----:B------:R-:W-:Y:S01]  /*0e90*/  LEA.HI R7, R7, R0, RZ, 0x2 ;  /* 0x0000000007077211 */ /* 0x000fe200078f10ff */
[----:B------:R-:W-:Y:S01]  /*0ea0*/  IMAD.IADD R2, R21, 0x1, -R2 ;  /* 0x0000000115027824 */ /* 0x000fe200078e0a02 */
[----:B-1----:R-:W-:Y:S01]  /*0eb0*/  LEA.HI R8, R3, R3, RZ, 0x1 ;  /* 0x0000000303087211 */ /* 0x002fe200078f08ff */
[----:B------:R-:W-:Y:S01]  /*0ec0*/  IMAD.IADD R6, R21, 0x1, -R6 ;  /* 0x0000000115067824 */ /* 0x000fe200078e0a06 */
[----:B------:R-:W-:Y:S01]  /*0ed0*/  CS2R R134, SRZ ;  /* 0x0000000000867805 */ /* 0x000fe2000001ff00 */
[----:B------:R-:W1:Y:S01]  /*0ee0*/  LDC.64 R20, c[0x0][0x2d8] ;  /* 0x0000b600ff147b82 */ /* 0x000e620000000a00 */
[----:B------:R-:W-:Y:S01]  /*0ef0*/  LOP3.LUT R8, R8, 0x1ffffffe, RZ, 0xc0, !PT ;  /* 0x1ffffffe08087812 */ /* 0x000fe200078ec0ff */
[C---:B------:R-:W-:Y:S01]  /*0f00*/  IMAD R15, R3.reuse, 0x40, R6 ;  /* 0x00000040030f7824 */ /* 0x040fe200078e0206 */
[----:B------:R-:W-:Y:S01]  /*0f10*/  CS2R R132, SRZ ;  /* 0x0000000000847805 */ /* 0x000fe2000001ff00 */
[C---:B------:R-:W-:Y:S01]  /*0f20*/  IMAD R14, R3.reuse, 0x800, R2 ;  /* 0x00000800030e7824 */ /* 0x040fe200078e0202 */
[----:B------:R-:W-:Y:S01]  /*0f30*/  CS2R R130, SRZ ;  /* 0x0000000000827805 */ /* 0x000fe2000001ff00 */
[----:B------:R-:W-:Y:S01]  /*0f40*/  IMAD.IADD R12, R3, 0x1, -R8 ;  /* 0x00000001030c7824 */ /* 0x000fe200078e0a08 */
[----:B------:R-:W-:Y:S01]  /*0f50*/  CS2R R128, SRZ ;  /* 0x0000000000807805 */ /* 0x000fe2000001ff00 */
[----:B------:R-:W4:Y:S01]  /*0f60*/  LDC.64 R230, c[0x0][0x2e0] ;  /* 0x0000b800ffe67b82 */ /* 0x000f220000000a00 */
[----:B------:R-:W-:Y:S01]  /*0f70*/  IMAD.MOV.U32 R19, RZ, RZ, RZ ;  /* 0x000000ffff137224 */ /* 0x000fe200078e00ff */
[----:B------:R-:W-:-:S02]  /*0f80*/  CS2R R126, SRZ ;  /* 0x00000000007e7805 */ /* 0x000fc4000001ff00 */
[----:B------:R-:W-:Y:S02]  /*0f90*/  CS2R R124, SRZ ;  /* 0x00000000007c7805 */ /* 0x000fe4000001ff00 */
[----:B------:R-:W-:Y:S02]  /*0fa0*/  CS2R R122, SRZ ;  /* 0x00000000007a7805 */ /* 0x000fe4000001ff00 */
[----:B------:R-:W-:Y:S02]  /*0fb0*/  CS2R R120, SRZ ;  /* 0x0000000000787805 */ /* 0x000fe4000001ff00 */
[----:B------:R-:W-:Y:S02]  /*0fc0*/  CS2R R118, SRZ ;  /* 0x0000000000767805 */ /* 0x000fe4000001ff00 */
[----:B------:R-:W-:Y:S01]  /*0fd0*/  CS2R R116, SRZ ;  /* 0x0000000000747805 */ /* 0x000fe2000001ff00 */
[----:B---3--:R-:W-:Y:S01]  /*0fe0*/  USHF.R.S32.HI UR6, URZ, 0x1f, UR5 ;  /* 0x0000001f3f067899 */ /* 0x008fe20008011405 */
        /* <DEDUP_REMOVED lines=70> */
[----:B--2---:R-:W-:Y:S02]  /*1450*/  R2UR UR8, R9 ;  /* 0x00000000090872ca */ /* 0x004fe400000e0000 */
[----:B------:R-:W-:Y:S02]  /*1460*/  LOP3.LUT R9, R7, 0xfffffc, RZ, 0xc0, !PT ;  /* 0x00fffffc07097812 */ /* 0x000fe400078ec0ff */
[----:B------:R-:W-:-:S03]  /*1470*/  SHF.R.S32.HI R7, RZ, 0x1f, R2 ;  /* 0x0000001fff077819 */ /* 0x000fc60000011402 */
[----:B------:R-:W-:Y:S01]  /*1480*/  IMAD.IADD R10, R0, 0x1, -R9 ;  /* 0x00000001000a7824 */ /* 0x000fe200078e0a09 */
[CC--:B------:R-:W-:Y:S02]  /*1490*/  LEA.HI R0, R7.reuse, R2.reuse, RZ, 0x2 ;  /* 0x0000000207007211 */ /* 0x0c0fe400078f10ff */
[----:B------:R-:W-:Y:S01]  /*14a0*/  LEA.HI R7, R7, R2, RZ, 0x5 ;  /* 0x0000000207077211 */ /* 0x000fe200078f28ff */
[----:B------:R-:W-:Y:S01]  /*14b0*/  IMAD R10, R10, 0x10, R15 ;  /* 0x000000100a0a7824 */ /* 0x000fe200078e020f */
[--C-:B------:R-:W-:Y:S02]  /*14c0*/  SHF.R.S32.HI R6, RZ, 0x2, R0.reuse ;  /* 0x00000002ff067819 */ /* 0x100fe40000011400 */
[----:B------:R-:W-:Y:S02]  /*14d0*/  LOP3.LUT R9, R0, 0x7ffffffc, RZ, 0xc0, !PT ;  /* 0x7ffffffc00097812 */ /* 0x000fe400078ec0ff */
[----:B------:R-:W-:Y:S02]  /*14e0*/  SHF.R.S32.HI R3, RZ, 0x1f, R0 ;  /* 0x0000001fff037819 */ /* 0x000fe40000011400 */
[----:B------:R-:W-:Y:S01]  /*14f0*/  LEA.HI R0, R4, R4, RZ, 0x1 ;  /* 0x0000000404007211 */ /* 0x000fe200078f08ff */
[----:B------:R-:W-:Y:S01]  /*1500*/  IMAD.IADD R11, R2, 0x1, -R9 ;  /* 0x00000001020b7824 */ /* 0x000fe200078e0a09 */
[----:B------:R-:W-:Y:S01]  /*1510*/  LEA.HI R8, R3, R6, RZ, 0x3 ;  /* 0x0000000603087211 */ /* 0x000fe200078f18ff */
[----:B------:R-:W-:Y:S01]  /*1520*/  IMAD.SHL.U32 R2, R14, 0x4, RZ ;  /* 0x000000040e027824 */ /* 0x000fe200078e00ff */
[----:B------:R-:W-:Y:S01]  /*1530*/  LOP3.LUT R3, R0, 0xfffffffe, RZ, 0xc0, !PT ;  /* 0xfffffffe00037812 */ /* 0x000fe200078ec0ff */
[----:B-1----:R-:W-:Y:S01]  /*1540*/  IMAD R0, R20, UR6, RZ ;  /* 0x0000000614007c24 */ /* 0x002fe2000f8e02ff */
[----:B------:R-:W-:Y:S01]  /*1550*/  LOP3.LUT R9, R8, 0xfffffff8, RZ, 0xc0, !PT ;  /* 0xfffffff808097812 */ /* 0x000fe200078ec0ff */
[----:B------:R-:W-:Y:S01]  /*1560*/  IMAD R11, R12, 0x4, R11 ;  /* 0x000000040c0b7824 */ /* 0x000fe200078e020b */
[----:B------:R-:W-:Y:S01]  /*1570*/  SHF.R.S32.HI R7, RZ, 0x5, R7 ;  /* 0x00000005ff077819 */ /* 0x000fe20000011407 */
[----:B------:R-:W-:Y:S01]  /*1580*/  IMAD.IADD R4, R4, 0x1, -R3 ;  /* 0x0000000104047824 */ /* 0x000fe200078e0a03 */
[----:B------:R-:W-:Y:S01]  /*1590*/  SHF.R.S32.HI R3, RZ, 0x1f, R2 ;  /* 0x0000001fff037819 */ /* 0x000fe20000011402 */
[----:B------:R-:W-:-:S02]  /*15a0*/  IMAD.IADD R18, R6, 0x1, -R9 ;  /* 0x0000000106127824 */ /* 0x000fc400078e0a09 */
[----:B------:R-:W-:Y:S01]  /*15b0*/  IMAD R9, R21, UR5, R0 ;  /* 0x0000000515097c24 */ /* 0x000fe2000f8e0200 */
[----:B------:R-:W-:Y:S01]  /*15c0*/  IADD3.X R0, R13, UR7, RZ, PT, !PT ;  /* 0x000000070d007c10 */ /* 0x000fe2000bffe4ff */
[----:B------:R-:W-:Y:S01]  /*15d0*/  IMAD.WIDE.U32 R2, R20, UR5, R2 ;  /* 0x0000000514027c25 */ /* 0x000fe2000f8e0002 */
[----:B------:R-:W-:-:S03]  /*15e0*/  USHF.R.S32.HI UR5, URZ, 0x1f, UR4 ;  /* 0x0000001f3f057899 */ /* 0x000fc60008011404 */
[----:B------:R-:W-:Y:S02]  /*15f0*/  IMAD.IADD R3, R3, 0x1, R9 ;  /* 0x0000000103037824 */ /* 0x000fe400078e0209 */
[----:B------:R-:W-:Y:S02]  /*1600*/  IMAD.SHL.U32 R229, R11, 0x2, RZ ;  /* 0x000000020be57824 */ /* 0x000fe400078e00ff */
[----:B----4-:R-:W-:Y:S02]  /*1610*/  IMAD R6, R230, UR5, RZ ;  /* 0x00000005e6067c24 */ /* 0x010fe4000f8e02ff */
[----:B------:R-:W-:Y:S01]  /*1620*/  IMAD R18, R7, 0x10, R18 ;  /* 0x0000001007127824 */ /* 0x000fe200078e0212 */
[----:B------:R-:W-:Y:S01]  /*1630*/  IADD3 R232, R0, -R232, -R229 ;  /* 0x800000e800e87210 */ /* 0x000fe20007ffe8e5 */
[----:B------:R-:W-:Y:S01]  /*1640*/  IMAD R235, R231, UR4, R6 ;  /* 0x00000004e7eb7c24 */ /* 0x000fe2000f8e0206 */
[----:B------:R-:W-:Y:S01]  /*1650*/  IADD3 R233, -R229, UR7, R13 ;  /* 0x00000007e5e97c10 */ /* 0x000fe2000fffe10d */
[----:B------:R-:W-:Y:S01]  /*1660*/  IMAD.WIDE.U32 R230, R230, UR4, R2 ;  /* 0x00000004e6e67c25 */ /* 0x000fe2000f8e0002 */
[----:B------:R-:W-:-:S03]  /*1670*/  ULOP3.LUT UR4, UR8, 0x1, URZ, 0xfc, !UPT ;  /* 0x0000000108047892 */ /* 0x000fc6000f8efc3f */
[----:B------:R-:W-:Y:S02]  /*1680*/  IMAD.SHL.U32 R0, R10, 0x8, RZ ;  /* 0x000000080a007824 */ /* 0x000fe400078e00ff */
[----:B------:R-:W-:Y:S02]  /*1690*/  IMAD.MOV.U32 R3, RZ, RZ, R5 ;  /* 0x000000ffff037224 */ /* 0x000fe400078e0005 */
[----:B------:R-:W-:Y:S01]  /*16a0*/  IMAD.U32 R236, RZ, RZ, UR4 ;  /* 0x00000004ffec7e24 */ /* 0x000fe2000f8e00ff */
[----:B------:R-:W-:Y:S01]  /*16b0*/  UMOV UR4, URZ ;  /* 0x0000003f00047c82 */ /* 0x000fe20008000000 */
[----:B------:R-:W-:Y:S02]  /*16c0*/  IMAD.MOV.U32 R2, RZ, RZ, RZ ;  /* 0x000000ffff027224 */ /* 0x000fe400078e00ff */
[----:B------:R-:W-:Y:S02]  /*16d0*/  IMAD R0, R0, 0x2, R17 ;  /* 0x0000000200007824 */ /* 0x000fe400078e0211 */
[----:B------:R-:W-:-:S02]  /*16e0*/  IMAD.IADD R229, R13, 0x1, -R229 ;  /* 0x000000010de57824 */ /* 0x000fc400078e0ae5 */
[----:B------:R-:W-:Y:S02]  /*16f0*/  IMAD.IADD R235, R231, 0x1, R235 ;  /* 0x00000001e7eb7824 */ /* 0x000fe400078e02eb */
[----:B------:R-:W-:-:S07]  /*1700*/  IMAD.U32 R228, RZ, RZ, UR4 ;  /* 0x00000004ffe47e24 */ /* 0x000fce000f8e00ff */
.L_x_330:
[----:B------:R-:W-:-:S13]  /*1710*/  R2UR UR4, R236 ;  /* 0x00000000ec0472ca */ /* 0x000fda00000e0000 */
[----:B------:R-:W-:-:S06]  /*1720*/  UISETP.NE.AND UP1, UPT, UR4, 0x3, UPT ;  /* 0x000000030400788c */ /* 0x000fcc000bf25270 */
[----:B------:R-:W-:-:S13]  /*1730*/  PLOP3.LUT P0, PT, PT, PT, UP1, 0x40, 0x0 ;  /* 0x000000000000781c */ /* 0x000fda0003f0e818 */
[----:B-1----:R-:W-:Y:S05]  /*1740*/  @P0 BRA `(.L_x_312) ;  /* 0x0000000000040947 */ /* 0x002fea0003800000 */
[----:B------:R-:W-:Y:S01]  /*1750*/  BPT.TRAP 0x1 ;  /* 0x000000040000795c */ /* 0x000fe20000300000 */
.L_x_312:
[----:B------:R-:W-:Y:S01]  /*1760*/  PLOP3.LUT P1, PT, PT, PT, UP1, 0x40, 0x0 ;  /* 0x000000000000781c */ /* 0x000fe20003f2e818 */
[----:B------:R-:W-:Y:S01]  /*1770*/  IMAD R16, R2, 0x8, R17 ;  /* 0x0000000802107824 */ /* 0x000fe200078e0211 */
[----:B------:R-:W-:-:S04]  /*1780*/  SHF.L.U32 R9, R19, 0x1f, RZ ;  /* 0x0000001f13097819 */ /* 0x000fc800000006ff */
[----:B------:R1:W2:Y:S07]  /*1790*/  SYNCS.PHASECHK.TRANS64.TRYWAIT P0, [R16+URZ+0x31810], R9 ;  /* 0x03181009100075a7 */ /* 0x0002ae000800017f */
[----:B------:R-:W-:Y:S05]  /*17a0*/  @P1 BRA `(.L_x_313) ;  /* 0x0000000000041947 */ /* 0x000fea0003800000 */
[----:B------:R-:W-:Y:S01]  /*17b0*/  BPT.TRAP 0x1 ;  /* 0x000000040000795c */ /* 0x000fe20000300000 */
.L_x_313:
[----:B------:R-:W-:Y:S02]  /*17c0*/  VIADD R5, R17, 0x14100 ;  /* 0x0001410011057836 */ /* 0x000fe40000000000 */
[----:B------:R-:W-:-:S03]  /*17d0*/  IMAD R7, R4, 0x400, R17 ;  /* 0x0000040004077824 */ /* 0x000fc600078e0211 */
[----:B------:R-:W-:Y:S02]  /*17e0*/  SHF.R.U32.HI R5, RZ, 0x4, R5 ;  /* 0x00000004ff057819 */ /* 0x000fe40000011605 */
[----:B------:R-:W-:Y:S02]  /*17f0*/  SHF.R.U32.HI R6, RZ, 0x4, R7 ;  /* 0x00000004ff067819 */ /* 0x000fe40000011607 */
[----:B------:R-:W-:Y:S02]  /*1800*/  LOP3.LUT R5, R5, 0x3fff, RZ, 0xc0, !PT ;  /* 0x00003fff05057812 */ /* 0x000fe400078ec0ff */
[----:B------:R-:W-:Y:S02]  /*1810*/  LOP3.LUT R6, R6, 0x3fff, RZ, 0xc0, !PT ;  /* 0x00003fff06067812 */ /* 0x000fe400078ec0ff */
[----:B------:R-:W-:Y:S02]  /*1820*/  LOP3.LUT R11, R5, 0x10000, RZ, 0xfc, !PT ;  /* 0x00010000050b7812 */ /* 0x000fe400078efcff */
[----:B------:R-:W-:-:S03]  /*1830*/  LOP3.LUT R5, R6, 0x10000, RZ, 0xfc, !PT ;  /* 0x0001000006057812 */ /* 0x000fc600078efcff */
[----:B------:R-:W-:Y:S01]  /*1840*/  IMAD R6, R2, 0x800, R11 ;  /* 0x0000080002067824 */ /* 0x000fe200078e020b */
[----:B--2---:R-:W-:Y:S06]  /*1850*/  @P0 BRA `(.L_x_314) ;  /* 0x0000000000080947 */ /* 0x004fec0003800000 */
[----:B------:R-:W2:Y:S02]  /*1860*/  SYNCS.PHASECHK.TRANS64.TRYWAIT P0, [R16+URZ+0x31810], R9 ;  /* 0x03181009100075a7 */ /* 0x000ea4000800017f */
[----:B--2---:R-:W-:Y:S05]  /*1870*/  @!P0 BRA `(.L_x_315) ;  /* 0x000000dc008c8947 */ /* 0x004fea0003800000 */
.L_x_314:
[C---:B------:R-:W-:Y:S01]  /*1880*/  R2UR UR6, R5.reuse ;  /* 0x00000000050672ca */ /* 0x040fe200000e0000 */
[----:B------:R-:W-:Y:S01]  /*1890*/  WARPGROUP.ARRIVE ;  /* 0x00000000000079c5 */ /* 0x000fe20000000000 */
[----:B------:R-:W-:Y:S01]  /*18a0*/  R2UR UR4, R6 ;  /* 0x00000000060472ca */ /* 0x000fe200000e0000 */
[----:B------:R-:W-:Y:S01]  /*18b0*/  UMOV UR7, 0x40000000 ;  /* 0x4000000000077882 */ /* 0x000fe20000000000 */
[----:B------:R-:W-:Y:S01]  /*18c0*/  UMOV UR5, 0x40000040 ;  /* 0x4000004000057882 */ /* 0x000fe20000000000 */
[C---:B------:R-:W-:Y:S01]  /*18d0*/  VIADD R8, R5.reuse, 0x80 ;  /* 0x0000008005087836 */ /* 0x040fe20000000000 */
[----:B------:R-:W-:Y:S01]  /*18e0*/  PLOP3.LUT P0, PT, PT, PT, UP1, 0x40, 0x0 ;  /* 0x000000000000781c */ /* 0x000fe20003f0e818 */
[----:B-12---:R-:W-:-:S03]  /*18f0*/  VIADD R9, R5, 0x100 ;  /* 0x0000010005097836 */ /* 0x006fc60000000000 */
[----:B------:R-:W-:Y:S01]  /*1900*/  R2UR UR8, R8 ;  /* 0x00000000080872ca */ /* 0x000fe200000e0000 */
[----:B------:R-:W-:Y:S01]  /*1910*/  VIADD R8, R5, 0x180 ;  /* 0x0000018005087836 */ /* 0x000fe20000000000 */
        /* <DEDUP_REMOVED lines=554> */
[----:B------:R-:W-:Y:S02]  /*3bc0*/  VIADD R5, R5, 0x986 ;  /* 0x0000098605057836 */ /* 0x000fe40000000000 */
[----:B------:R-:W-:Y:S01]  /*3bd0*/  IMAD R6, R2, 0x40, R18 ;  /* 0x0000004002067824 */ /* 0x000fe200078e0212 */
[----:B------:R-:W-:Y:S02]  /*3be0*/  R2UR UR10, R8 ;  /* 0x00000000080a72ca */ /* 0x000fe400000e0000 */
[----:B------:R-:W-:Y:S01]  /*3bf0*/  R2UR UR11, R5 ;  /* 0x00000000050b72ca */ /* 0x000fe200000e0000 */
[----:B------:R-:W-:Y:S01]  /*3c00*/  IMAD R8, R6, 0x4, R17 ;  /* 0x0000000406087824 */ /* 0x000fe200078e0211 */
[----:B------:R-:W-:-:S02]  /*3c10*/  WARPGROUP.DEPBAR.LE gsb0, 0x0 ;  /* 0x00008000000079c5 */ /* 0x000fc40000010000 */
        /* <DEDUP_REMOVED lines=25> */
[----:B------:R-:W-:Y:S05]  /*3db0*/  @P0 BRA `(.L_x_316) ;  /* 0x0000000000040947 */ /* 0x000fea0003800000 */
[----:B------:R-:W-:Y:S01]  /*3dc0*/  BPT.TRAP 0x1 ;  /* 0x000000040000795c */ /* 0x000fe20000300000 */
.L_x_316:
[----:B------:R-:W-:Y:S02]  /*3dd0*/  R2UR UR4, R228 ;  /* 0x00000000e40472ca */ /* 0x000fe400000e0000 */
[----:B------:R-:W-:-:S11]  /*3de0*/  PLOP3.LUT P1, PT, PT, PT, UP1, 0x40, 0x0 ;  /* 0x000000000000781c */ /* 0x000fd60003f2e818 */
[----:B------:R-:W-:-:S05]  /*3df0*/  IMAD.U32 R10, RZ, RZ, UR4 ;  /* 0x00000004ff0a7e24 */ /* 0x000fca000f8e00ff */
[----:B------:R-:W-:-:S04]  /*3e00*/  SHF.L.U32 R10, R10, 0x1f, RZ ;  /* 0x0000001f0a0a7819 */ /* 0x000fc800000006ff */
[----:B------:R4:W1:Y:S01]  /*3e10*/  SYNCS.PHASECHK.TRANS64.TRYWAIT P0, [R17+URZ+0x31830], R10 ;  /* 0x0318300a110075a7 */ /* 0x000862000800017f */
[----:B------:R-:W-:Y:S05]  /*3e20*/  @P1 BRA `(.L_x_317) ;  /* 0x0000000000041947 */ /* 0x000fea0003800000 */
[----:B------:R-:W-:Y:S01]  /*3e30*/  BPT.TRAP 0x1 ;  /* 0x000000040000795c */ /* 0x000fe20000300000 */
.L_x_317:
[----:B------:R-:W-:Y:S02]  /*3e40*/  VIADD R7, R7, 0xa000 ;  /* 0x0000a00007077836 */ /* 0x000fe40000000000 */
[----:B-1----:R-:W-:-:S03]  /*3e50*/  VIADD R8, R17, 0x24100 ;  /* 0x0002410011087836 */ /* 0x002fc60000000000 */
[----:B------:R-:W-:Y:S02]  /*3e60*/  SHF.R.U32.HI R7, RZ, 0x4, R7 ;  /* 0x00000004ff077819 */ /* 0x000fe40000011607 */
[----:B------:R-:W-:Y:S02]  /*3e70*/  SHF.R.U32.HI R8, RZ, 0x4, R8 ;  /* 0x00000004ff087819 */ /* 0x000fe40000011608 */
[----:B------:R-:W-:Y:S02]  /*3e80*/  LOP3.LUT R7, R7, 0x3fff, RZ, 0xc0, !PT ;  /* 0x00003fff07077812 */ /* 0x000fe400078ec0ff */
[----:B------:R-:W-:Y:S02]  /*3e90*/  LOP3.LUT R8, R8, 0x3fff, RZ, 0xc0, !PT ;  /* 0x00003fff08087812 */ /* 0x000fe400078ec0ff */
[----:B------:R-:W-:Y:S02]  /*3ea0*/  LOP3.LUT R22, R7, 0x10000, RZ, 0xfc, !PT ;  /* 0x0001000007167812 */ /* 0x000fe400078efcff */
[----:B------:R-:W-:Y:S01]  /*3eb0*/  LOP3.LUT R20, R8, 0x10000, RZ, 0xfc, !PT ;  /* 0x0001000008147812 */ /* 0x000fe200078efcff */
[----:B------:R-:W-:Y:S06]  /*3ec0*/  @P0 BRA `(.L_x_318) ;  /* 0x0000000000080947 */ /* 0x000fec0003800000 */
[----:B------:R-:W1:Y:S02]  /*3ed0*/  SYNCS.PHASECHK.TRANS64.TRYWAIT P0, [R17+URZ+0x31830], R10 ;  /* 0x0318300a110075a7 */ /* 0x000e64000800017f */
[----:B-1----:R-:W-:Y:S05]  /*3ee0*/  @!P0 BRA `(.L_x_319) ;  /* 0x000000b800048947 */ /* 0x002fea0003800000 */
.L_x_318:
[----:B------:R-:W-:Y:S01]  /*3ef0*/  R2UR UR4, R20 ;  /* 0x00000000140472ca */ /* 0x000fe200000e0000 */
[----:B------:R-:W-:Y:S01]  /*3f00*/  WARPGROUP.ARRIVE ;  /* 0x00000000000079c5 */ /* 0x000fe20000000000 */
[C---:B------:R-:W-:Y:S01]  /*3f10*/  R2UR UR6, R22.reuse ;  /* 0x00000000160672ca */ /* 0x040fe200000e0000 */
[----:B------:R-:W-:Y:S01]  /*3f20*/  UMOV UR5, 0x40000040 ;  /* 0x4000004000057882 */ /* 0x000fe20000000000 */
[----:B------:R-:W-:Y:S01]  /*3f30*/  UMOV UR7, 0x40000000 ;  /* 0x4000000000077882 */ /* 0x000fe20000000000 */
[C---:B------:R-:W-:Y:S02]  /*3f40*/  VIADD R7, R22.reuse, 0x80 ;  /* 0x0000008016077836 */ /* 0x040fe40000000000 */
[C---:B------:R-:W-:Y:S02]  /*3f50*/  VIADD R8, R22.reuse, 0x180 ;  /* 0x0000018016087836 */ /* 0x040fe40000000000 */
[C---:B------:R-:W-:Y:S01]  /*3f60*/  VIADD R9, R22.reuse, 0x200 ;  /* 0x0000020016097836 */ /* 0x040fe20000000000 */
[----:B------:R-:W-:Y:S01]  /*3f70*/  R2UR UR8, R7 ;  /* 0x00000000070872ca */ /* 0x000fe200000e0000 */
[----:B------:R-:W-:Y:S01]  /*3f80*/  VIADD R7, R22, 0x100 ;  /* 0x0000010016077836 */ /* 0x000fe20000000000 */
[----:B------:R-:W-:Y:S01]  /*3f90*/  R2UR UR10, R8 ;  /* 0x00000000080a72ca */ /* 0x000fe200000e0000 */
[----:B----4-:R-:W-:Y:S01]  /*3fa0*/  VIADD R10, R22, 0x2 ;  /* 0x00000002160a7836 */ /* 0x010fe20000000000 */
[----:B------:R-:W-:Y:S01]  /*3fb0*/  R2UR UR11, R9 ;  /* 0x00000000090b72ca */ /* 0x000fe200000e0000 */
[----:B------:R-:W-:Y:S01]  /*3fc0*/  HGMMA.64x8x16.F32 R44, gdesc[UR4], RZ, !UPT, gsb0 ;  /* 0x00000000042c79f0 */ /* 0x000fe2000c0008ff */
[----:B------:R-:W-:Y:S01]  /*3fd0*/  UMOV UR7, 0x40000000 ;  /* 0x4000000000077882 */ /* 0x000fe20000000000 */
[----:B------:R-:W-:Y:S01]  /*3fe0*/  R2UR UR9, R7 ;  /* 0x00000000070972ca */ /* 0x000fe200000e0000 */
[----:B------:R-:W-:Y:S01]  /*3ff0*/  VIADD R7, R20, 0x2 ;  /* 0x0000000214077836 */ /* 0x000fe20000000000 */
[----:B------:R-:W-:Y:S01]  /*4000*/  R2UR UR12, R10 ;  /* 0x000000000a0c72ca */ /* 0x000fe200000e0000 */
[----:B------:R-:W-:-:S02]  /*4010*/  VIADD R8, R20, 0x604 ;  /* 0x0000060414087836 */ /* 0x000fc40000000000 */
[C---:B------:R-:W-:Y:S01]  /*4020*/  VIADD R10, R22.reuse, 0x804 ;  /* 0x00000804160a7836 */ /* 0x040fe20000000000 */
[----:B------:R-:W-:Y:S01]  /*4030*/  UMOV UR6, UR8 ;  /* 0x0000000800067c82 */ /* 0x000fe20008000000 */
[----:B------:R-:W-:Y:S01]  /*4040*/  R2UR UR8, R7 ;  /* 0x00000000070872ca */ /* 0x000fe200000e0000 */
[C---:B------:R-:W-:Y:S02]  /*4050*/  VIADD R7, R22.reuse, 0x82 ;  /* 0x0000008216077836 */ /* 0x040fe40000000000 */
[C---:B------:R-:W-:Y:S02]  /*4060*/  VIADD R11, R22.reuse, 0x884 ;  /* 0x00000884160b7836 */ /* 0x040fe40000000000 */
[C---:B------:R-:W-:Y:S02]  /*4070*/  VIADD R12, R22.reuse, 0x904 ;  /* 0x00000904160c7836 */ /* 0x040fe40000000000 */
[----:B------:R-:W-:Y:S02]  /*4080*/  VIADD R13, R22, 0x984 ;  /* 0x00000984160d7836 */ /* 0x000fe40000000000 */
[----:B------:R-:W-:-:S02]  /*4090*/  VIADD R21, R20, 0x606 ;  /* 0x0000060614157836 */ /* 0x000fc40000000000 */
[----:B------:R-:W-:Y:S01]  /*40a0*/  VIADD R23, R22, 0x806 ;  /* 0x0000080616177836 */ /* 0x000fe20000000000 */
        /* <DEDUP_REMOVED lines=471> */
[----:B------:R-:W-:Y:S02]  /*5e20*/  WARPGROUP.DEPBAR.LE gsb0, 0x0 ;  /* 0x00008000000079c5 */ /* 0x000fe40000010000 */
[----:B------:R-:W-:-:S06]  /*5e30*/  WARPGROUP.ARRIVE ;  /* 0x00000000000079c5 */ /* 0x000fcc0000000000 */
[----:B------:R-:W-:Y:S01]  /*5e40*/  HGMMA.64x8x16.F32 R48, gdesc[UR4], R48, gsb0 ;  /* 0x00000000043079f0 */ /* 0x000fe20008000830 */
[----:B------:R-:W-:Y:S01]  /*5e50*/  UMOV UR6, UR8 ;  /* 0x0000000800067c82 */ /* 0x000fe20008000000 */
[----:B------:R-:W-:Y:S01]  /*5e60*/  UMOV UR7, 0x40000000 ;  /* 0x4000000000077882 */ /* 0x000fe20000000000 */
[----:B------:R-:W-:Y:S02]  /*5e70*/  ULDC UR8, c[0x0][0x75c] ;  /* 0x0001d70000087ab9 */ /* 0x000fe40000000800 */
        /* <DEDUP_REMOVED lines=8> */
[----:B------:R1:W4:Y:S01]  /*5f00*/  MUFU.TANH R20, R33 ;  /* 0x0000002100147308 */ /* 0x0003220000002400 */
[----:B------:R-:W-:Y:S01]  /*5f10*/  FMUL.FTZ R15, R32, UR8 ;  /* 0x00000008200f7c20 */ /* 0x000fe20008410000 */
[----:B------:R-:W-:Y:S01]  /*5f20*/  FMUL.FTZ R26, R37, UR8 ;  /* 0x00000008251a7c20 */ /* 0x000fe20008410000 */
[----:B------:R-:W-:Y:S01]  /*5f30*/  FMUL.FTZ R31, R42, UR8 ;  /* 0x000000082a1f7c20 */ /* 0x000fe20008410000 */
[----:B------:R-:W-:Y:S01]  /*5f40*/  FMUL.FTZ R34, R34, UR8 ;  /* 0x0000000822227c20 */ /* 0x000fe20008410000 */
[----:B------:R-:W-:Y:S01]  /*5f50*/  FMUL.FTZ R35, R35, UR8 ;  /* 0x0000000823237c20 */ /* 0x000fe20008410000 */
[----:B------:R-:W-:-:S02]  /*5f60*/  IMAD R25, R3, 0x40, R18 ;  /* 0x0000004003197824 */ /* 0x000fc400078e0212 */
[----:B------:R-:W2:Y:S01]  /*5f70*/  MUFU.TANH R8, R8 ;  /* 0x0000000800087308 */ /* 0x000ea20000002400 */
[----:B-1----:R-:W-:-:S07]  /*5f80*/  FMUL.FTZ R33, R43, UR8 ;  /* 0x000000082b217c20 */ /* 0x002fce0008410000 */
[----:B------:R-:W1:Y:S08]  /*5f90*/  MUFU.TANH R9, R9 ;  /* 0x0000000900097308 */ /* 0x000e700000002400 */
[----:B------:R-:W1:Y:S08]  /*5fa0*/  MUFU.TANH R14, R14 ;  /* 0x0000000e000e7308 */ /* 0x000e700000002400 */
[----:B------:R-:W1:Y:S01]  /*5fb0*/  MUFU.TANH R15, R15 ;  /* 0x0000000f000f7308 */ /* 0x000e620000002400 */
[----:B------:R-:W-:-:S02]  /*5fc0*/  WARPGROUP.DEPBAR.LE gsb0, 0x0 ;  /* 0x00008000000079c5 */ /* 0x000fc40000010000 */
[----:B------:R-:W-:-:S05]  /*5fd0*/  WARPGROUP.ARRIVE ;  /* 0x00000000000079c5 */ /* 0x000fca0000000000 */
[----:B------:R-:W1:Y:S01]  /*5fe0*/  MUFU.TANH R26, R26 ;  /* 0x0000001a001a7308 */ /* 0x000e620000002400 */
[----:B------:R-:W-:Y:S01]  /*5ff0*/  HGMMA.64x8x16.F32 R52, gdesc[UR4], R52, gsb0 ;  /* 0x00000000043479f0 */ /* 0x000fe20008000834 */
[----:B------:R-:W-:Y:S01]  /*6000*/  UMOV UR6, UR9 ;  /* 0x0000000900067c82 */ /* 0x000fe20008000000 */
[----:B------:R-:W-:Y:S01]  /*6010*/  UMOV UR7, 0x40000000 ;  /* 0x4000000000077882 */ /* 0x000fe20000000000 */
[----:B------:R-:W-:Y:S01]  /*6020*/  R2UR UR9, R7 ;  /* 0x00000000070972ca */ /* 0x000fe200000e0000 */
[----:B------:R-:W-:-:S03]  /*6030*/  VIADD R7, R22, 0x902 ;  /* 0x0000090216077836 */ /* 0x000fc60000000000 */
[----:B------:R-:W1:Y:S08]  /*6040*/  MUFU.TANH R31, R31 ;  /* 0x0000001f001f7308 */ /* 0x000e700000002400 */
[----:B------:R-:W1:Y:S01]  /*6050*/  MUFU.TANH R33, R33 ;  /* 0x0000002100217308 */ /* 0x000e620000002400 */
        /* <DEDUP_REMOVED lines=10> */
[----:B------:R-:W-:Y:S01]  /*6100*/  FMUL.FTZ R7, R24, UR8 ;  /* 0x0000000818077c20 */ /* 0x000fe20008410000 */
[----:B------:R-:W-:-:S05]  /*6110*/  VIADD R24, R22, 0x886 ;  /* 0x0000088616187836 */ /* 0x000fca0000000000 */
[----:B------:R-:W1:Y:S01]  /*6120*/  MUFU.TANH R7, R7 ;  /* 0x0000000700077308 */ /* 0x000e620000002400 */
[----:B------:R-:W-:Y:S02]  /*6130*/  WARPGROUP.DEPBAR.LE gsb0, 0x0 ;  /* 0x00008000000079c5 */ /* 0x000fe40000010000 */
[----:B------:R-:W-:-:S06]  /*6140*/  WARPGROUP.ARRIVE ;  /* 0x00000000000079c5 */ /* 0x000fcc0000000000 */
[----:B------:R-:W-:Y:S01]  /*6150*/  HGMMA.64x8x16.F32 R220, gdesc[UR4], R220, gsb0 ;  /* 0x0000000004dc79f0 */ /* 0x000fe200080008dc */
[----:B------:R-:W-:Y:S01]  /*6160*/  UMOV UR6, UR11 ;  /* 0x0000000b00067c82 */ /* 0x000fe20008000000 */
[----:B------:R-:W-:Y:S01]  /*6170*/  UMOV UR7, 0x40000000 ;  /* 0x4000000000077882 */ /* 0x000fe20000000000 */
[----:B------:R-:W-:Y:S01]  /*6180*/  UMOV UR4, UR12 ;  /* 0x0000000c00047c82 */ /* 0x000fe20008000000 */
[----:B------:R-:W-:Y:S01]  /*6190*/  UMOV UR5, 0x40000040 ;  /* 0x4000004000057882 */ /* 0x000fe20000000000 */
[----:B------:R-:W-:Y:S02]  /*61a0*/  R2UR UR11, R12 ;  /* 0x000000000c0b72ca */ /* 0x000fe400000e0000 */
[----:B------:R-:W-:Y:S01]  /*61b0*/  R2UR UR12, R13 ;  /* 0x000000000d0c72ca */ /* 0x000fe200000e0000 */
[----:B------:R5:W1:Y:S08]  /*61c0*/  MUFU.TANH R12, R29 ;  /* 0x0000001d000c7308 */ /* 0x000a700000002400 */
[----:B------:R3:W1:Y:S01]  /*61d0*/  MUFU.TANH R13, R30 ;  /* 0x0000001e000d7308 */ /* 0x0006620000002400 */
[----:B-----5:R-:W-:-:S07]  /*61e0*/  FMUL.FTZ R29, R40, UR8 ;  /* 0x00000008281d7c20 */ /* 0x020fce0008410000 */
[----:B------:R-:W1:Y:S01]  /*61f0*/  MUFU.TANH R29, R29 ;  /* 0x0000001d001d7308 */ /* 0x000e620000002400 */
[----:B---3--:R-:W-:-:S07]  /*6200*/  FMUL.FTZ R30, R41, UR8 ;  /* 0x00000008291e7c20 */ /* 0x008fce0008410000 */
[----:B------:R-:W3:Y:S01]  /*6210*/  MUFU.TANH R30, R30 ;  /* 0x0000001e001e7308 */ /* 0x000ee20000002400 */
        /* <DEDUP_REMOVED lines=10> */
[----:B------:R-:W-:Y:S02]  /*62c0*/  R2UR UR9, R10 ;  /* 0x000000000a0972ca */ /* 0x000fe400000e0000 */
[----:B------:R5:W1:Y:S02]  /*62d0*/  MUFU.TANH R10, R27 ;  /* 0x0000001b000a7308 */ /* 0x000a640000002400 */
[----:B-----5:R-:W-:-:S06]  /*62e0*/  FMUL.FTZ R27, R38, UR8 ;  /* 0x00000008261b7c20 */ /* 0x020fcc0008410000 */
[----:B------:R-:W1:Y:S01]  /*62f0*/  MUFU.TANH R27, R27 ;  /* 0x0000001b001b7308 */ /* 0x000e620000002400 */
        /* <DEDUP_REMOVED lines=41> */
[----:B------:R-:W-:-:S06]  /*6590*/  FMUL.FTZ R23, R36, UR8 ;  /* 0x0000000824177c20 */ /* 0x000fcc0008410000 */
[----:B------:R-:W1:Y:S01]  /*65a0*/  MUFU.TANH R23, R23 ;  /* 0x0000001700177308 */ /* 0x000e620000002400 */
        /* <DEDUP_REMOVED lines=9> */
[----:B------:R-:W-:Y:S01]  /*6640*/  R2UR UR4, R21 ;  /* 0x00000000150472ca */ /* 0x000fe200000e0000 */
[----:B------:R-:W-:Y:S01]  /*6650*/  VIADD R21, R22, 0x786 ;  /* 0x0000078616157836 */ /* 0x000fe20000000000 */
[----:B------:R-:W-:Y:S01]  /*6660*/  UMOV UR5, 0x40000040 ;  /* 0x4000004000057882 */ /* 0x000fe20000000000 */
[----:B------:R-:W-:Y:S01]  /*6670*/  UMOV UR7, 0x40000000 ;  /* 0x4000000000077882 */ /* 0x000fe20000000000 */
[----:B------:R1:W1:Y:S02]  /*6680*/  MUFU.TANH R22, R35 ;  /* 0x0000002300167308 */ /* 0x0002640000002400 */
[----:B------:R-:W-:-:S06]  /*6690*/  R2UR UR6, R21 ;  /* 0x00000000150672ca */ /* 0x000fcc00000e0000 */
[----:B------:R1:W1:Y:S01]  /*66a0*/  MUFU.TANH R21, R34 ;  /* 0x0000002200157308 */ /* 0x0002620000002400 */
        /* <DEDUP_REMOVED lines=23> */
[----:B------:R-:W-:Y:S01]  /*6820*/  ULDC UR6, c[0x0][0x750] ;  /* 0x0001d40000067ab9 */ /* 0x000fe20000000800 */
[----:B------:R-:W-:Y:S01]  /*6830*/  ULDC.64 UR4, c[0x0][0x748] ;  /* 0x0001d20000047ab9 */ /* 0x000fe20000000a00 */
[----:B------:R-:W-:Y:S01]  /*6840*/  UISETP.GE.AND UP0, UPT, UR6, 0x1, UPT ;  /* 0x000000010600788c */ /* 0x000fe2000bf06270 */
[----:B------:R-:W-:Y:S01]  /*6850*/  VIADD R24, R232, UR5 ;  /* 0x00000005e8187c36 */ /* 0x000fe20008000000 */
[----:B------:R-:W-:-:S04]  /*6860*/  ULOP3.LUT UR4, URZ, UR4, URZ, 0x33, !UPT ;  /* 0x000000043f047292 */ /* 0x000fc8000f8e333f */
[----:B------:R-:W-:Y:S02]  /*6870*/  PLOP3.LUT P1, PT, PT, PT, UP0, 0x80, 0x0 ;  /* 0x000000000000781c */ /* 0x000fe40003f2f008 */
[----:B------:R-:W-:Y:S01]  /*6880*/  VIADD R32, R232, UR4 ;  /* 0x00000004e8207c36 */ /* 0x000fe20008000000 */
[----:B------:R-:W-:-:S03]  /*6890*/  VIADDMNMX R39, R25, R24, R233, PT ;  /* 0x0000001819277246 */ /* 0x000fc600038001e9 */
[----:B------:R-:W-:Y:S01]  /*68a0*/  IMAD.IADD R42, R25, 0x1, R32 ;  /* 0x00000001192a7824 */ /* 0x000fe200078e0220 */
[----:B------:R-:W-:-:S06]  /*68b0*/  WARPGROUP.DEPBAR.LE gsb0, 0x0 ;  /* 0x00008000000079c5 */ /* 0x000fcc0000010000 */
[----:B-1234-:R-:W-:Y:S05]  /*68c0*/  @!P1 BRA `(.L_x_320) ;  /* 0x0000000000649947 */ /* 0x01efea0003800000 */
[----:B------:R-:W1:Y:S01]  /*68d0*/  LDC R34, c[0x0][0x280] ;  /* 0x0000a000ff227b82 */ /* 0x000e620000000800 */
[----:B------:R-:W-:Y:S01]  /*68e0*/  ULDC UR4, c[0x0][0x290] ;  /* 0x0000a40000047ab9 */ /* 0x000fe20000000800 */
[----:B------:R-:W-:Y:S01]  /*68f0*/  BSSY B0, `(.L_x_321) ;  /* 0x0000013000007945 */ /* 0x000fe20003800000 */
[----:B-1----:R-:W-:-:S04]  /*6900*/  IADD3 R34, R25, UR4, -R34 ;  /* 0x0000000419227c10 */ /* 0x002fc8000fffe822 */
[----:B------:R-:W-:-:S13]  /*6910*/  ISETP.GT.AND P0, PT, R34, -0x1, PT ;  /* 0xffffffff2200780c */ /* 0x000fda0003f04270 */
[----:B------:R-:W-:Y:S05]  /*6920*/  @P0 BRA `(.L_x_322) ;  /* 0x0000000000240947 */ /* 0x000fea0003800000 */
[----:B------:R-:W-:Y:S01]  /*6930*/  UISETP.NE.AND UP0, UPT, UR6, 0x1, UPT ;  /* 0x000000010600788c */ /* 0x000fe2000bf05270 */
[----:B------:R-:W-:-:S05]  /*6940*/  LOP3.LUT R34, RZ, R34, RZ, 0x33, !PT ;  /* 0x00000022ff227212 */ /* 0x000fca00078e33ff */
[----:B------:R-:W-:-:S05]  /*6950*/  PLOP3.LUT P0, PT, PT, PT, UP0, 0x80, 0x0 ;  /* 0x000000000000781c */ /* 0x000fca0003f0f008 */
[----:B------:R-:W-:-:S08]  /*6960*/  @UP0 ULDC UR4, c[0x0][0x754] ;  /* 0x0001d50000040ab9 */ /* 0x000fd00000000800 */
[----:B------:R-:W-:Y:S01]  /*6970*/  @P0 IMAD.HI.U32 R35, R34, UR4, RZ ;  /* 0x0000000422230c27 */ /* 0x000fe2000f8e00ff */
[----:B------:R-:W-:-:S04]  /*6980*/  @UP0 ULDC UR4, c[0x0][0x758] ;  /* 0x0001d60000040ab9 */ /* 0x000fc80000000800 */
[----:B------:R-:W-:-:S04]  /*6990*/  @P0 SHF.R.U32.HI R34, RZ, UR4, R35 ;  /* 0x00000004ff220c19 */ /* 0x000fc80008011623 */
[----:B------:R-:W-:Y:S01]  /*69a0*/  LOP3.LUT R34, RZ, R34, RZ, 0x33, !PT ;  /* 0x00000022ff227212 */ /* 0x000fe200078e33ff */
[----:B------:R-:W-:Y:S06]  /*69b0*/  BRA `(.L_x_323) ;  /* 0x0000000000187947 */ /* 0x000fec0003800000 */
.L_x_322:
[----:B------:R-:W-:-:S06]  /*69c0*/  UISETP.NE.AND UP0, UPT, UR6, 0x1, UPT ;  /* 0x000000010600788c */ /* 0x000fcc000bf05270 */
[----:B------:R-:W-:-:S05]  /*69d0*/  PLOP3.LUT P0, PT, PT, PT, UP0, 0x80, 0x0 ;  /* 0x000000000000781c */ /* 0x000fca0003f0f008 */
[----:B------:R-:W-:-:S08]  /*69e0*/  @UP0 ULDC UR4, c[0x0][0x754] ;  /* 0x0001d50000040ab9 */ /* 0x000fd00000000800 */
[----:B------:R-:W-:Y:S01]  /*69f0*/  @P0 IMAD.HI.U32 R35, R34, UR4, RZ ;  /* 0x0000000422230c27 */ /* 0x000fe2000f8e00ff */
[----:B------:R-:W-:-:S04]  /*6a00*/  @UP0 ULDC UR4, c[0x0][0x758] ;  /* 0x0001d60000040ab9 */ /* 0x000fc80000000800 */
[----:B------:R-:W-:-:S07]  /*6a10*/  @P0 SHF.R.U32.HI R34, RZ, UR4, R35 ;  /* 0x00000004ff220c19 */ /* 0x000fce0008011623 */
.L_x_323:
[----:B------:R-:W-:Y:S05]  /*6a20*/  BSYNC B0 ;  /* 0x0000000000007941 */ /* 0x000fea0003800000 */
.L_x_321:
[----:B------:R-:W-:-:S05]  /*6a30*/  IMAD R34, R34, UR6, R229 ;  /* 0x0000000622227c24 */ /* 0x000fca000f8e02e5 */
[----:B------:R-:W-:Y:S02]  /*6a40*/  VIMNMX R42, R42, R34, !PT ;  /* 0x000000222a2a7248 */ /* 0x000fe40007fe0100 */
[----:B------:R-:W-:-:S07]  /*6a50*/  VIADDMNMX R39, R34, UR6, R39, PT ;  /* 0x0000000622277c46 */ /* 0x000fce000b800127 */
.L_x_320:
[----:B------:R-:W-:-:S05]  /*6a60*/  VIADD R35, R25, 0x8 ;  /* 0x0000000819237836 */ /* 0x000fca0000000000 */
[----:B------:R-:W-:Y:S01]  /*6a70*/  VIADDMNMX R25, R35, R24, R233, PT ;  /* 0x0000001823197246 */ /* 0x000fe200038001e9 */
[----:B------:R-:W-:Y:S01]  /*6a80*/  IMAD.IADD R24, R32, 0x1, R35 ;  /* 0x0000000120187824 */ /* 0x000fe200078e0223 */
[----:B------:R-:W-:Y:S06]  /*6a90*/  @!P1 BRA `(.L_x_324) ;  /* 0x0000000000649947 */ /* 0x000fec0003800000 */
        /* <DEDUP_REMOVED lines=15> */
.L_x_326:
[----:B------:R-:W-:-:S06]  /*6b90*/  UISETP.NE.AND UP0, UPT, UR6, 0x1, UPT ;  /* 0x000000010600788c */ /* 0x000fcc000bf05270 */
[----:B------:R-:W-:-:S05]  /*6ba0*/  PLOP3.LUT P0, PT, PT, PT, UP0, 0x80, 0x0 ;  /* 0x000000000000781c */ /* 0x000fca0003f0f008 */
[----:B------:R-:W-:-:S08]  /*6bb0*/  @UP0 ULDC UR4, c[0x0][0x754] ;  /* 0x0001d50000040ab9 */ /* 0x000fd00000000800 */
[----:B------:R-:W-:Y:S01]  /*6bc0*/  @P0 IMAD.HI.U32 R34, R32, UR4, RZ ;  /* 0x0000000420220c27 */ /* 0x000fe2000f8e00ff */
[----:B------:R-:W-:-:S04]  /*6bd0*/  @UP0 ULDC UR4, c[0x0][0x758] ;  /* 0x0001d60000040ab9 */ /* 0x000fc80000000800 */
[----:B------:R-:W-:-:S07]  /*6be0*/  @P0 SHF.R.U32.HI R32, RZ, UR4, R34 ;  /* 0x00000004ff200c19 */ /* 0x000fce0008011622 */
.L_x_327:
[----:B------:R-:W-:Y:S05]  /*6bf0*/  BSYNC B0 ;  /* 0x0000000000007941 */ /* 0x000fea0003800000 */
.L_x_325:
[----:B------:R-:W-:-:S05]  /*6c00*/  IMAD R32, R32, UR6, R229 ;  /* 0x0000000620207c24 */ /* 0x000fca000f8e02e5 */
[----:B------:R-:W-:Y:S02]  /*6c10*/  VIMNMX R24, R24, R32, !PT ;  /* 0x0000002018187248 */ /* 0x000fe40007fe0100 */
[----:B------:R-:W-:-:S07]  /*6c20*/  VIADDMNMX R25, R32, UR6, R25, PT ;  /* 0x0000000620197c46 */ /* 0x000fce000b800119 */
.L_x_324:
[----:B------:R-:W1:Y:S01]  /*6c30*/  S2R R226, SR_CTAID.X ;  /* 0x0000000000e27919 */ /* 0x000e620000002500 */
[----:B------:R-:W-:Y:S01]  /*6c40*/  LOP3.LUT R40, R40, 0xffffffef, RZ, 0xc0, !PT ;  /* 0xffffffef28287812 */ /* 0x000fe200078ec0ff */
[----:B------:R-:W-:Y:S01]  /*6c50*/  ULDC UR4, c[0x0][0x744] ;  /* 0x0001d10000047ab9 */ /* 0x000fe20000000800 */
[----:B------:R-:W-:Y:S01]  /*6c60*/  UMOV UR57, 0x40000040 ;  /* 0x4000004000397882 */ /* 0x000fe20000000000 */
[----:B------:R-:W-:Y:S01]  /*6c70*/  UMOV UR59, 0x40 ;  /* 0x00000040003b7882 */ /* 0x000fe20000000000 */
[----:B------:R-:W-:Y:S01]  /*6c80*/  UMOV UR9, UR57 ;  /* 0x0000003900097c82 */ /* 0x000fe20008000000 */
        /* <DEDUP_REMOVED lines=23> */
[----:B-1----:R-:W-:-:S05]  /*6e00*/  IMAD R226, R226, -0x50, RZ ;  /* 0xffffffb0e2e27824 */ /* 0x002fca00078e02ff */
[C---:B------:R-:W-:Y:S02]  /*6e10*/  ISETP.GE.AND P4, PT, R226.reuse, 0x2, PT ;  /* 0x00000002e200780c */ /* 0x040fe40003f86270 */
[----:B------:R-:W-:Y:S02]  /*6e20*/  ISETP.GE.AND P2, PT, R226, 0x11, PT ;  /* 0x00000011e200780c */ /* 0x000fe40003f46270 */
[----:B------:R-:W-:Y:S02]  /*6e30*/  ISETP.GT.AND P5, PT, R24, 0x1, !P4 ;  /* 0x000000011800780c */ /* 0x000fe400067a4270 */
[C---:B------:R-:W-:Y:S02]  /*6e40*/  ISETP.GT.AND P4, PT, R42.reuse, 0x1, !P4 ;  /* 0x000000012a00780c */ /* 0x040fe40006784270 */
[----:B------:R-:W-:Y:S02]  /*6e50*/  ISETP.GT.AND P3, PT, R42, 0x10, !P2 ;  /* 0x000000102a00780c */ /* 0x000fe40005764270 */
[----:B------:R-:W-:-:S02]  /*6e60*/  ISETP.LT.OR P4, PT, R39, 0x2, P4 ;  /* 0x000000022700780c */ /* 0x000fc40002781670 */
[----:B------:R-:W-:Y:S02]  /*6e70*/  ISETP.GT.AND P2, PT, R24, 0x10, !P2 ;  /* 0x000000101800780c */ /* 0x000fe40005744270 */
[----:B------:R-:W-:Y:S02]  /*6e80*/  ISETP.LT.OR P3, PT, R39, 0x11, P3 ;  /* 0x000000112700780c */ /* 0x000fe40001f61670 */
[C---:B------:R-:W-:Y:S02]  /*6e90*/  ISETP.GE.AND P6, PT, R226.reuse, 0x12, PT ;  /* 0x00000012e200780c */ /* 0x040fe40003fc6270 */
[----:B------:R-:W-:Y:S02]  /*6ea0*/  ISETP.GE.AND P1, PT, R226, 0x21, PT ;  /* 0x00000021e200780c */ /* 0x000fe40003f26270 */
[----:B------:R-:W-:Y:S02]  /*6eb0*/  FSEL R227, R8, -INF , !P4 ;  /* 0xff80000008e37808 */ /* 0x000fe40006000000 */
[----:B------:R-:W-:-:S02]  /*6ec0*/  ISETP.LT.OR P2, PT, R25, 0x11, P2 ;  /* 0x000000111900780c */ /* 0x000fc40001741670 */
[----:B------:R-:W-:Y:S02]  /*6ed0*/  FSEL R35, R11, -INF , !P3 ;  /* 0xff8000000b237808 */ /* 0x000fe40005800000 */
[----:B------:R-:W-:Y:S02]  /*6ee0*/  ISETP.LT.OR P5, PT, R25, 0x2, P5 ;  /* 0x000000021900780c */ /* 0x000fe40002fa1670 */
[----:B------:R-:W-:Y:S01]  /*6ef0*/  ISETP.GE.AND P0, PT, R226, 0x22, PT ;  /* 0x00000022e200780c */ /* 0x000fe20003f06270 */
[----:B------:R-:W-:Y:S01]  /*6f00*/  FFMA.FTZ R35, R35, UR4, -R6 ;  /* 0x0000000423237c23 */ /* 0x000fe20008010806 */
[C---:B------:R-:W-:Y:S02]  /*6f10*/  ISETP.GT.AND P4, PT, R42.reuse, 0x11, !P6 ;  /* 0x000000112a00780c */ /* 0x040fe40007784270 */
[----:B------:R-:W-:Y:S02]  /*6f20*/  ISETP.GT.AND P3, PT, R42, 0x20, !P1 ;  /* 0x000000202a00780c */ /* 0x000fe40004f64270 */
[----:B------:R-:W-:Y:S01]  /*6f30*/  FSEL R37, R13, -INF , !P2 ;  /* 0xff8000000d257808 */ /* 0x000fe20005000000 */
[----:B------:R-:W-:Y:S01]  /*6f40*/  MUFU.EX2 R35, R35 ;  /* 0x0000002300237308 */ /* 0x000fe20000000800 */
[C---:B------:R-:W-:Y:S01]  /*6f50*/  FSEL R41, R10.reuse, -INF , !P5 ;  /* 0xff8000000a297808 */ /* 0x040fe20006800000 */
[----:B------:R-:W-:Y:S01]  /*6f60*/  FFMA.FTZ R10, -R10, R10, 1 ;  /* 0x3f8000000a0a7423 */ /* 0x000fe2000001010a */
[----:B------:R-:W-:-:S02]  /*6f70*/  ISETP.LT.OR P4, PT, R39, 0x12, P4 ;  /* 0x000000122700780c */ /* 0x000fc40002781670 */
[----:B------:R-:W-:Y:S01]  /*6f80*/  ISETP.GT.AND P2, PT, R42, 0x21, !P0 ;  /* 0x000000212a00780c */ /* 0x000fe20004744270 */
[----:B------:R-:W-:Y:S01]  /*6f90*/  FFMA.FTZ R41, R41, UR4, -R5 ;  /* 0x0000000429297c23 */ /* 0x000fe20008010805 */
[C---:B------:R-:W-:Y:S02]  /*6fa0*/  ISETP.LT.OR P3, PT, R39.reuse, 0x21, P3 ;  /* 0x000000212700780c */ /* 0x040fe40001f61670 */
[----:B------:R-:W-:Y:S02]  /*6fb0*/  ISETP.GE.AND P5, PT, R226, 0x31, PT ;  /* 0x00000031e200780c */ /* 0x000fe40003fa6270 */
[----:B------:R-:W-:Y:S01]  /*6fc0*/  FSEL R38, R12, -INF , !P4 ;  /* 0xff8000000c267808 */ /* 0x000fe20006000000 */
[----:B------:R-:W-:Y:S01]  /*6fd0*/  MUFU.EX2 R41, R41 ;  /* 0x0000002900297308 */ /* 0x000fe20000000800 */
[----:B------:R-:W-:Y:S02]  /*6fe0*/  ISETP.LT.OR P2, PT, R39, 0x22, P2 ;  /* 0x000000222700780c */ /* 0x000fe40001741670 */
[----:B------:R-:W-:Y:S01]  /*6ff0*/  FSEL R224, R15, -INF , !P3 ;  /* 0xff8000000fe07808 */ /* 0x000fe20005800000 */
[----:B------:R-:W-:Y:S01]  /*7000*/  FFMA.FTZ R38, R38, UR4, -R6 ;  /* 0x0000000426267c23 */ /* 0x000fe20008010806 */
[----:B------:R-:W-:-:S02]  /*7010*/  ISETP.GE.AND P4, PT, R226, 0x32, PT ;  /* 0x00000032e200780c */ /* 0x000fc40003f86270 */
[----:B------:R-:W-:Y:S02]  /*7020*/  ISETP.GT.AND P3, PT, R42, 0x30, !P5 ;  /* 0x000000302a00780c */ /* 0x000fe40006f64270 */
[----:B------:R-:W-:Y:S01]  /*7030*/  FSEL R32, R20, -INF , !P2 ;  /* 0xff80000014207808 */ /* 0x000fe20005000000 */
[----:B------:R-:W-:Y:S01]  /*7040*/  MUFU.EX2 R38, R38 ;  /* 0x0000002600267308 */ /* 0x000fe20000000800 */
[----:B------:R-:W-:Y:S02]  /*7050*/  ISETP.GT.AND P2, PT, R42, 0x31, !P4 ;  /* 0x000000312a00780c */ /* 0x000fe40006744270 */
[C---:B------:R-:W-:Y:S02]  /*7060*/  ISETP.LT.OR P3, PT, R39.reuse, 0x31, P3 ;  /* 0x000000312700780c */ /* 0x040fe40001f61670 */
[----:B------:R-:W-:Y:S02]  /*7070*/  ISETP.LT.OR P2, PT, R39, 0x32, P2 ;  /* 0x000000322700780c */ /* 0x000fe40001741670 */
[----:B------:R-:W-:-:S02]  /*7080*/  FSEL R43, R23, -INF , !P3 ;  /* 0xff800000172b7808 */ /* 0x000fc40005800000 */
[----:B------:R-:W-:Y:S02]  /*7090*/  ISETP.GE.AND P3, PT, R226, 0x41, PT ;  /* 0x00000041e200780c */ /* 0x000fe40003f66270 */
[C---:B------:R-:W-:Y:S01]  /*70a0*/  FSEL R36, R26.reuse, -INF , !P2 ;  /* 0xff8000001a247808 */ /* 0x040fe20005000000 */
[----:B------:R-:W-:Y:S01]  /*70b0*/  FFMA.FTZ R26, -R26, R26, 1 ;  /* 0x3f8000001a1a7423 */ /* 0x000fe2000001011a */
[----:B------:R-:W-:Y:S02]  /*70c0*/  ISETP.GT.AND P2, PT, R42, 0x40, !P3 ;  /* 0x000000402a00780c */ /* 0x000fe40005f44270 */
[----:B------:R-:W-:Y:S02]  /*70d0*/  ISETP.GE.AND P6, PT, R226, 0x1, PT ;  /* 0x00000001e200780c */ /* 0x000fe40003fc6270 */
[----:B------:R-:W-:Y:S02]  /*70e0*/  ISETP.LT.OR P2, PT, R39, 0x41, P2 ;  /* 0x000000412700780c */ /* 0x000fe40001741670 */
[----:B------:R-:W-:-:S02]  /*70f0*/  @P1 LOP3.LUT R40, R40, 0x10, RZ, 0xfc, !PT ;  /* 0x0000001028281812 */ /* 0x000fc400078efcff */
[----:B------:R-:W-:Y:S02]  /*7100*/  FSEL R34, R29, -INF , !P2 ;  /* 0xff8000001d227808 */ /* 0x000fe40005000000 */
[----:B------:R-:W-:Y:S02]  /*7110*/  ISETP.GT.AND P2, PT, R42, RZ, !P6 ;  /* 0x000000ff2a00720c */ /* 0x000fe40007744270 */
[----:B------:R-:W-:Y:S02]  /*7120*/  ISETP.GT.AND P6, PT, R24, RZ, !P6 ;  /* 0x000000ff1800720c */ /* 0x000fe400077c4270 */
[----:B------:R-:W-:Y:S02]  /*7130*/  ISETP.LT.OR P2, PT, R39, 0x1, P2 ;  /* 0x000000012700780c */ /* 0x000fe40001741670 */
[----:B------:R-:W-:Y:S02]  /*7140*/  ISETP.LT.OR P6, PT, R25, 0x1, P6 ;  /* 0x000000011900780c */ /* 0x000fe400037c1670 */
[----:B------:R-:W-:-:S02]  /*7150*/  FSEL R225, R7, -INF , !P2 ;  /* 0xff80000007e17808 */ /* 0x000fc40005000000 */
[----:B------:R-:W-:Y:S02]  /*7160*/  ISETP.GE.AND P2, PT, R226, 0x42, PT ;  /* 0x00000042e200780c */ /* 0x000fe40003f46270 */
[----:B------:R-:W-:Y:S01]  /*7170*/  ISETP.GT.AND P0, PT, R24, 0x21, !P0 ;  /* 0x000000211800780c */ /* 0x000fe20004704270 */
[----:B------:R-:W-:Y:S01]  /*7180*/  FFMA.FTZ R225, R225, UR4, -R6 ;  /* 0x00000004e1e17c23 */ /* 0x000fe20008010806 */
[----:B------:R-:W-:Y:S02]  /*7190*/  ISETP.GT.AND P1, PT, R42, 0x41, !P2 ;  /* 0x000000412a00780c */ /* 0x000fe40005724270 */
[----:B------:R-:W-:Y:S02]  /*71a0*/  ISETP.GT.AND P5, PT, R24, 0x30, !P5 ;  /* 0x000000301800780c */ /* 0x000fe40006fa4270 */
[----:B------:R-:W-:Y:S01]  /*71b0*/  ISETP.LT.OR P1, PT, R39, 0x42, P1 ;  /* 0x000000422700780c */ /* 0x000fe20000f21670 */
[----:B------:R-:W-:Y:S01]  /*71c0*/  IMAD R39, R18, 0x4, R17 ;  /* 0x0000000412277824 */ /* 0x000fe200078e0211 */
[----:B------:R-:W-:Y:S01]  /*71d0*/  ISETP.GT.AND P4, PT, R24, 0x31, !P4 ;  /* 0x000000311800780c */ /* 0x000fe20006784270 */
[----:B------:R-:W-:Y:S01]  /*71e0*/  MUFU.EX2 R225, R225 ;  /* 0x000000e100e17308 */ /* 0x000fe20000000800 */
[C---:B------:R-:W-:Y:S01]  /*71f0*/  FSEL R42, R30.reuse, -INF , !P1 ;  /* 0xff8000001e2a7808 */ /* 0x040fe20004800000 */
[----:B------:R-:W-:Y:S01]  /*7200*/  FFMA.FTZ R30, -R30, R30, 1 ;  /* 0x3f8000001e1e7423 */ /* 0x000fe2000001011e */
[----:B------:R-:W-:-:S02]  /*7210*/  LOP3.LUT P1, RZ, R40, 0x10, RZ, 0xc0, !PT ;  /* 0x0000001028ff7812 */ /* 0x000fc4000782c0ff */
[----:B------:R-:W-:Y:S01]  /*7220*/  FSEL R40, R9, -INF , !P6 ;  /* 0xff80000009287808 */ /* 0x000fe20007000000 */
[--C-:B------:R-:W-:Y:S01]  /*7230*/  FFMA.FTZ R42, R42, UR4, -R6.reuse ;  /* 0x000000042a2a7c23 */ /* 0x100fe20008010806 */
[----:B------:R-:W-:Y:S01]  /*7240*/  ISETP.GE.AND P6, PT, R226, 0x12, PT ;  /* 0x00000012e200780c */ /* 0x000fe20003fc6270 */
[----:B------:R-:W-:Y:S01]  /*7250*/  FFMA.FTZ R226, R227, UR4, -R6 ;  /* 0x00000004e3e27c23 */ /* 0x000fe20008010806 */
[----:B------:R-:W-:Y:S01]  /*7260*/  ISETP.GT.AND P1, PT, R24, 0x20, !P1 ;  /* 0x000000201800780c */ /* 0x000fe20004f24270 */
[----:B------:R-:W-:Y:S01]  /*7270*/  FFMA.FTZ R40, R40, UR4, -R5 ;  /* 0x0000000428287c23 */ /* 0x000fe20008010805 */
[C---:B------:R-:W-:Y:S02]  /*7280*/  ISETP.GT.AND P6, PT, R24.reuse, 0x11, !P6 ;  /* 0x000000111800780c */ /* 0x040fe400077c4270 */
[C---:B------:R-:W-:Y:S01]  /*7290*/  ISETP.GT.AND P3, PT, R24.reuse, 0x40, !P3 ;  /* 0x000000401800780c */ /* 0x040fe20005f64270 */
[----:B------:R-:W-:Y:S01]  /*72a0*/  MUFU.EX2 R226, R226 ;  /* 0x000000e200e27308 */ /* 0x000fe20000000800 */
[----:B------:R-:W-:-:S02]  /*72b0*/  ISETP.GT.AND P2, PT, R24, 0x41, !P2 ;  /* 0x000000411800780c */ /* 0x000fc40005744270 */
[----:B------:R-:W1:Y:S01]  /*72c0*/  LDS R24, [R39+0x2c300] ;  /* 0x02c3000027187984 */ /* 0x000e620000000800 */
[C---:B------:R-:W-:Y:S02]  /*72d0*/  ISETP.LT.OR P6, PT, R25.reuse, 0x12, P6 ;  /* 0x000000121900780c */ /* 0x040fe400037c1670 */
[C---:B------:R-:W-:Y:S01]  /*72e0*/  ISETP.LT.OR P1, PT, R25.reuse, 0x21, P1 ;  /* 0x000000211900780c */ /* 0x040fe20000f21670 */
[----:B------:R-:W2:Y:S01]  /*72f0*/  LDS R39, [R39+0x2c320] ;  /* 0x02c3200027277984 */ /* 0x000ea20000000800 */
[----:B------:R-:W3:Y:S01]  /*7300*/  MUFU.EX2 R40, R40 ;  /* 0x0000002800287308 */ /* 0x000ee20000000800 */
[C---:B------:R-:W-:Y:S02]  /*7310*/  ISETP.LT.OR P0, PT, R25.reuse, 0x22, P0 ;  /* 0x000000221900780c */ /* 0x040fe40000701670 */
[C---:B------:R-:W-:Y:S02]  /*7320*/  ISETP.LT.OR P5, PT, R25.reuse, 0x31, P5 ;  /* 0x000000311900780c */ /* 0x040fe40002fa1670 */
[----:B------:R-:W-:-:S02]  /*7330*/  ISETP.LT.OR P4, PT, R25, 0x32, P4 ;  /* 0x000000321900780c */ /* 0x000fc40002781670 */
[C---:B------:R-:W-:Y:S02]  /*7340*/  ISETP.LT.OR P3, PT, R25.reuse, 0x41, P3 ;  /* 0x000000411900780c */ /* 0x040fe40001f61670 */
[----:B------:R-:W-:Y:S02]  /*7350*/  ISETP.LT.OR P2, PT, R25, 0x42, P2 ;  /* 0x000000421900780c */ /* 0x000fe40001741670 */
[----:B---3--:R-:W-:Y:S01]  /*7360*/  F2FP.F16.F32.PACK_AB R25, R41, R40 ;  /* 0x000000282919723e */ /* 0x008fe200000000ff */
[--C-:B-1----:R-:W-:Y:S01]  /*7370*/  FADD.FTZ R45, R45, -R24.reuse ;  /* 0x800000182d2d7221 */ /* 0x102fe20000010000 */
[--C-:B------:R-:W-:Y:S01]  /*7380*/  FADD.FTZ R44, R44, -R24.reuse ;  /* 0x800000182c2c7221 */ /* 0x100fe20000010000 */
[--C-:B------:R-:W-:Y:S01]  /*7390*/  FADD.FTZ R48, R48, -R24.reuse ;  /* 0x8000001830307221 */ /* 0x100fe20000010000 */
[--C-:B------:R-:W-:Y:S01]  /*73a0*/  FADD.FTZ R49, R49, -R24.reuse ;  /* 0x8000001831317221 */ /* 0x100fe20000010000 */
[--C-:B------:R-:W-:Y:S01]  /*73b0*/  FADD.FTZ R52, R52, -R24.reuse ;  /* 0x8000001834347221 */ /* 0x100fe20000010000 */
[--C-:B------:R-:W-:Y:S01]  /*73c0*/  FADD.FTZ R53, R53, -R24.reuse ;  /* 0x8000001835357221 */ /* 0x100fe20000010000 */
[--C-:B------:R-:W-:Y:S01]  /*73d0*/  FADD.FTZ R216, R216, -R24.reuse ;  /* 0x80000018d8d87221 */ /* 0x100fe20000010000 */
[--C-:B------:R-:W-:Y:S01]  /*73e0*/  FADD.FTZ R217, R217, -R24.reuse ;  /* 0x80000018d9d97221 */ /* 0x100fe20000010000 */
[--C-:B------:R-:W-:Y:S01]  /*73f0*/  FADD.FTZ R220, R220, -R24.reuse ;  /* 0x80000018dcdc7221 */ /* 0x100fe20000010000 */
[----:B------:R-:W-:Y:S01]  /*7400*/  FADD.FTZ R221, R221, -R24 ;  /* 0x80000018dddd7221 */ /* 0x000fe20000010000 */
[C---:B------:R-:W-:Y:S01]  /*7410*/  F2FP.F16.F32.PACK_AB R24, R226.reuse, R225 ;  /* 0x000000e1e218723e */ /* 0x040fe200000000ff */
[----:B------:R-:W-:Y:S01]  /*7420*/  BAR.SYNC.DEFER_BLOCKING 0x9, 0x100 ;  /* 0x0244000000007b1d */ /* 0x000fe20000010000 */
[----:B------:R-:W-:Y:S01]  /*7430*/  FMUL.FTZ R226, R226, R45 ;  /* 0x0000002de2e27220 */ /* 0x000fe20000410000 */
[--C-:B------:R-:W-:Y:S01]  /*7440*/  FFMA.FTZ R45, R224, UR4, -R6.reuse ;  /* 0x00000004e02d7c23 */ /* 0x100fe20008010806 */
[--C-:B------:R-:W-:Y:S01]  /*7450*/  FFMA.FTZ R224, R32, UR4, -R6.reuse ;  /* 0x0000000420e07c23 */ /* 0x100fe20008010806 */
[----:B------:R-:W-:Y:S01]  /*7460*/  FFMA.FTZ R32, -R11, R11, 1 ;  /* 0x3f8000000b207423 */ /* 0x000fe2000001010b */
[----:B------:R-:W-:Y:S01]  /*7470*/  FMUL.FTZ R11, R35, R48 ;  /* 0x00000030230b7220 */ /* 0x000fe20000410000 */
[----:B------:R-:W-:Y:S01]  /*7480*/  FMUL.FTZ R44, R225, R44 ;  /* 0x0000002ce12c7220 */ /* 0x000fe20000410000 */
[--C-:B--2---:R-:W-:Y:S01]  /*7490*/  FADD.FTZ R54, R54, -R39.reuse ;  /* 0x8000002736367221 */ /* 0x104fe20000010000 */
[----:B------:R-:W1:Y:S01]  /*74a0*/  MUFU.EX2 R45, R45 ;  /* 0x0000002d002d7308 */ /* 0x000e620000000800 */
[----:B------:R-:W-:Y:S01]  /*74b0*/  FMUL.FTZ R11, R11, R32 ;  /* 0x000000200b0b7220 */ /* 0x000fe20000410000 */
[--C-:B------:R-:W-:Y:S01]  /*74c0*/  FFMA.FTZ R32, R36, UR4, -R6.reuse ;  /* 0x0000000424207c23 */ /* 0x100fe20008010806 */
[----:B------:R-:W-:Y:S01]  /*74d0*/  FFMA.FTZ R36, R34, UR4, -R6 ;  /* 0x0000000422247c23 */ /* 0x000fe20008010806 */
[----:B------:R-:W-:Y:S01]  /*74e0*/  FFMA.FTZ R34, -R20, R20, 1 ;  /* 0x3f80000014227423 */ /* 0x000fe20000010114 */
[--C-:B------:R-:W-:Y:S01]  /*74f0*/  FADD.FTZ R55, R55, -R39.reuse ;  /* 0x8000002737377221 */ /* 0x100fe20000010000 */
[--C-:B------:R-:W-:Y:S01]  /*7500*/  FADD.FTZ R218, R218, -R39.reuse ;  /* 0x80000027dada7221 */ /* 0x100fe20000010000 */
[--C-:B------:R-:W-:Y:S01]  /*7510*/  FADD.FTZ R219, R219, -R39.reuse ;  /* 0x80000027dbdb7221 */ /* 0x100fe20000010000 */
[----:B------:R-:W-:Y:S01]  /*7520*/  MUFU.EX2 R32, R32 ;  /* 0x0000002000207308 */ /* 0x000fe20000000800 */
[--C-:B------:R-:W-:Y:S01]  /*7530*/  FADD.FTZ R222, R222, -R39.reuse ;  /* 0x80000027dede7221 */ /* 0x100fe20000010000 */
[----:B------:R-:W-:Y:S01]  /*7540*/  FADD.FTZ R223, R223, -R39 ;  /* 0x80000027dfdf7221 */ /* 0x000fe20000010000 */
[----:B------:R-:W-:Y:S01]  /*7550*/  FFMA.FTZ R48, -R33, R33, 1 ;  /* 0x3f80000021307423 */ /* 0x000fe20000010121 */
[----:B------:R-:W-:Y:S01]  /*7560*/  FFMA.FTZ R225, -R8, R8, 1 ;  /* 0x3f80000008e17423 */ /* 0x000fe20000010108 */
[----:B------:R2:W-:Y:S01]  /*7570*/  STSM.16.M88.2 [R0+0x2c500], R24 ;  /* 0x02c5001800007844 */ /* 0x0005e20000000100 */
[----:B-1----:R-:W-:-:S02]  /*7580*/  FMUL.FTZ R52, R45, R52 ;  /* 0x000000342d347220 */ /* 0x002fc40000410000 */
[----:B------:R1:W-:Y:S01]  /*7590*/  MUFU.EX2 R20, R42 ;  /* 0x0000002a00147308 */ /* 0x0003e20000000800 */
[----:B------:R-:W-:Y:S01]  /*75a0*/  FMUL.FTZ R8, R226, R225 ;  /* 0x000000e1e2087220 */ /* 0x000fe20000410000 */
[----:B-1----:R-:W-:Y:S01]  /*75b0*/  FADD.FTZ R42, R51, -R39 ;  /* 0x80000027332a7221 */ /* 0x002fe20000010000 */
[----:B--2---:R-:W-:-:S05]  /*75c0*/  FFMA.FTZ R25, R43, UR4, -R6 ;  /* 0x000000042b197c23 */ /* 0x004fca0008010806 */
[----:B------:R-:W1:Y:S01]  /*75d0*/  MUFU.EX2 R24, R224 ;  /* 0x000000e000187308 */ /* 0x000e620000000800 */
[----:B------:R-:W-:Y:S01]  /*75e0*/  FFMA.FTZ R43, -R12, R12, 1 ;  /* 0x3f8000000c2b7423 */ /* 0x000fe2000001010c */
[----:B------:R-:W-:Y:S01]  /*75f0*/  FMUL.FTZ R12, R38, R49 ;  /* 0x00000031260c7220 */ /* 0x000fe20000410000 */
[----:B------:R-:W-:Y:S01]  /*7600*/  FADD.FTZ R49, R46, -R39 ;  /* 0x800000272e317221 */ /* 0x000fe20000010000 */
[----:B------:R-:W-:Y:S01]  /*7610*/  FFMA.FTZ R46, -R13, R13, 1 ;  /* 0x3f8000000d2e7423 */ /* 0x000fe2000001010d */
[----:B------:R-:W-:Y:S02]  /*7620*/  VIADD R13, R17, 0x2c500 ;  /* 0x0002c500110d7836 */ /* 0x000fe40000000000 */
[----:B------:R-:W-:Y:S01]  /*7630*/  FMUL.FTZ R12, R12, R43 ;  /* 0x0000002b0c0c7220 */ /* 0x000fe20000410000 */
[----:B------:R-:W-:Y:S01]  /*7640*/  FFMA.FTZ R43, -R15, R15, 1 ;  /* 0x3f8000000f2b7423 */ /* 0x000fe2000001010f */
[----:B------:R-:W2:Y:S01]  /*7650*/  MUFU.EX2 R25, R25 ;  /* 0x0000001900197308 */ /* 0x000ea20000000800 */
[----:B------:R-:W-:Y:S01]  /*7660*/  FMUL.FTZ R49, R40, R49 ;  /* 0x0000003128317220 */ /* 0x000fe20000410000 */
[----:B------:R-:W-:Y:S01]  /*7670*/  FFMA.FTZ R40, -R9, R9, 1 ;  /* 0x3f80000009287423 */ /* 0x000fe20000010109 */
[----:B------:R-:W-:Y:S01]  /*7680*/  FMUL.FTZ R6, R52, R43 ;  /* 0x0000002b34067220 */ /* 0x000fe20000410000 */
[----:B------:R-:W-:Y:S01]  /*7690*/  FFMA.FTZ R43, -R23, R23, 1 ;  /* 0x3f800000172b7423 */ /* 0x000fe20000010117 */
[----:B------:R-:W-:Y:S01]  /*76a0*/  SHF.R.U32.HI R13, RZ, 0x4, R13 ;  /* 0x00000004ff0d7819 */ /* 0x000fe2000001160d */
[----:B------:R-:W-:Y:S01]  /*76b0*/  FMUL.FTZ R9, R49, R40 ;  /* 0x0000002831097220 */ /* 0x000fe20000410000 */
[----:B------:R-:W-:Y:S01]  /*76c0*/  F2FP.F16.F32.PACK_AB R38, R38, R35 ;  /* 0x000000232626723e */ /* 0x000fe200000000ff */
[----:B------:R3:W4:Y:S01]  /*76d0*/  MUFU.EX2 R15, R36 ;  /* 0x00000024000f7308 */ /* 0x0007220000000800 */
[----:B-1----:R-:W-:Y:S01]  /*76e0*/  FMUL.FTZ R23, R24, R53 ;  /* 0x0000003518177220 */ /* 0x002fe20000410000 */
[----:B------:R-:W-:-:S03]  /*76f0*/  LOP3.LUT R13, R13, 0x3fff, RZ, 0xc0, !PT ;  /* 0x00003fff0d0d7812 */ /* 0x000fc600078ec0ff */
[----:B------:R-:W-:Y:S01]  /*7700*/  FMUL.FTZ R23, R23, R34 ;  /* 0x0000002217177220 */ /* 0x000fe20000410000 */
[----:B------:R-:W-:Y:S01]  /*7710*/  LOP3.LUT R13, R13, 0x80000, RZ, 0xfc, !PT ;  /* 0x000800000d0d7812 */ /* 0x000fe200078efcff */
[----:B--2---:R-:W-:Y:S01]  /*7720*/  FMUL.FTZ R216, R25, R216 ;  /* 0x000000d819d87220 */ /* 0x004fe20000410000 */
[----:B---3--:R-:W-:Y:S02]  /*7730*/  FSEL R36, R14, -INF , !P6 ;  /* 0xff8000000e247808 */ /* 0x008fe40007000000 */
[----:B------:R-:W-:Y:S01]  /*7740*/  F2FP.F16.F32.PACK_AB R6, R23, R6 ;  /* 0x000000061706723e */ /* 0x000fe200000000ff */
[----:B------:R-:W-:Y:S01]  /*7750*/  FMUL.FTZ R34, R216, R43 ;  /* 0x0000002bd8227220 */ /* 0x000fe20000410000 */
[----:B------:R-:W-:Y:S01]  /*7760*/  FFMA.FTZ R43, -R29, R29, 1 ;  /* 0x3f8000001d2b7423 */ /* 0x000fe2000001011d */
[C---:B------:R-:W-:Y:S01]  /*7770*/  FMUL.FTZ R29, R32.reuse, R217 ;  /* 0x000000d9201d7220 */ /* 0x040fe20000410000 */
[----:B------:R-:W-:Y:S01]  /*7780*/  F2FP.F16.F32.PACK_AB R32, R32, R25 ;  /* 0x000000192020723e */ /* 0x000fe200000000ff */
[----:B----4-:R-:W-:Y:S01]  /*7790*/  FMUL.FTZ R220, R15, R220 ;  /* 0x000000dc0fdc7220 */ /* 0x010fe20000410000 */
[----:B------:R-:W-:Y:S01]  /*77a0*/  R2UR UR58, R13 ;  /* 0x000000000d3a72ca */ /* 0x000fe200000e0000 */
[----:B------:R-:W-:-:S02]  /*77b0*/  FMUL.FTZ R29, R29, R26 ;  /* 0x0000001a1d1d7220 */ /* 0x000fc40000410000 */
[----:B------:R-:W-:Y:S01]  /*77c0*/  FMUL.FTZ R26, R220, R43 ;  /* 0x0000002bdc1a7220 */ /* 0x000fe20000410000 */
[----:B------:R-:W-:Y:S01]  /*77d0*/  FFMA.FTZ R43, -R7, R7, 1 ;  /* 0x3f800000072b7423 */ /* 0x000fe20000010107 */
[C---:B------:R-:W-:Y:S01]  /*77e0*/  FMUL.FTZ R7, R20.reuse, R221 ;  /* 0x000000dd14077220 */ /* 0x040fe20000410000 */
[----:B------:R-:W-:Y:S02]  /*77f0*/  F2FP.F16.F32.PACK_AB R20, R20, R15 ;  /* 0x0000000f1414723e */ /* 0x000fe400000000ff */
[----:B------:R-:W-:Y:S01]  /*7800*/  FMUL.FTZ R43, R44, R43 ;  /* 0x0000002b2c2b7220 */ /* 0x000fe20000410000 */
[----:B------:R-:W-:Y:S01]  /*7810*/  FMUL.FTZ R7, R7, R30 ;  /* 0x0000001e07077220 */ /* 0x000fe20000410000 */
[----:B------:R-:W-:Y:S01]  /*7820*/  FFMA.FTZ R30, R37, UR4, -R5 ;  /* 0x00000004251e7c23 */ /* 0x000fe20008010805 */
[--C-:B------:R-:W-:Y:S01]  /*7830*/  FADD.FTZ R44, R47, -R39.reuse ;  /* 0x800000272f2c7221 */ /* 0x100fe20000010000 */
[----:B------:R-:W-:Y:S01]  /*7840*/  FADD.FTZ R47, R50, -R39 ;  /* 0x80000027322f7221 */ /* 0x000fe20000010000 */
[--C-:B------:R-:W-:Y:S01]  /*7850*/  FFMA.FTZ R39, R36, UR4, -R5.reuse ;  /* 0x0000000424277c23 */ /* 0x100fe20008010805 */
[----:B------:R-:W-:Y:S01]  /*7860*/  FSEL R36, R21, -INF , !P1 ;  /* 0xff80000015247808 */ /* 0x000fe20004800000 */
[----:B------:R-:W-:Y:S01]  /*7870*/  FMUL.FTZ R37, R41, R44 ;  /* 0x0000002c29257220 */ /* 0x000fe20000410000 */
[----:B------:R-:W1:Y:S01]  /*7880*/  MUFU.EX2 R30, R30 ;  /* 0x0000001e001e7308 */ /* 0x000e620000000800 */
[----:B------:R-:W-:Y:S01]  /*7890*/  FSEL R44, R27, -INF , !P5 ;  /* 0xff8000001b2c7808 */ /* 0x000fe20006800000 */
[----:B------:R-:W-:Y:S01]  /*78a0*/  FFMA.FTZ R21, -R21, R21, 1 ;  /* 0x3f80000015157423 */ /* 0x000fe20000010115 */
[----:B------:R-:W-:Y:S01]  /*78b0*/  FFMA.FTZ R41, R36, UR4, -R5 ;  /* 0x0000000424297c23 */ /* 0x000fe20008010805 */
[C---:B------:R-:W-:Y:S01]  /*78c0*/  FSEL R36, R22.reuse, -INF , !P0 ;  /* 0xff80000016247808 */ /* 0x040fe20004000000 */
[----:B------:R-:W-:Y:S01]  /*78d0*/  FFMA.FTZ R22, -R22, R22, 1 ;  /* 0x3f80000016167423 */ /* 0x000fe20000010116 */
[----:B------:R-:W-:-:S02]  /*78e0*/  F2FP.F16.F32.PACK_AB R8, R8, R43 ;  /* 0x0000002b0808723e */ /* 0x000fc400000000ff */
[----:B------:R-:W2:Y:S01]  /*78f0*/  MUFU.EX2 R39, R39 ;  /* 0x0000002700277308 */ /* 0x000ea20000000800 */
[----:B------:R-:W-:Y:S01]  /*7900*/  FFMA.FTZ R40, R36, UR4, -R5 ;  /* 0x0000000424287c23 */ /* 0x000fe20008010805 */
[----:B------:R-:W-:Y:S01]  /*7910*/  FMUL.FTZ R36, R37, R10 ;  /* 0x0000000a25247220 */ /* 0x000fe20000410000 */
[----:B------:R-:W-:Y:S02]  /*7920*/  F2FP.F16.F32.PACK_AB R26, R7, R26 ;  /* 0x0000001a071a723e */ /* 0x000fe400000000ff */
[----:B------:R-:W-:Y:S02]  /*7930*/  F2FP.F16.F32.PACK_AB R34, R29, R34 ;  /* 0x000000221d22723e */ /* 0x000fe400000000ff */
[----:B------:R-:W-:Y:S01]  /*7940*/  F2FP.F16.F32.PACK_AB R9, R36, R9 ;  /* 0x000000092409723e */ /* 0x000fe200000000ff */
[----:B------:R-:W3:Y:S01]  /*7950*/  MUFU.EX2 R41, R41 ;  /* 0x0000002900297308 */ /* 0x000ee20000000800 */
[----:B-1----:R-:W-:-:S04]  /*7960*/  FMUL.FTZ R47, R30, R47 ;  /* 0x0000002f1e2f7220 */ /* 0x002fc80000410000 */
[----:B------:R-:W-:Y:S01]  /*7970*/  FMUL.FTZ R10, R47, R46 ;  /* 0x0000002e2f0a7220 */ /* 0x000fe20000410000 */
[----:B------:R-:W-:Y:S01]  /*7980*/  FFMA.FTZ R46, -R14, R14, 1 ;  /* 0x3f8000000e2e7423 */ /* 0x000fe2000001010e */
[----:B------:R-:W-:Y:S01]  /*7990*/  FSEL R14, R28, -INF , !P4 ;  /* 0xff8000001c0e7808 */ /* 0x000fe20006000000 */
[--C-:B------:R-:W-:Y:S01]  /*79a0*/  FFMA.FTZ R47, R44, UR4, -R5.reuse ;  /* 0x000000042c2f7c23 */ /* 0x100fe20008010805 */
[----:B--2---:R-:W-:Y:S01]  /*79b0*/  FMUL.FTZ R37, R39, R42 ;  /* 0x0000002a27257220 */ /* 0x004fe20000410000 */
[----:B------:R-:W-:Y:S01]  /*79c0*/  FSEL R44, R33, -INF , !P2 ;  /* 0xff800000212c7808 */ /* 0x000fe20005000000 */
[----:B------:R-:W-:Y:S01]  /*79d0*/  MUFU.EX2 R40, R40 ;  /* 0x0000002800287308 */ /* 0x000fe20000000800 */
[--C-:B------:R-:W-:Y:S01]  /*79e0*/  FFMA.FTZ R42, R14, UR4, -R5.reuse ;  /* 0x000000040e2a7c23 */ /* 0x100fe20008010805 */
[----:B------:R-:W-:Y:S01]  /*79f0*/  FSEL R14, R31, -INF , !P3 ;  /* 0xff8000001f0e7808 */ /* 0x000fe20005800000 */
[----:B------:R-:W-:Y:S01]  /*7a00*/  FMUL.FTZ R37, R37, R46 ;  /* 0x0000002e25257220 */ /* 0x000fe20000410000 */
[----:B------:R-:W-:Y:S01]  /*7a10*/  FFMA.FTZ R44, R44, UR4, -R5 ;  /* 0x000000042c2c7c23 */ /* 0x000fe20008010805 */
[----:B------:R-:W-:-:S02]  /*7a20*/  VIADD R46, R13, 0x180 ;  /* 0x000001800d2e7836 */ /* 0x000fc40000000000 */
[----:B---3--:R-:W-:Y:S01]  /*7a30*/  FMUL.FTZ R54, R41, R54 ;  /* 0x0000003629367220 */ /* 0x008fe20000410000 */
[----:B------:R-:W-:Y:S01]  /*7a40*/  FFMA.FTZ R14, R14, UR4, -R5 ;  /* 0x000000040e0e7c23 */ /* 0x000fe20008010805 */
[----:B------:R-:W1:Y:S01]  /*7a50*/  MUFU.EX2 R42, R42 ;  /* 0x0000002a002a7308 */ /* 0x000e620000000800 */
[----:B------:R-:W-:Y:S01]  /*7a60*/  FFMA.FTZ R31, -R31, R31, 1 ;  /* 0x3f8000001f1f7423 */ /* 0x000fe2000001011f */
[----:B------:R-:W-:Y:S01]  /*7a70*/  R2UR UR6, R46 ;  /* 0x000000002e0672ca */ /* 0x000fe200000e0000 */
[----:B------:R-:W-:Y:S01]  /*7a80*/  VIADD R46, R13, 0x200 ;  /* 0x000002000d2e7836 */ /* 0x000fe20000000000 */
[----:B------:R-:W-:Y:S01]  /*7a90*/  F2FP.F16.F32.PACK_AB R39, R39, R30 ;  /* 0x0000001e2727723e */ /* 0x000fe200000000ff */
[----:B------:R-:W-:Y:S01]  /*7aa0*/  VIADD R5, R13, 0x80 ;  /* 0x000000800d057836 */ /* 0x000fe20000000000 */
[----:B------:R-:W-:Y:S02]  /*7ab0*/  F2FP.F16.F32.PACK_AB R30, R24, R45 ;  /* 0x0000002d181e723e */ /* 0x000fe400000000ff */
[----:B------:R2:W3:Y:S01]  /*7ac0*/  MUFU.EX2 R49, R14 ;  /* 0x0000000e00317308 */ /* 0x0004e20000000800 */
[----:B------:R-:W-:Y:S01]  /*7ad0*/  R2UR UR7, R46 ;  /* 0x000000002e0772ca */ /* 0x000fe200000e0000 */
[----:B------:R-:W-:Y:S01]  /*7ae0*/  STSM.16.M88.2 [R0+0x2cd00], R38 ;  /* 0x02cd002600007844 */ /* 0x000fe20000000100 */
[----:B------:R-:W-:Y:S01]  /*7af0*/  R2UR UR4, R5 ;  /* 0x00000000050472ca */ /* 0x000fe200000e0000 */
[----:B------:R-:W-:Y:S01]  /*7b00*/  VIADD R5, R13, 0x100 ;  /* 0x000001000d057836 */ /* 0x000fe20000000000 */
[----:B------:R-:W-:-:S02]  /*7b10*/  F2FP.F16.F32.PACK_AB R24, R12, R11 ;  /* 0x0000000b0c18723e */ /* 0x000fc400000000ff */
[----:B------:R-:W-:Y:S01]  /*7b20*/  F2FP.F16.F32.PACK_AB R25, R37, R10 ;  /* 0x0000000a2519723e */ /* 0x000fe200000000ff */
[----:B------:R-:W4:Y:S01]  /*7b30*/  MUFU.EX2 R47, R47 ;  /* 0x0000002f002f7308 */ /* 0x000f220000000800 */
[----:B--2---:R-:W-:Y:S01]  /*7b40*/  FMUL.FTZ R14, R54, R21 ;  /* 0x00000015360e7220 */ /* 0x004fe20000410000 */
[----:B------:R-:W-:Y:S01]  /*7b50*/  FFMA.FTZ R21, -R28, R28, 1 ;  /* 0x3f8000001c157423 */ /* 0x000fe2000001011c */
[----:B-1----:R-:W-:Y:S01]  /*7b60*/  FMUL.FTZ R28, R42, R219 ;  /* 0x000000db2a1c7220 */ /* 0x002fe20000410000 */
[----:B------:R-:W-:Y:S01]  /*7b70*/  R2UR UR5, R5 ;  /* 0x00000000050572ca */ /* 0x000fe200000e0000 */
[----:B------:R-:W-:Y:S01]  /*7b80*/  FMUL.FTZ R5, R40, R55 ;  /* 0x0000003728057220 */ /* 0x000fe20000410000 */
[----:B------:R-:W-:Y:S01]  /*7b90*/  UMOV UR18, UR6 ;  /* 0x0000000600127c82 */ /* 0x000fe20008000000 */
[----:B------:R-:W-:Y:S01]  /*7ba0*/  FMUL.FTZ R28, R28, R21 ;  /* 0x000000151c1c7220 */ /* 0x000fe20000410000 */
[----:B------:R-:W1:Y:S01]  /*7bb0*/  MUFU.EX2 R44, R44 ;  /* 0x0000002c002c7308 */ /* 0x000e620000000800 */
[----:B---3--:R-:W-:Y:S01]  /*7bc0*/  FMUL.FTZ R46, R49, R222 ;  /* 0x000000de312e7220 */ /* 0x008fe20000410000 */
[----:B------:R-:W-:Y:S01]  /*7bd0*/  FMUL.FTZ R5, R5, R22 ;  /* 0x0000001605057220 */ /* 0x000fe20000410000 */
[----:B------:R-:W-:Y:S01]  /*7be0*/  FFMA.FTZ R22, -R27, R27, 1 ;  /* 0x3f8000001b167423 */ /* 0x000fe2000001011b */
[----:B------:R-:W-:Y:S01]  /*7bf0*/  UMOV UR10, UR4 ;  /* 0x00000004000a7c82 */ /* 0x000fe20008000000 */
[----:B------:R-:W-:Y:S01]  /*7c00*/  FMUL.FTZ R46, R46, R31 ;  /* 0x0000001f2e2e7220 */ /* 0x000fe20000410000 */
[----:B------:R-:W-:-:S02]  /*7c10*/  F2FP.F16.F32.PACK_AB R31, R40, R41 ;  /* 0x00000029281f723e */ /* 0x000fc400000000ff */
[----:B------:R-:W-:Y:S01]  /*7c20*/  F2FP.F16.F32.PACK_AB R7, R5, R14 ;  /* 0x0000000e0507723e */ /* 0x000fe200000000ff */
[----:B----4-:R-:W-:Y:S01]  /*7c30*/  FMUL.FTZ R27, R47, R218 ;  /* 0x000000da2f1b7220 */ /* 0x010fe20000410000 */
[----:B------:R-:W-:Y:S01]  /*7c40*/  F2FP.F16.F32.PACK_AB R33, R42, R47 ;  /* 0x0000002f2a21723e */ /* 0x000fe200000000ff */
[----:B------:R-:W-:Y:S01]  /*7c50*/  STSM.16.M88.2 [R0+0x2d500], R30 ;  /* 0x02d5001e00007844 */ /* 0x000fe20000000100 */
[----:B------:R-:W-:Y:S01]  /*7c60*/  UMOV UR14, UR5 ;  /* 0x00000005000e7c82 */ /* 0x000fe20008000000 */
[----:B------:R-:W-:Y:S01]  /*7c70*/  FMUL.FTZ R27, R27, R22 ;  /* 0x000000161b1b7220 */ /* 0x000fe20000410000 */
[----:B------:R-:W-:Y:S01]  /*7c80*/  IMAD R22, R4, 0x2000, R17 ;  /* 0x0000200004167824 */ /* 0x000fe200078e0211 */
[----:B------:R-:W-:Y:S01]  /*7c90*/  STSM.16.M88.2 [R0+0x2dd00], R32 ;  /* 0x02dd002000007844 */ /* 0x000fe20000000100 */
[----:B------:R-:W-:Y:S01]  /*7ca0*/  VIADD R14, R13, 0xb0 ;  /* 0x000000b00d0e7836 */ /* 0x000fe20000000000 */
[----:B-1----:R-:W-:Y:S01]  /*7cb0*/  F2FP.F16.F32.PACK_AB R21, R44, R49 ;  /* 0x000000312c15723e */ /* 0x002fe200000000ff */
[----:B------:R-:W-:-:S02]  /*7cc0*/  VIADD R15, R22, 0x24100 ;  /* 0x00024100160f7836 */ /* 0x000fc40000000000 */
[----:B------:R-:W-:Y:S01]  /*7cd0*/  FMUL.FTZ R223, R44, R223 ;  /* 0x000000df2cdf7220 */ /* 0x000fe20000410000 */
[----:B------:R-:W-:Y:S01]  /*7ce0*/  F2FP.F16.F32.PACK_AB R35, R28, R27 ;  /* 0x0000001b1c23723e */ /* 0x000fe200000000ff */
[----:B------:R-:W-:Y:S01]  /*7cf0*/  STSM.16.M88.2 [R0+0x2e500], R20 ;  /* 0x02e5001400007844 */ /* 0x000fe20000000100 */
[----:B------:R-:W-:Y:S01]  /*7d00*/  SHF.R.U32.HI R15, RZ, 0x4, R15 ;  /* 0x00000004ff0f7819 */ /* 0x000fe2000001160f */
[----:B------:R-:W-:Y:S01]  /*7d10*/  FMUL.FTZ R223, R223, R48 ;  /* 0x00000030dfdf7220 */ /* 0x000fe20000410000 */
[----:B------:R-:W-:Y:S01]  /*7d20*/  @!PT LDS RZ, [RZ] ;  /* 0x00000000fffff984 */ /* 0x000fe20000000800 */
[----:B------:R-:W-:Y:S01]  /*7d30*/  @!PT LDS RZ, [RZ] ;  /* 0x00000000fffff984 */ /* 0x000fe20000000800 */
[----:B------:R-:W-:Y:S01]  /*7d40*/  @!PT LDS RZ, [RZ] ;  /* 0x00000000fffff984 */ /* 0x000fe20000000800 */
[----:B------:R-:W-:Y:S01]  /*7d50*/  @!PT LDS RZ, [RZ] ;  /* 0x00000000fffff984 */ /* 0x000fe20000000800 */
[----:B------:R1:W-:Y:S06]  /*7d60*/  MEMBAR.ALL.CTA ;  /* 0x0000000000007992 */ /* 0x0003ec0000008000 */
[----:B-1----:R-:W1:Y:S01]  /*7d70*/  FENCE.VIEW.ASYNC.S ;  /* 0x00000000000073c6 */ /* 0x002e620000000000 */
[----:B------:R-:W-:Y:S01]  /*7d80*/  LOP3.LUT R23, R15, 0x3fff, RZ, 0xc0, !PT ;  /* 0x00003fff0f177812 */ /* 0x000fe200078ec0ff */
[----:B------:R-:W-:Y:S01]  /*7d90*/  VIADD R15, R13, 0x130 ;  /* 0x000001300d0f7836 */ /* 0x000fe20000000000 */
[----:B------:R-:W-:-:S02]  /*7da0*/  F2FP.F16.F32.PACK_AB R27, R223, R46 ;  /* 0x0000002edf1b723e */ /* 0x000fc400000000ff */
[C---:B------:R-:W-:Y:S01]  /*7db0*/  R2UR UR56, R23.reuse ;  /* 0x00000000173872ca */ /* 0x040fe200000e0000 */
[----:B------:R-:W-:-:S05]  /*7dc0*/  VIADD R5, R23, 0x80 ;  /* 0x0000008017057836 */ /* 0x000fca0000000000 */
[----:B------:R-:W-:Y:S01]  /*7dd0*/  R2UR UR48, R5 ;  /* 0x00000000053072ca */ /* 0x000fe200000e0000 */
[----:B------:R-:W-:-:S05]  /*7de0*/  VIADD R5, R13, 0x90 ;  /* 0x000000900d057836 */ /* 0x000fca0000000000 */
[----:B------:R-:W-:Y:S01]  /*7df0*/  R2UR UR4, R5 ;  /* 0x00000000050472ca */ /* 0x000fe200000e0000 */
[----:B------:R-:W-:Y:S01]  /*7e00*/  UMOV UR8, UR56 ;  /* 0x0000003800087c82 */ /* 0x000fe20008000000 */
[----:B------:R-:W-:Y:S01]  /*7e10*/  UMOV UR12, UR56 ;  /* 0x00000038000c7c82 */ /* 0x000fe20008000000 */
[----:B------:R-:W-:Y:S01]  /*7e20*/  UMOV UR16, UR56 ;  /* 0x0000003800107c82 */ /* 0x000fe20008000000 */
[----:B------:R-:W-:Y:S01]  /*7e30*/  VIADD R5, R13, 0x190 ;  /* 0x000001900d057836 */ /* 0x000fe20000000000 */
[----:B-1----:R-:W-:Y:S04]  /*7e40*/  BAR.SYNC.DEFER_BLOCKING 0x9, 0x100 ;  /* 0x0244000000007b1d */ /* 0x002fe80000010000 */
[----:B------:R-:W-:Y:S01]  /*7e50*/  R2UR UR54, R5 ;  /* 0x00000000053672ca */ /* 0x000fe200000e0000 */
[----:B------:R-:W-:Y:S01]  /*7e60*/  VIADD R5, R23, 0x100 ;  /* 0x0000010017057836 */ /* 0x000fe20000000000 */
[----:B------:R-:W-:Y:S01]  /*7e70*/  UMOV UR52, UR48 ;  /* 0x0000003000347c82 */ /* 0x000fe20008000000 */
[----:B------:R-:W-:-:S03]  /*7e80*/  UMOV UR44, UR48 ;  /* 0x00000030002c7c82 */ /* 0x000fc60008000000 */
[----:B------:R-:W-:Y:S01]  /*7e90*/  R2UR UR28, R5 ;  /* 0x00000000051c72ca */ /* 0x000fe200000e0000 */
[----:B------:R-:W-:-:S05]  /*7ea0*/  VIADD R5, R13, 0xa0 ;  /* 0x000000a00d057836 */ /* 0x000fca0000000000 */
[----:B------:R-:W-:Y:S01]  /*7eb0*/  R2UR UR42, R5 ;  /* 0x00000000052a72ca */ /* 0x000fe200000e0000 */
[----:B------:R-:W-:-:S05]  /*7ec0*/  VIADD R5, R13, 0x1a0 ;  /* 0x000001a00d057836 */ /* 0x000fca0000000000 */
[----:B------:R-:W-:Y:S01]  /*7ed0*/  R2UR UR34, R5 ;  /* 0x00000000052272ca */ /* 0x000fe200000e0000 */
[----:B------:R-:W-:Y:S01]  /*7ee0*/  UMOV UR40, UR28 ;  /* 0x0000001c00287c82 */ /* 0x000fe20008000000 */
[----:B------:R-:W-:Y:S01]  /*7ef0*/  UMOV UR36, UR28 ;  /* 0x0000001c00247c82 */ /* 0x000fe20008000000 */
[----:B------:R-:W-:Y:S01]  /*7f00*/  UMOV UR32, UR28 ;  /* 0x0000001c00207c82 */ /* 0x000fe20008000000 */
[----:B------:R1:W-:Y:S01]  /*7f10*/  STSM.16.M88.2 [R0+0x2ed00], R8 ;  /* 0x02ed000800007844 */ /* 0x0003e20000000100 */
[----:B------:R-:W-:Y:S01]  /*7f20*/  UMOV UR24, UR28 ;  /* 0x0000001c00187c82 */ /* 0x000fe20008000000 */
[----:B------:R-:W-:Y:S02]  /*7f30*/  VIADD R5, R23, 0x180 ;  /* 0x0000018017057836 */ /* 0x000fe40000000000 */
[----:B------:R-:W-:Y:S03]  /*7f40*/  STSM.16.M88.2 [R0+0x2f500], R24 ;  /* 0x02f5001800007844 */ /* 0x000fe60000000100 */
[----:B------:R-:W-:Y:S01]  /*7f50*/  R2UR UR20, R5 ;  /* 0x00000000051472ca */ /* 0x000fe200000e0000 */
[----:B------:R2:W-:Y:S01]  /*7f60*/  STSM.16.M88.2 [R0+0x2fd00], R6 ;  /* 0x02fd000600007844 */ /* 0x0005e20000000100 */
[----:B------:R-:W-:-:S03]  /*7f70*/  IMAD R5, R4, 0x2800, R17 ;  /* 0x0000280004057824 */ /* 0x000fc600078e0211 */
[----:B------:R-:W-:Y:S01]  /*7f80*/  STSM.16.M88.2 [R0+0x30500], R34 ;  /* 0x0305002200007844 */ /* 0x000fe20000000100 */
[----:B-1----:R-:W-:Y:S02]  /*7f90*/  MOV R8, UR59 ;  /* 0x0000003b00087c02 */ /* 0x002fe40008000f00 */
[----:B------:R-:W-:Y:S01]  /*7fa0*/  MOV R9, UR58 ;  /* 0x0000003a00097c02 */ /* 0x000fe20008000f00 */
[----:B------:R1:W-:Y:S01]  /*7fb0*/  STSM.16.M88.2 [R0+0x30d00], R26 ;  /* 0x030d001a00007844 */ /* 0x0003e20000000100 */
[----:B------:R-:W-:Y:S01]  /*7fc0*/  WARPGROUP.ARRIVE ;  /* 0x00000000000079c5 */ /* 0x000fe20000000000 */
[----:B------:R-:W-:Y:S01]  /*7fd0*/  SHF.R.U32.HI R5, RZ, 0x4, R5 ;  /* 0x00000004ff057819 */ /* 0x000fe20000011605 */
[----:B--2---:R-:W-:-:S03]  /*7fe0*/  VIADD R6, R13, 0x10 ;  /* 0x000000100d067836 */ /* 0x004fc60000000000 */
[----:B------:R-:W-:Y:S01]  /*7ff0*/  LOP3.LUT R5, R5, 0x3fff, RZ, 0xc0, !PT ;  /* 0x00003fff05057812 */ /* 0x000fe200078ec0ff */
[----:B------:R-:W-:Y:S01]  /*8000*/  HGMMA.64x16x16.F32 R136, gdesc[UR56].tnspA.tnspB, R136, gsb0 ;  /* 0x60200000388879f0 */ /* 0x000fe20008000888 */
        /* <DEDUP_REMOVED lines=14> */
[----:B------:R-:W-:-:S04]  /*80f0*/  SHF.R.U32.HI R6, RZ, 0x4, R6 ;  /* 0x00000004ff067819 */ /* 0x000fc80000011606 */
[----:B------:R-:W-:Y:S01]  /*8100*/  LOP3.LUT R216, R6, 0x3fff, RZ, 0xc0, !PT ;  /* 0x00003fff06d87812 */ /* 0x000fe200078ec0ff */
[----:B------:R-:W-:Y:S02]  /*8110*/  WARPGROUP.DEPBAR.LE gsb0, 0x0 ;  /* 0x00008000000079c5 */ /* 0x000fe40000010000 */
[----:B------:R-:W-:Y:S01]  /*8120*/  WARPGROUP.ARRIVE ;  /* 0x00000000000079c5 */ /* 0x000fe20000000000 */
[----:B------:R-:W-:-:S05]  /*8130*/  LOP3.LUT R6, R216, 0x400000, RZ, 0xfc, !PT ;  /* 0x00400000d8067812 */ /* 0x000fca00078efcff */
        /* <DEDUP_REMOVED lines=29> */
[----:B------:R-:W-:Y:S01]  /*8310*/  MOV R7, UR59 ;  /* 0x0000003b00077c02 */ /* 0x000fe20008000f00 */
[----:B------:R-:W-:Y:S01]  /*8320*/  UMOV UR59, UR7 ;  /* 0x00000007003b7c82 */ /* 0x000fe20008000000 */
[----:B------:R-:W-:Y:S01]  /*8330*/  MOV R11, UR58 ;  /* 0x0000003a000b7c02 */ /* 0x000fe20008000f00 */
[----:B------:R-:W-:Y:S01]  /*8340*/  UMOV UR58, UR10 ;  /* 0x0000000a003a7c82 */ /* 0x000fe20008000000 */
[----:B------:R-:W-:Y:S01]  /*8350*/  R2UR UR10, R14 ;  /* 0x000000000e0a72ca */ /* 0x000fe200000e0000 */
[----:B------:R-:W-:Y:S01]  /*8360*/  UMOV UR4, UR20 ;  /* 0x0000001400047c82 */ /* 0x000fe20008000000 */
[----:B------:R-:W-:Y:S01]  /*8370*/  MOV R10, UR59 ;  /* 0x0000003b000a7c02 */ /* 0x000fe20008000f00 */
[----:B------:R-:W-:Y:S01]  /*8380*/  UMOV UR59, UR11 ;  /* 0x0000000b003b7c82 */ /* 0x000fe20008000000 */
[----:B------:R-:W-:Y:S01]  /*8390*/  UMOV UR11, 0x40 ;  /* 0x00000040000b7882 */ /* 0x000fe20000000000 */
[----:B------:R-:W-:Y:S01]  /*83a0*/  R2UR UR6, R15 ;  /* 0x000000000f0672ca */ /* 0x000fe200000e0000 */
[----:B------:R-:W-:Y:S01]  /*83b0*/  UMOV UR7, 0x40 ;  /* 0x0000004000077882 */ /* 0x000fe20000000000 */
[C---:B------:R-:W-:Y:S01]  /*83c0*/  VIADD R14, R13.reuse, 0x1b0 ;  /* 0x000001b00d0e7836 */ /* 0x040fe20000000000 */
[----:B------:R-:W-:Y:S01]  /*83d0*/  MOV R12, UR59 ;  /* 0x0000003b000c7c02 */ /* 0x000fe20008000f00 */
[----:B------:R-:W-:Y:S01]  /*83e0*/  VIADD R13, R13, 0x230 ;  /* 0x000002300d0d7836 */ /* 0x000fe20000000000 */
[----:B------:R-:W-:Y:S01]  /*83f0*/  MOV R222, UR58 ;  /* 0x0000003a00de7c02 */ /* 0x000fe20008000f00 */
[----:B------:R-:W-:Y:S01]  /*8400*/  UMOV UR59, 0x8 ;  /* 0x00000008003b7882 */ /* 0x000fe20000000000 */
[----:B------:R-:W-:Y:S01]  /*8410*/  R2UR UR14, R14 ;  /* 0x000000000e0e72ca */ /* 0x000fe200000e0000 */
[----:B------:R-:W-:-:S02]  /*8420*/  VIADD R14, R6, 0x80 ;  /* 0x00000080060e7836 */ /* 0x000fc40000000000 */
[----:B------:R-:W-:Y:S01]  /*8430*/  IMAD.U32 R21, RZ, RZ, UR59 ;  /* 0x0000003bff157e24 */ /* 0x000fe2000f8e00ff */
        /* <DEDUP_REMOVED lines=12> */
[----:B------:R-:W-:Y:S01]  /*8500*/  UMOV UR57, UR19 ;  /* 0x0000001300397c82 */ /* 0x000fe20008000000 */
[----:B------:R-:W-:Y:S01]  /*8510*/  MOV R219, UR56 ;  /* 0x0000003800db7c02 */ /* 0x000fe20008000f00 */
[----:B------:R-:W-:Y:S01]  /*8520*/  UMOV UR56, UR12 ;  /* 0x0000000c00387c82 */ /* 0x000fe20008000000 */
[----:B------:R-:W-:Y:S01]  /*8530*/  MOV R218, UR57 ;  /* 0x0000003900da7c02 */ /* 0x000fe20008000f00 */
[----:B------:R-:W-:Y:S01]  /*8540*/  UMOV UR57, UR13 ;  /* 0x0000000d00397c82 */ /* 0x000fe20008000000 */
[----:B------:R-:W-:Y:S01]  /*8550*/  UMOV UR12, UR20 ;  /* 0x00000014000c7c82 */ /* 0x000fe20008000000 */
[----:B------:R-:W-:Y:S01]  /*8560*/  UMOV UR13, UR21 ;  /* 0x00000015000d7c82 */ /* 0x000fe20008000000 */
[----:B------:R-:W-:-:S02]  /*8570*/  MOV R221, UR56 ;  /* 0x0000003800dd7c02 */ /* 0x000fc40008000f00 */
[----:B------:R-:W-:Y:S01]  /*8580*/  MOV R220, UR57 ;  /* 0x0000003900dc7c02 */ /* 0x000fe20008000f00 */
[----:B------:R-:W-:Y:S01]  /*8590*/  UMOV UR57, 0x40000040 ;  /* 0x4000004000397882 */ /* 0x000fe20000000000 */
[----:B------:R-:W-:Y:S02]  /*85a0*/  WARPGROUP.DEPBAR.LE gsb0, 0x0 ;  /* 0x00008000000079c5 */ /* 0x000fe40000010000 */
[----:B------:R-:W-:-:S06]  /*85b0*/  WARPGROUP.ARRIVE ;  /* 0x00000000000079c5 */ /* 0x000fcc0000000000 */
[----:B------:R-:W-:Y:S01]  /*85c0*/  HGMMA.64x16x16.F32 R168, gdesc[UR16].tnspA.tnspB, R168, gsb0 ;  /* 0x6020000010a879f0 */ /* 0x000fe200080008a8 */
[----:B------:R-:W-:Y:S01]  /*85d0*/  R2UR UR16, R5 ;  /* 0x00000000051072ca */ /* 0x000fe200000e0000 */
[----:B------:R-:W-:Y:S01]  /*85e0*/  UMOV UR17, UR21 ;  /* 0x0000001500117c82 */ /* 0x000fe20008000000 */
[----:B------:R-:W-:Y:S01]  /*85f0*/  R2UR UR18, R13 ;  /* 0x000000000d1272ca */ /* 0x000fe200000e0000 */
[----:B------:R-:W-:Y:S01]  /*8600*/  UMOV UR19, 0x40 ;  /* 0x0000004000137882 */ /* 0x000fe20000000000 */
[----:B------:R-:W-:-:S09]  /*8610*/  VIADD R13, R5, 0x80 ;  /* 0x00000080050d7836 */ /* 0x000fd20000000000 */
        /* <DEDUP_REMOVED lines=15> */
[----:B------:R-:W-:Y:S02]  /*8710*/  UMOV UR29, 0x40000040 ;  /* 0x40000040001d7882 */ /* 0x000fe40000000000 */
        /* <DEDUP_REMOVED lines=14> */
[----:B------:R-:W-:-:S13]  /*8800*/  R2UR UR24, R6 ;  /* 0x00000000061872ca */ /* 0x000fda00000e0000 */
[----:B------:R-:W-:Y:S02]  /*8810*/  UMOV UR58, UR24 ;  /* 0x00000018003a7c82 */ /* 0x000fe40008000000 */
[----:B------:R-:W-:Y:S01]  /*8820*/  IMAD.U32 R20, RZ, RZ, UR58 ;  /* 0x0000003aff147e24 */ /* 0x000fe2000f8e00ff */
        /* <DEDUP_REMOVED lines=10> */
[----:B------:R-:W-:Y:S01]  /*88d0*/  VIADD R13, R6, 0x100 ;  /* 0x00000100060d7836 */ /* 0x000fe20000000000 */
[----:B------:R-:W-:Y:S01]  /*88e0*/  R2UR UR5, R14 ;  /* 0x000000000e0572ca */ /* 0x000fe200000e0000 */
[----:B------:R-:W-:Y:S02]  /*88f0*/  WARPGROUP.DEPBAR.LE gsb0, 0x0 ;  /* 0x00008000000079c5 */ /* 0x000fe40000010000 */
[----:B------:R-:W-:-:S06]  /*8900*/  WARPGROUP.ARRIVE ;  /* 0x00000000000079c5 */ /* 0x000fcc0000000000 */
[----:B------:R-:W-:Y:S03]  /*8910*/  HGMMA.64x16x16.F32 R184, gdesc[UR12].tnspA.tnspB, R184, gsb0 ;  /* 0x602000000cb879f0 */ /* 0x000fe600080008b8 */
[----:B------:R-:W-:Y:S02]  /*8920*/  WARPGROUP.DEPBAR.LE gsb0, 0x0 ;  /* 0x00008000000079c5 */ /* 0x000fe40000010000 */
[----:B------:R-:W-:-:S06]  /*8930*/  WARPGROUP.ARRIVE ;  /* 0x00000000000079c5 */ /* 0x000fcc0000000000 */
[----:B------:R-:W-:Y:S03]  /*8940*/  HGMMA.64x16x16.F32 R200, gdesc[UR16].tnspA.tnspB, R200, gsb0 ;  /* 0x6020000010c879f0 */ /* 0x000fe600080008c8 */
        /* <DEDUP_REMOVED lines=14> */
[----:B------:R-:W-:Y:S01]  /*8a30*/  IMAD.U32 R14, RZ, RZ, UR58 ;  /* 0x0000003aff0e7e24 */ /* 0x000fe2000f8e00ff */
[----:B------:R-:W-:Y:S01]  /*8a40*/  R2UR UR5, R13 ;  /* 0x000000000d0572ca */ /* 0x000fe200000e0000 */
[----:B------:R-:W-:Y:S01]  /*8a50*/  IMAD.U32 R15, RZ, RZ, UR59 ;  /* 0x0000003bff0f7e24 */ /* 0x000fe2000f8e00ff */
[----:B------:R-:W-:Y:S02]  /*8a60*/  WARPGROUP.DEPBAR.LE gsb0, 0x0 ;  /* 0x00008000000079c5 */ /* 0x000fe40000010000 */
[----:B------:R-:W-:-:S06]  /*8a70*/  WARPGROUP.ARRIVE ;  /* 0x00000000000079c5 */ /* 0x000fcc0000000000 */
[----:B------:R-:W-:Y:S01]  /*8a80*/  HGMMA.64x64x16.F32 R24, gdesc[UR56].tnspA, R24, gsb0 ;  /* 0x20e00000381879f0 */ /* 0x000fe20008000818 */
[----:B------:R-:W-:Y:S01]  /*8a90*/  R2UR UR59, R12 ;  /* 0x000000000c3b72ca */ /* 0x000fe200000e0000 */
[----:B------:R-:W-:Y:S01]  /*8aa0*/  VIADD R12, R5, 0x100 ;  /* 0x00000100050c7836 */ /* 0x000fe20000000000 */
[----:B------:R-:W-:Y:S02]  /*8ab0*/  R2UR UR58, R222 ;  /* 0x00000000de3a72ca */ /* 0x000fe400000e0000 */
[----:B------:R-:W-:Y:S02]  /*8ac0*/  R2UR UR57, R220 ;  /* 0x00000000dc3972ca */ /* 0x000fe400000e0000 */
[----:B------:R-:W-:Y:S02]  /*8ad0*/  R2UR UR56, R221 ;  /* 0x00000000dd3872ca */ /* 0x000fe400000e0000 */
[----:B------:R-:W-:-:S05]  /*8ae0*/  R2UR UR4, R12 ;  /* 0x000000000c0472ca */ /* 0x000fca00000e0000 */
        /* <DEDUP_REMOVED lines=10> */
[----:B------:R-:W-:-:S02]  /*8b90*/  WARPGROUP.DEPBAR.LE gsb0, 0x0 ;  /* 0x00008000000079c5 */ /* 0x000fc40000010000 */
[----:B------:R-:W-:-:S06]  /*8ba0*/  WARPGROUP.ARRIVE ;  /* 0x00000000000079c5 */ /* 0x000fcc0000000000 */
[----:B------:R-:W-:Y:S01]  /*8bb0*/  HGMMA.64x64x16.F32 R24, gdesc[UR56].tnspA, R24, gsb0 ;  /* 0x20e00000381879f0 */ /* 0x000fe20008000818 */
[----:B------:R-:W-:Y:S01]  /*8bc0*/  R2UR UR59, R10 ;  /* 0x000000000a3b72ca */ /* 0x000fe200000e0000 */
[----:B------:R-:W-:Y:S01]  /*8bd0*/  VIADD R10, R5, 0x180 ;  /* 0x00000180050a7836 */ /* 0x000fe20000000000 */
[----:B------:R-:W-:Y:S01]  /*8be0*/  R2UR UR58, R11 ;  /* 0x000000000b3a72ca */ /* 0x000fe200000e0000 */
[C---:B------:R-:W-:Y:S01]  /*8bf0*/  VIADD R11, R6.reuse, 0x180 ;  /* 0x00000180060b7836 */ /* 0x040fe20000000000 */
[----:B------:R-:W-:Y:S01]  /*8c00*/  UMOV UR57, 0x40000040 ;  /* 0x4000004000397882 */ /* 0x000fe20000000000 */
[----:B------:R-:W-:Y:S01]  /*8c10*/  VIADD R6, R6, 0x200 ;  /* 0x0000020006067836 */ /* 0x000fe20000000000 */
[----:B------:R-:W-:Y:S02]  /*8c20*/  R2UR UR4, R10 ;  /* 0x000000000a0472ca */ /* 0x000fe400000e0000 */
[----:B------:R-:W-:-:S05]  /*8c30*/  R2UR UR5, R11 ;  /* 0x000000000b0572ca */ /* 0x000fca00000e0000 */
[----:B------:R-:W-:Y:S01]  /*8c40*/  UMOV UR49, UR59 ;  /* 0x0000003b00317c82 */ /* 0x000fe20008000000 */
[----:B------:R-:W-:Y:S01]  /*8c50*/  UMOV UR59, 0x8 ;  /* 0x00000008003b7882 */ /* 0x000fe20000000000 */
[----:B------:R-:W-:Y:S01]  /*8c60*/  UMOV UR48, UR58 ;  /* 0x0000003a00307c82 */ /* 0x000fe20008000000 */
[----:B------:R-:W-:-:S03]  /*8c70*/  IMAD.U32 R11, RZ, RZ, UR59 ;  /* 0x0000003bff0b7e24 */ /* 0x000fc6000f8e00ff */
[----:B------:R-:W-:Y:S02]  /*8c80*/  UMOV UR56, UR4 ;  /* 0x0000000400387c82 */ /* 0x000fe40008000000 */
[----:B------:R-:W-:Y:S01]  /*8c90*/  UMOV UR58, UR5 ;  /* 0x00000005003a7c82 */ /* 0x000fe20008000000 */
[----:B------:R-:W-:Y:S01]  /*8ca0*/  R2UR UR5, R6 ;  /* 0x00000000060572ca */ /* 0x000fe200000e0000 */
[----:B------:R-:W-:Y:S01]  /*8cb0*/  IMAD.U32 R10, RZ, RZ, UR58 ;  /* 0x0000003aff0a7e24 */ /* 0x000fe2000f8e00ff */
[----:B------:R-:W-:Y:S02]  /*8cc0*/  WARPGROUP.DEPBAR.LE gsb0, 0x0 ;  /* 0x00008000000079c5 */ /* 0x000fe40000010000 */
[----:B------:R-:W-:-:S06]  /*8cd0*/  WARPGROUP.ARRIVE ;  /* 0x00000000000079c5 */ /* 0x000fcc0000000000 */
[----:B------:R-:W-:Y:S01]  /*8ce0*/  HGMMA.64x64x16.F32 R24, gdesc[UR56].tnspA, R24, gsb0 ;  /* 0x20e00000381879f0 */ /* 0x000fe20008000818 */
[----:B------:R-:W-:Y:S01]  /*8cf0*/  R2UR UR59, R7 ;  /* 0x00000000073b72ca */ /* 0x000fe200000e0000 */
[----:B------:R-:W-:Y:S01]  /*8d00*/  VIADD R7, R5, 0x200 ;  /* 0x0000020005077836 */ /* 0x000fe20000000000 */
[----:B------:R-:W-:Y:S01]  /*8d10*/  R2UR UR58, R217 ;  /* 0x00000000d93a72ca */ /* 0x000fe200000e0000 */
[----:B------:R-:W-:Y:S01]  /*8d20*/  VIADD R217, R23, 0x400 ;  /* 0x0000040017d97836 */ /* 0x000fe20000000000 */
        /* <DEDUP_REMOVED lines=13> */
[----:B------:R-:W-:Y:S01]  /*8e00*/  UMOV UR25, UR29 ;  /* 0x0000001d00197c82 */ /* 0x000fe20008000000 */
[----:B------:R-:W-:Y:S01]  /*8e10*/  UMOV UR21, 0x40000040 ;  /* 0x4000004000157882 */ /* 0x000fe20000000000 */
[----:B------:R-:W-:Y:S01]  /*8e20*/  ULDC.64 UR4, c[0x0][0x2c0] ;  /* 0x0000b00000047ab9 */ /* 0x000fe20000000a00 */
[----:B------:R-:W-:-:S02]  /*8e30*/  WARPGROUP.DEPBAR.LE gsb0, 0x0 ;  /* 0x00008000000079c5 */ /* 0x000fc40000010000 */
[----:B------:R-:W-:-:S06]  /*8e40*/  WARPGROUP.ARRIVE ;  /* 0x00000000000079c5 */ /* 0x000fcc0000000000 */
[----:B------:R-:W-:Y:S01]  /*8e50*/  HGMMA.64x64x16.F32 R24, gdesc[UR56].tnspA, R24, gsb0 ;  /* 0x20e00000381879f0 */ /* 0x000fe20008000818 */
[----:B------:R-:W-:Y:S01]  /*8e60*/  R2UR UR59, R8 ;  /* 0x00000000083b72ca */ /* 0x000fe200000e0000 */
[----:B------:R-:W-:Y:S01]  /*8e70*/  UMOV UR57, 0x40000040 ;  /* 0x4000004000397882 */ /* 0x000fe20000000000 */
[----:B------:R-:W-:Y:S01]  /*8e80*/  R2UR UR58, R9 ;  /* 0x00000000093a72ca */ /* 0x000fe200000e0000 */
[----:B------:R-:W-:Y:S01]  /*8e90*/  VIADD R8, R23, 0x480 ;  /* 0x0000048017087836 */ /* 0x000fe20000000000 */
[----:B------:R-:W-:Y:S01]  /*8ea0*/  R2UR UR56, R217 ;  /* 0x00000000d93872ca */ /* 0x000fe200000e0000 */
[----:B------:R-:W-:-:S05]  /*8eb0*/  VIADD R217, R23, 0x500 ;  /* 0x0000050017d97836 */ /* 0x000fca0000000000 */
[----:B------:R-:W-:Y:S01]  /*8ec0*/  R2UR UR28, R217 ;  /* 0x00000000d91c72ca */ /* 0x000fe200000e0000 */
        /* <DEDUP_REMOVED lines=26> */
[----:B------:R-:W-:Y:S01]  /*9070*/  UMOV UR32, UR28 ;  /* 0x0000001c00207c82 */ /* 0x000fe20008000000 */
[----:B------:R-:W-:Y:S01]  /*9080*/  UMOV UR33, UR29 ;  /* 0x0000001d00217c82 */ /* 0x000fe20008000000 */
[----:B------:R-:W-:Y:S01]  /*9090*/  UMOV UR24, UR28 ;  /* 0x0000001c00187c82 */ /* 0x000fe20008000000 */
[----:B------:R-:W-:Y:S01]  /*90a0*/  VIADD R23, R23, 0x580 ;  /* 0x0000058017177836 */ /* 0x000fe20000000000 */
[----:B------:R-:W-:Y:S01]  /*90b0*/  UMOV UR9, UR21 ;  /* 0x0000001500097c82 */ /* 0x000fe20008000000 */
[----:B------:R-:W-:Y:S01]  /*90c0*/  IMAD.SHL.U32 R8, R3, 0x4000, RZ ;  /* 0x0000400003087824 */ /* 0x000fe200078e00ff */
[----:B------:R-:W-:-:S02]  /*90d0*/  WARPGROUP.DEPBAR.LE gsb0, 0x0 ;  /* 0x00008000000079c5 */ /* 0x000fc40000010000 */
[----:B------:R-:W-:Y:S01]  /*90e0*/  WARPGROUP.ARRIVE ;  /* 0x00000000000079c5 */ /* 0x000fe20000000000 */
[----:B------:R-:W-:Y:S02]  /*90f0*/  R2UR UR20, R23 ;  /* 0x00000000171472ca */ /* 0x000fe400000e0000 */
[----:B------:R-:W-:-:S03]  /*9100*/  IADD3 R9, P0, R8, R230, RZ ;  /* 0x000000e608097210 */ /* 0x000fc60007f1e0ff */
[----:B------:R-:W-:Y:S01]  /*9110*/  HGMMA.64x16x16.F32 R208, gdesc[UR56].tnspA.tnspB, R208, gsb0 ;  /* 0x6020000038d079f0 */ /* 0x000fe200080008d0 */
[----:B------:R-:W-:Y:S02]  /*9120*/  LEA.HI.X.SX32 R218, R8, R235, 0x1, P0 ;  /* 0x000000eb08da7211 */ /* 0x000fe400000f0eff */
[----:B------:R-:W-:-:S04]  /*9130*/  LEA R8, P0, R9, UR4, 0x2 ;  /* 0x0000000409087c11 */ /* 0x000fc8000f8010ff */
[----:B------:R-:W-:Y:S01]  /*9140*/  LEA.HI.X R9, R9, UR5, R218, 0x2, P0 ;  /* 0x0000000509097c11 */ /* 0x000fe200080f14da */
[----:B------:R-:W-:Y:S02]  /*9150*/  WARPGROUP.DEPBAR.LE gsb0, 0x0 ;  /* 0x00008000000079c5 */ /* 0x000fe40000010000 */
[----:B------:R-:W-:Y:S01]  /*9160*/  WARPGROUP.ARRIVE ;  /* 0x00000000000079c5 */ /* 0x000fe20000000000 */
[----:B------:R-:W-:Y:S01]  /*9170*/  UMOV UR8, UR20 ;  /* 0x0000001400087c82 */ /* 0x000fe20008000000 */
[----:B------:R-:W-:Y:S01]  /*9180*/  UMOV UR4, UR20 ;  /* 0x0000001400047c82 */ /* 0x000fe20008000000 */
[----:B------:R-:W-:Y:S01]  /*9190*/  UMOV UR5, UR21 ;  /* 0x0000001500057c82 */ /* 0x000fe20008000000 */
[----:B------:R-:W-:Y:S01]  /*91a0*/  UMOV UR12, UR20 ;  /* 0x00000014000c7c82 */ /* 0x000fe20008000000 */
[----:B------:R-:W-:Y:S01]  /*91b0*/  UMOV UR13, UR21 ;  /* 0x00000015000d7c82 */ /* 0x000fe20008000000 */
[----:B------:R-:W-:Y:S01]  /*91c0*/  HGMMA.64x16x16.F32 R144, gdesc[UR48].tnspA.tnspB, R144, gsb0 ;  /* 0x60200000309079f0 */ /* 0x000fe20008000890 */
[----:B------:R-:W-:Y:S01]  /*91d0*/  UMOV UR50, UR44 ;  /* 0x0000002c00327c82 */ /* 0x000fe20008000000 */
[----:B------:R-:W-:Y:S01]  /*91e0*/  UMOV UR51, UR45 ;  /* 0x0000002d00337c82 */ /* 0x000fe20008000000 */
[----:B------:R-:W-:Y:S01]  /*91f0*/  UMOV UR44, UR48 ;  /* 0x00000030002c7c82 */ /* 0x000fe20008000000 */
[----:B------:R-:W-:Y:S01]  /*9200*/  UMOV UR45, UR49 ;  /* 0x00000031002d7c82 */ /* 0x000fe20008000000 */
[----:B------:R-:W-:Y:S01]  /*9210*/  UMOV UR16, UR20 ;  /* 0x0000001400107c82 */ /* 0x000fe20008000000 */
[----:B------:R-:W-:Y:S01]  /*9220*/  UMOV UR17, UR21 ;  /* 0x0000001500117c82 */ /* 0x000fe20008000000 */
[----:B------:R-:W-:Y:S01]  /*9230*/  VIADD R22, R22, 0x14100 ;  /* 0x0001410016167836 */ /* 0x000fe20000000000 */
[----:B------:R1:W-:Y:S01]  /*9240*/  REDG.E.ADD.F32x4.FTZ.RN.STRONG.GPU desc[UR60][R8.64], R24 ;  /* 0x00000018080079a6 */ /* 0x0003e2000c10f7bc */
[----:B------:R-:W-:-:S02]  /*9250*/  WARPGROUP.DEPBAR.LE gsb0, 0x0 ;  /* 0x00008000000079c5 */ /* 0x000fc40000010000 */
[----:B------:R-:W-:Y:S01]  /*9260*/  WARPGROUP.ARRIVE ;  /* 0x00000000000079c5 */ /* 0x000fe20000000000 */
[----:B------:R-:W-:Y:S01]  /*9270*/  SHF.R.U32.HI R22, RZ, 0x4, R22 ;  /* 0x00000004ff167819 */ /* 0x000fe20000011616 */
[----:B------:R-:W-:Y:S01]  /*9280*/  UMOV UR59, 0x40 ;  /* 0x00000040003b7882 */ /* 0x000fe20000000000 */
[----:B-1----:R-:W-:Y:S01]  /*9290*/  LOP3.LUT R24, R216, 0x80000, RZ, 0xfc, !PT ;  /* 0x00080000d8187812 */ /* 0x002fe200078efcff */
[----:B------:R1:W-:Y:S02]  /*92a0*/  REDG.E.ADD.F32x4.FTZ.RN.STRONG.GPU desc[UR60][R8.64+0x800], R28 ;  /* 0x0008001c080079a6 */ /* 0x0003e4000c10f7bc */
[----:B------:R-:W-:Y:S01]  /*92b0*/  HGMMA.64x16x16.F32 R160, gdesc[UR48].tnspA.tnspB, R160, gsb0 ;  /* 0x6020000030a079f0 */ /* 0x000fe200080008a0 */
[----:B------:R-:W-:Y:S01]  /*92c0*/  UMOV UR50, UR52 ;  /* 0x0000003400327c82 */ /* 0x000fe20008000000 */
[----:B------:R-:W-:Y:S01]  /*92d0*/  UMOV UR51, UR53 ;  /* 0x0000003500337c82 */ /* 0x000fe20008000000 */
[----:B------:R-:W-:Y:S01]  /*92e0*/  UMOV UR52, UR48 ;  /* 0x0000003000347c82 */ /* 0x000fe20008000000 */
[----:B------:R-:W-:Y:S01]  /*92f0*/  UMOV UR53, UR49 ;  /* 0x0000003100357c82 */ /* 0x000fe20008000000 */
[----:B------:R-:W-:Y:S01]  /*9300*/  LOP3.LUT R237, R22, 0x3fff, RZ, 0xc0, !PT ;  /* 0x00003fff16ed7812 */ /* 0x000fe200078ec0ff */
[C---:B------:R-:W-:Y:S01]  /*9310*/  VIADD R23, R24.reuse, 0x80 ;  /* 0x0000008018177836 */ /* 0x040fe20000000000 */
[----:B------:R-:W-:Y:S01]  /*9320*/  PLOP3.LUT P0, PT, PT, PT, UP1, 0x40, 0x0 ;  /* 0x000000000000781c */ /* 0x000fe20003f0e818 */
[----:B------:R-:W-:Y:S01]  /*9330*/  VIADD R25, R24, 0x200 ;  /* 0x0000020018197836 */ /* 0x000fe20000000000 */
[----:B------:R1:W-:Y:S01]  /*9340*/  REDG.E.ADD.F32x4.FTZ.RN.STRONG.GPU desc[UR60][R8.64+0x1000], R32 ;  /* 0x00100020080079a6 */ /* 0x0003e2000c10f7bc */
[----:B------:R-:W-:-:S02]  /*9350*/  WARPGROUP.DEPBAR.LE gsb0, 0x0 ;  /* 0x00008000000079c5 */ /* 0x000fc40000010000 */
[----:B------:R-:W-:Y:S01]  /*9360*/  WARPGROUP.ARRIVE ;  /* 0x00000000000079c5 */ /* 0x000fe20000000000 */
[----:B------:R-:W-:Y:S01]  /*9370*/  IMAD R237, R2, 0x800, R237 ;  /* 0x0000080002ed7824 */ /* 0x000fe200078e02ed */
[----:B------:R1:W-:Y:S04]  /*9380*/  REDG.E.ADD.F32x4.FTZ.RN.STRONG.GPU desc[UR60][R8.64+0x1800], R36 ;  /* 0x00180024080079a6 */ /* 0x0003e8000c10f7bc */
[----:B------:R-:W-:Y:S01]  /*9390*/  HGMMA.64x16x16.F32 R176, gdesc[UR48].tnspA.tnspB, R176, gsb0 ;  /* 0x6020000030b079f0 */ /* 0x000fe200080008b0 */
[C---:B------:R-:W-:Y:S01]  /*93a0*/  VIADD R22, R24.reuse, 0x100 ;  /* 0x0000010018167836 */ /* 0x040fe20000000000 */
[----:B------:R1:W-:Y:S01]  /*93b0*/  REDG.E.ADD.F32x4.FTZ.RN.STRONG.GPU desc[UR60][R8.64+0x2000], R40 ;  /* 0x00200028080079a6 */ /* 0x0003e2000c10f7bc */
[----:B------:R-:W-:Y:S01]  /*93c0*/  VIADD R26, R24, 0x10 ;  /* 0x00000010181a7836 */ /* 0x000fe20000000000 */
[----:B------:R-:W-:-:S02]  /*93d0*/  UMOV UR51, 0x40 ;  /* 0x0000004000337882 */ /* 0x000fc40000000000 */
[----:B------:R1:W-:Y:S04]  /*93e0*/  REDG.E.ADD.F32x4.FTZ.RN.STRONG.GPU desc[UR60][R8.64+0x2800], R44 ;  /* 0x0028002c080079a6 */ /* 0x0003e8000c10f7bc */
[----:B------:R1:W-:Y:S04]  /*93f0*/  REDG.E.ADD.F32x4.FTZ.RN.STRONG.GPU desc[UR60][R8.64+0x3000], R48 ;  /* 0x00300030080079a6 */ /* 0x0003e8000c10f7bc */
[----:B------:R1:W-:Y:S01]  /*9400*/  REDG.E.ADD.F32x4.FTZ.RN.STRONG.GPU desc[UR60][R8.64+0x3800], R52 ;  /* 0x00380034080079a6 */ /* 0x0003e2000c10f7bc */
        /* <DEDUP_REMOVED lines=36> */
[----:B------:R-:W-:Y:S02]  /*9650*/  R2UR UR54, R24 ;  /* 0x00000000183672ca */ /* 0x000fe400000e0000 */
[----:B------:R-:W-:Y:S01]  /*9660*/  R2UR UR52, R237 ;  /* 0x00000000ed3472ca */ /* 0x000fe200000e0000 */
[----:B------:R-:W-:Y:S01]  /*9670*/  UMOV UR55, 0x40 ;  /* 0x0000004000377882 */ /* 0x000fe20000000000 */
[----:B------:R-:W-:Y:S01]  /*9680*/  UMOV UR53, 0x40000040 ;  /* 0x4000004000357882 */ /* 0x000fe20000000000 */
[----:B------:R-:W-:Y:S02]  /*9690*/  WARPGROUP.DEPBAR.LE gsb0, 0x0 ;  /* 0x00008000000079c5 */ /* 0x000fe40000010000 */
[----:B------:R-:W-:-:S08]  /*96a0*/  WARPGROUP.ARRIVE ;  /* 0x00000000000079c5 */ /* 0x000fd00000000000 */
[----:B------:R-:W-:Y:S01]  /*96b0*/  HGMMA.64x16x16.F32 R56, gdesc[UR52].tnspA.tnspB, R56, gsb0 ;  /* 0x60200000343879f0 */ /* 0x000fe20008000838 */
[----:B------:R-:W-:Y:S01]  /*96c0*/  R2UR UR24, R23 ;  /* 0x00000000171872ca */ /* 0x000fe200000e0000 */
[----:B------:R-:W-:Y:S01]  /*96d0*/  UMOV UR56, UR52 ;  /* 0x0000003400387c82 */ /* 0x000fe20008000000 */
[----:B------:R-:W-:-:S11]  /*96e0*/  UMOV UR57, UR53 ;  /* 0x0000003500397c82 */ /* 0x000fd60008000000 */
[----:B------:R-:W-:Y:S01]  /*96f0*/  UMOV UR58, UR24 ;  /* 0x00000018003a7c82 */ /* 0x000fe20008000000 */
[----:B------:R-:W-:Y:S02]  /*9700*/  WARPGROUP.DEPBAR.LE gsb0, 0x0 ;  /* 0x00008000000079c5 */ /* 0x000fe40000010000 */
[----:B------:R-:W-:-:S06]  /*9710*/  WARPGROUP.ARRIVE ;  /* 0x00000000000079c5 */ /* 0x000fcc0000000000 */
[----:B------:R-:W-:Y:S01]  /*9720*/  HGMMA.64x16x16.F32 R64, gdesc[UR56].tnspA.tnspB, R64, gsb0 ;  /* 0x60200000384079f0 */ /* 0x000fe20008000840 */
[----:B------:R-:W-:Y:S01]  /*9730*/  R2UR UR8, R22 ;  /* 0x00000000160872ca */ /* 0x000fe200000e0000 */
[----:B------:R-:W-:Y:S01]  /*9740*/  UMOV UR12, UR52 ;  /* 0x00000034000c7c82 */ /* 0x000fe20008000000 */
[----:B------:R-:W-:Y:S01]  /*9750*/  UMOV UR13, UR53 ;  /* 0x00000035000d7c82 */ /* 0x000fe20008000000 */
[----:B------:R-:W-:-:S10]  /*9760*/  UMOV UR15, 0x40 ;  /* 0x00000040000f7882 */ /* 0x000fd40000000000 */
[----:B------:R-:W-:Y:S01]  /*9770*/  UMOV UR14, UR8 ;  /* 0x00000008000e7c82 */ /* 0x000fe20008000000 */
[----:B------:R-:W-:Y:S02]  /*9780*/  WARPGROUP.DEPBAR.LE gsb0, 0x0 ;  /* 0x00008000000079c5 */ /* 0x000fe40000010000 */
[----:B------:R-:W-:-:S06]  /*9790*/  WARPGROUP.ARRIVE ;  /* 0x00000000000079c5 */ /* 0x000fcc0000000000 */
[----:B------:R-:W-:Y:S01]  /*97a0*/  HGMMA.64x16x16.F32 R72, gdesc[UR12].tnspA.tnspB, R72, gsb0 ;  /* 0x602000000c4879f0 */ /* 0x000fe20008000848 */
[----:B------:R-:W-:-:S05]  /*97b0*/  VIADD R22, R24, 0x180 ;  /* 0x0000018018167836 */ /* 0x000fca0000000000 */
        /* <DEDUP_REMOVED lines=8> */
[----:B------:R-:W-:Y:S01]  /*9840*/  R2UR UR4, R25 ;  /* 0x00000000190472ca */ /* 0x000fe200000e0000 */
[----:B------:R-:W-:Y:S01]  /*9850*/  IMAD.U32 R218, RZ, RZ, UR10 ;  /* 0x0000000affda7e24 */ /* 0x000fe2000f8e00ff */
[----:B------:R-:W-:Y:S01]  /*9860*/  UMOV UR8, UR52 ;  /* 0x0000003400087c82 */ /* 0x000fe20008000000 */
[----:B------:R-:W-:Y:S01]  /*9870*/  IMAD.U32 R219, RZ, RZ, UR11 ;  /* 0x0000000bffdb7e24 */ /* 0x000fe2000f8e00ff */
[----:B------:R-:W-:Y:S01]  /*9880*/  UMOV UR9, UR53 ;  /* 0x0000003500097c82 */ /* 0x000fe20008000000 */
[----:B------:R-:W-:-:S08]  /*9890*/  UMOV UR11, 0x40 ;  /* 0x00000040000b7882 */ /* 0x000fd00000000000 */
[----:B------:R-:W-:Y:S01]  /*98a0*/  UMOV UR10, UR4 ;  /* 0x00000004000a7c82 */ /* 0x000fe20008000000 */
[----:B------:R-:W-:Y:S02]  /*98b0*/  WARPGROUP.DEPBAR.LE gsb0, 0x0 ;  /* 0x00008000000079c5 */ /* 0x000fe40000010000 */
[----:B------:R-:W-:-:S06]  /*98c0*/  WARPGROUP.ARRIVE ;  /* 0x00000000000079c5 */ /* 0x000fcc0000000000 */
[----:B------:R-:W-:Y:S01]  /*98d0*/  HGMMA.64x16x16.F32 R88, gdesc[UR8].tnspA.tnspB, R88, gsb0 ;  /* 0x60200000085879f0 */ /* 0x000fe20008000858 */
[----:B------:R-:W-:Y:S01]  /*98e0*/  VIADD R25, R237, 0x80 ;  /* 0x00000080ed197836 */ /* 0x000fe20000000000 */
[----:B------:R-:W-:-:S04]  /*98f0*/  R2UR UR46, R26 ;  /* 0x000000001a2e72ca */ /* 0x000fc800000e0000 */
[----:B------:R-:W-:Y:S01]  /*9900*/  R2UR UR44, R25 ;  /* 0x00000000192c72ca */ /* 0x000fe200000e0000 */
[----:B------:R-:W-:Y:S01]  /*9910*/  UMOV UR47, 0x40 ;  /* 0x00000040002f7882 */ /* 0x000fe20000000000 */
[----:B------:R-:W-:Y:S01]  /*9920*/  UMOV UR45, 0x40000040 ;  /* 0x40000040002d7882 */ /* 0x000fe20000000000 */
[----:B------:R-:W-:Y:S02]  /*9930*/  WARPGROUP.DEPBAR.LE gsb0, 0x0 ;  /* 0x00008000000079c5 */ /* 0x000fe40000010000 */
[----:B------:R-:W-:-:S08]  /*9940*/  WARPGROUP.ARRIVE ;  /* 0x00000000000079c5 */ /* 0x000fd00000000000 */
[----:B------:R-:W-:Y:S01]  /*9950*/  HGMMA.64x16x16.F32 R56, gdesc[UR44].tnspA.tnspB, R56, gsb0 ;  /* 0x602000002c3879f0 */ /* 0x000fe20008000838 */
[----:B------:R-:W-:-:S05]  /*9960*/  VIADD R26, R24, 0x90 ;  /* 0x00000090181a7836 */ /* 0x000fca0000000000 */
        /* <DEDUP_REMOVED lines=36> */
[----:B------:R-:W-:Y:S02]  /*9bb0*/  WARPGROUP.DEPBAR.LE gsb0, 0x0 ;  /* 0x00008000000079c5 */ /* 0x000fe40000010000 */
[----:B------:R-:W-:-:S08]  /*9bc0*/  WARPGROUP.ARRIVE ;  /* 0x00000000000079c5 */ /* 0x000fd00000000000 */
[----:B------:R-:W-:Y:S01]  /*9bd0*/  HGMMA.64x16x16.F32 R88, gdesc[UR48].tnspA.tnspB, R88, gsb0 ;  /* 0x60200000305879f0 */ /* 0x000fe20008000858 */
[----:B------:R-:W-:Y:S02]  /*9be0*/  VIADD R26, R24, 0x20 ;  /* 0x00000020181a7836 */ /* 0x000fe40000000000 */
[----:B------:R-:W-:-:S03]  /*9bf0*/  VIADD R25, R237, 0x100 ;  /* 0x00000100ed197836 */ /* 0x000fc60000000000 */
[----:B------:R-:W-:Y:S02]  /*9c00*/  R2UR UR26, R26 ;  /* 0x000000001a1a72ca */ /* 0x000fe400000e0000 */
        /* <DEDUP_REMOVED lines=8> */
[----:B------:R-:W-:Y:S01]  /*9c90*/  UMOV UR40, UR24 ;  /* 0x0000001800287c82 */ /* 0x000fe20008000000 */
[----:B------:R-:W-:Y:S01]  /*9ca0*/  UMOV UR41, UR25 ;  /* 0x0000001900297c82 */ /* 0x000fe20008000000 */
[----:B------:R-:W-:Y:S01]  /*9cb0*/  UMOV UR43, 0x40 ;  /* 0x00000040002b7882 */ /* 0x000fe20000000000 */
[----:B------:R-:W-:Y:S02]  /*9cc0*/  WARPGROUP.DEPBAR.LE gsb0, 0x0 ;  /* 0x00008000000079c5 */ /* 0x000fe40000010000 */
[----:B------:R-:W-:-:S07]  /*9cd0*/  WARPGROUP.ARRIVE ;  /* 0x00000000000079c5 */ /* 0x000fce0000000000 */
        /* <DEDUP_REMOVED lines=51> */
[----:B------:R-:W-:-:S03]  /*a010*/  IMAD.U32 R216, RZ, RZ, UR14 ;  /* 0x0000000effd87e24 */ /* 0x000fc6000f8e00ff */
[----:B------:R-:W-:Y:S01]  /*a020*/  R2UR UR14, R25 ;  /* 0x00000000190e72ca */ /* 0x000fe200000e0000 */
[----:B------:R-:W-:Y:S01]  /*a030*/  IMAD.U32 R217, RZ, RZ, UR15 ;  /* 0x0000000fffd97e24 */ /* 0x000fe2000f8e00ff */
[----:B------:R-:W-:Y:S01]  /*a040*/  UMOV UR12, UR4 ;  /* 0x00000004000c7c82 */ /* 0x000fe20008000000 */
[----:B------:R-:W-:Y:S01]  /*a050*/  UMOV UR13, UR5 ;  /* 0x00000005000d7c82 */ /* 0x000fe20008000000 */
[----:B------:R-:W-:Y:S01]  /*a060*/  UMOV UR15, 0x40 ;  /* 0x00000040000f7882 */ /* 0x000fe20000000000 */
[----:B------:R-:W-:Y:S02]  /*a070*/  WARPGROUP.DEPBAR.LE gsb0, 0x0 ;  /* 0x00008000000079c5 */ /* 0x000fe40000010000 */
[----:B------:R-:W-:-:S06]  /*a080*/  WARPGROUP.ARRIVE ;  /* 0x00000000000079c5 */ /* 0x000fcc0000000000 */
        /* <DEDUP_REMOVED lines=11> */
[----:B------:R-:W-:Y:S02]  /*a140*/  IMAD.U32 R22, RZ, RZ, UR58 ;  /* 0x0000003aff167e24 */ /* 0x000fe4000f8e00ff */
[----:B------:R-:W-:Y:S01]  /*a150*/  IMAD.U32 R23, RZ, RZ, UR59 ;  /* 0x0000003bff177e24 */ /* 0x000fe2000f8e00ff */
[----:B------:R-:W-:Y:S02]  /*a160*/  WARPGROUP.DEPBAR.LE gsb0, 0x0 ;  /* 0x00008000000079c5 */ /* 0x000fe40000010000 */
[----:B-1----:R-:W-:Y:S05]  /*a170*/  @P0 BRA `(.L_x_328) ;  /* 0x0000000000040947 */ /* 0x002fea0003800000 */
[----:B------:R-:W-:Y:S01]  /*a180*/  BPT.TRAP 0x1 ;  /* 0x000000040000795c */ /* 0x000fe20000300000 */
.L_x_328:
[----:B------:R-:W-:Y:S01]  /*a190*/  VIADD R24, R5, 0x500 ;  /* 0x0000050005187836 */ /* 0x000fe20000000000 */
[----:B------:R-:W-:Y:S01]  /*a1a0*/  R2UR UR58, R20 ;  /* 0x00000000143a72ca */ /* 0x000fe200000e0000 */
[----:B------:R-:W-:Y:S01]  /*a1b0*/  UMOV UR57, 0x40000040 ;  /* 0x4000004000397882 */ /* 0x000fe20000000000 */
[----:B------:R-:W-:Y:S01]  /*a1c0*/  R2UR UR59, R21 ;  /* 0x00000000153b72ca */ /* 0x000fe200000e0000 */
[----:B------:R-:W-:Y:S01]  /*a1d0*/  VIADD R20, R5, 0x580 ;  /* 0x0000058005147836 */ /* 0x000fe20000000000 */
[----:B------:R-:W-:Y:S01]  /*a1e0*/  R2UR UR56, R24 ;  /* 0x00000000183872ca */ /* 0x000fe200000e0000 */
[----:B------:R-:W-:-:S05]  /*a1f0*/  VIADD R24, R17, 0x31838 ;  /* 0x0003183811187836 */ /* 0x000fca0000000000 */
[----:B------:R-:W-:-:S04]  /*a200*/  PRMT R24, RZ, 0x654, R24 ;  /* 0x00000654ff187816 */ /* 0x000fc80000000018 */
[----:B------:R1:W-:Y:S02]  /*a210*/  SYNCS.ARRIVE.TRANS64.RED.A1T0 RZ, [R24+URZ], RZ ;  /* 0x000000ff18ff79a7 */ /* 0x0003e4000810043f */
[----:B-1----:R-:W-:-:S06]  /*a220*/  WARPGROUP.ARRIVE ;  /* 0x00000000000079c5 */ /* 0x002fcc0000000000 */
        /* <DEDUP_REMOVED lines=41> */
[----:B------:R-:W-:-:S04]  /*a4c0*/  PLOP3.LUT P0, PT, PT, PT, UP1, 0x40, 0x0 ;  /* 0x000000000000781c */ /* 0x000fc80003f0e818 */
[----:B------:R-:W-:Y:S01]  /*a4d0*/  HGMMA.64x16x16.F32 R96, gdesc[UR52].tnspA.tnspB, R96, gsb0 ;  /* 0x60200000346079f0 */ /* 0x000fe20008000860 */
[----:B------:R-:W-:Y:S01]  /*a4e0*/  R2UR UR54, R22 ;  /* 0x00000000163672ca */ /* 0x000fe200000e0000 */
[----:B------:R1:W-:Y:S01]  /*a4f0*/  REDG.E.ADD.F32x4.FTZ.RN.STRONG.GPU desc[UR60][R8.64+0x4000], R24 ;  /* 0x00400018080079a6 */ /* 0x0003e2000c10f7bc */
[----:B------:R-:W-:Y:S02]  /*a500*/  R2UR UR55, R23 ;  /* 0x00000000173772ca */ /* 0x000fe400000e0000 */
[----:B------:R-:W-:Y:S01]  /*a510*/  R2UR UR44, R5 ;  /* 0x00000000052c72ca */ /* 0x000fe200000e0000 */
[----:B------:R-:W-:Y:S02]  /*a520*/  WARPGROUP.DEPBAR.LE gsb0, 0x0 ;  /* 0x00008000000079c5 */ /* 0x000fe40000010000 */
[----:B------:R-:W-:Y:S01]  /*a530*/  WARPGROUP.ARRIVE ;  /* 0x00000000000079c5 */ /* 0x000fe20000000000 */
[----:B------:R-:W-:Y:S01]  /*a540*/  UMOV UR41, UR25 ;  /* 0x0000001900297c82 */ /* 0x000fe20008000000 */
[----:B------:R-:W-:Y:S01]  /*a550*/  UMOV UR37, UR25 ;  /* 0x0000001900257c82 */ /* 0x000fe20008000000 */
[----:B------:R-:W-:Y:S01]  /*a560*/  UMOV UR33, UR25 ;  /* 0x0000001900217c82 */ /* 0x000fe20008000000 */
[----:B------:R-:W-:Y:S01]  /*a570*/  UMOV UR21, UR5 ;  /* 0x0000000500157c82 */ /* 0x000fe20008000000 */
[----:B------:R-:W-:-:S03]  /*a580*/  UMOV UR17, UR5 ;  /* 0x0000000500117c82 */ /* 0x000fc60008000000 */
[----:B------:R-:W-:Y:S01]  /*a590*/  HGMMA.64x16x16.F32 R104, gdesc[UR52].tnspA.tnspB, R104, gsb0 ;  /* 0x60200000346879f0 */ /* 0x000fe20008000868 */
[----:B------:R-:W-:Y:S01]  /*a5a0*/  R2UR UR54, R216 ;  /* 0x00000000d83672ca */ /* 0x000fe200000e0000 */
[----:B------:R-:W-:Y:S01]  /*a5b0*/  UMOV UR13, UR5 ;  /* 0x00000005000d7c82 */ /* 0x000fe20008000000 */
[----:B------:R-:W-:Y:S01]  /*a5c0*/  R2UR UR55, R217 ;  /* 0x00000000d93772ca */ /* 0x000fe200000e0000 */
[----:B------:R1:W-:Y:S01]  /*a5d0*/  REDG.E.ADD.F32x4.FTZ.RN.STRONG.GPU desc[UR60][R8.64+0x4800], R28 ;  /* 0x0048001c080079a6 */ /* 0x0003e2000c10f7bc */
[----:B------:R-:W-:-:S03]  /*a5e0*/  VIADD R5, R237, 0x500 ;  /* 0x00000500ed057836 */ /* 0x000fc60000000000 */
[----:B------:R1:W-:Y:S01]  /*a5f0*/  REDG.E.ADD.F32x4.FTZ.RN.STRONG.GPU desc[UR60][R8.64+0x5000], R32 ;  /* 0x00500020080079a6 */ /* 0x0003e2000c10f7bc */
[----:B------:R-:W-:Y:S02]  /*a600*/  WARPGROUP.DEPBAR.LE gsb0, 0x0 ;  /* 0x00008000000079c5 */ /* 0x000fe40000010000 */
[----:B------:R-:W-:Y:S01]  /*a610*/  WARPGROUP.ARRIVE ;  /* 0x00000000000079c5 */ /* 0x000fe20000000000 */
[----:B------:R-:W-:Y:S01]  /*a620*/  R2UR UR24, R5 ;  /* 0x00000000051872ca */ /* 0x000fe200000e0000 */
[----:B------:R-:W-:Y:S01]  /*a630*/  VIADD R237, R237, 0x580 ;  /* 0x00000580eded7836 */ /* 0x000fe20000000000 */
[----:B------:R1:W-:Y:S03]  /*a640*/  REDG.E.ADD.F32x4.FTZ.RN.STRONG.GPU desc[UR60][R8.64+0x5800], R36 ;  /* 0x00580024080079a6 */ /* 0x0003e6000c10f7bc */
[----:B------:R-:W-:Y:S01]  /*a650*/  HGMMA.64x16x16.F32 R112, gdesc[UR52].tnspA.tnspB, R112, gsb0 ;  /* 0x60200000347079f0 */ /* 0x000fe20008000870 */
[----:B------:R-:W-:Y:S01]  /*a660*/  R2UR UR54, R218 ;  /* 0x00000000da3672ca */ /* 0x000fe200000e0000 */
[----:B------:R1:W-:Y:S01]  /*a670*/  REDG.E.ADD.F32x4.FTZ.RN.STRONG.GPU desc[UR60][R8.64+0x6000], R40 ;  /* 0x00600028080079a6 */ /* 0x0003e2000c10f7bc */
[----:B------:R-:W-:-:S05]  /*a680*/  R2UR UR55, R219 ;  /* 0x00000000db3772ca */ /* 0x000fca00000e0000 */
[----:B------:R-:W-:Y:S01]  /*a690*/  UMOV UR40, UR24 ;  /* 0x0000001800287c82 */ /* 0x000fe20008000000 */
[----:B------:R-:W-:Y:S01]  /*a6a0*/  UMOV UR36, UR24 ;  /* 0x0000001800247c82 */ /* 0x000fe20008000000 */
[----:B------:R-:W-:Y:S01]  /*a6b0*/  UMOV UR32, UR24 ;  /* 0x0000001800207c82 */ /* 0x000fe20008000000 */
[----:B------:R-:W-:Y:S01]  /*a6c0*/  R2UR UR4, R237 ;  /* 0x00000000ed0472ca */ /* 0x000fe200000e0000 */
[----:B------:R1:W-:Y:S04]  /*a6d0*/  REDG.E.ADD.F32x4.FTZ.RN.STRONG.GPU desc[UR60][R8.64+0x6800], R44 ;  /* 0x0068002c080079a6 */ /* 0x0003e8000c10f7bc */
[----:B------:R1:W-:Y:S04]  /*a6e0*/  REDG.E.ADD.F32x4.FTZ.RN.STRONG.GPU desc[UR60][R8.64+0x7000], R48 ;  /* 0x00700030080079a6 */ /* 0x0003e8000c10f7bc */
[----:B------:R1:W-:Y:S04]  /*a6f0*/  REDG.E.ADD.F32x4.FTZ.RN.STRONG.GPU desc[UR60][R8.64+0x7800], R52 ;  /* 0x00780034080079a6 */ /* 0x0003e8000c10f7bc */
        /* <DEDUP_REMOVED lines=69> */
[----:B-1----:R-:W-:Y:S05]  /*ab50*/  @P0 BRA `(.L_x_329) ;  /* 0x0000000000040947 */ /* 0x002fea0003800000 */
[----:B------:R-:W-:Y:S01]  /*ab60*/  BPT.TRAP 0x1 ;  /* 0x000000040000795c */ /* 0x000fe20000300000 */
.L_x_329:
[----:B------:R-:W-:Y:S01]  /*ab70*/  R2UR UR4, R228 ;  /* 0x00000000e40472ca */ /* 0x000fe200000e0000 */
[----:B------:R-:W-:Y:S02]  /*ab80*/  VIADD R3, R3, 0x1 ;  /* 0x0000000103037836 */ /* 0x000fe40000000000 */
[----:B------:R-:W-:Y:S02]  /*ab90*/  VIADD R2, R2, 0x1 ;  /* 0x0000000102027836 */ /* 0x000fe40000000000 */
[----:B------:R-:W-:Y:S01]  /*aba0*/  VIADD R16, R16, 0x31820 ;  /* 0x0003182010107836 */ /* 0x000fe20000000000 */
[----:B------:R-:W-:Y:S02]  /*abb0*/  ISETP.GE.AND P1, PT, R3, R234, PT ;  /* 0x000000ea0300720c */ /* 0x000fe40003f26270 */
[----:B------:R-:W-:Y:S02]  /*abc0*/  ISETP.NE.AND P0, PT, R2, 0x2, PT ;  /* 0x000000020200780c */ /* 0x000fe40003f05270 */
[----:B------:R-:W-:-:S02]  /*abd0*/  PRMT R16, RZ, 0x654, R16 ;  /* 0x00000654ff107816 */ /* 0x000fc40000000010 */
[----:B------:R-:W-:Y:S01]  /*abe0*/  SEL R6, RZ, 0x1, P0 ;  /* 0x00000001ff067807 */ /* 0x000fe20000000000 */
[----:B------:R-:W-:Y:S01]  /*abf0*/  ULOP3.LUT UR4, UR4, 0x1, URZ, 0x3c, !UPT ;  /* 0x0000000104047892 */ /* 0x000fe2000f8e3c3f */
[----:B------:R1:W-:Y:S01]  /*ac00*/  SYNCS.ARRIVE.TRANS64.RED.A1T0 RZ, [R16+URZ], RZ ;  /* 0x000000ff10ff79a7 */ /* 0x0003e2000810043f */
[----:B------:R-:W-:Y:S02]  /*ac10*/  SEL R2, R2, RZ, P0 ;  /* 0x000000ff02027207 */ /* 0x000fe40000000000 */
[----:B------:R-:W-:Y:S02]  /*ac20*/  LOP3.LUT R19, R19, R6, RZ, 0x3c, !PT ;  /* 0x0000000613137212 */ /* 0x000fe400078e3cff */
[----:B------:R-:W-:Y:S01]  /*ac30*/  IMAD.U32 R228, RZ, RZ, UR4 ;  /* 0x00000004ffe47e24 */ /* 0x000fe2000f8e00ff */
[----:B------:R-:W-:Y:S06]  /*ac40*/  @!P1 BRA `(.L_x_330) ;  /* 0xffffff6800b09947 */ /* 0x000fec000383ffff */
        /* <DEDUP_REMOVED lines=82> */
.L_x_309:
[----:B------:R-:W-:Y:S05]  /*b170*/  @P0 BRA `(.L_x_331) ;  /* 0x0000001000200947 */ /* 0x000fea0003800000 */
[----:B------:R-:W2:Y:S01]  /*b180*/  S2UR UR4, SR_CgaCtaId ;  /* 0x00000000000479c3 */ /* 0x000ea20000008800 */
[----:B------:R-:W-:Y:S02]  /*b190*/  UMOV UR37, 0x400 ;  /* 0x0000040000257882 */ /* 0x000fe40000000000 */
[----:B--2---:R-:W-:-:S06]  /*b1a0*/  ULEA UR37, UR4, UR37, 0x18 ;  /* 0x0000002504257291 */ /* 0x004fcc000f8ec03f */
[----:B-1----:R-:W-:-:S05]  /*b1b0*/  IMAD.U32 R16, RZ, RZ, UR37 ;  /* 0x00000025ff107e24 */ /* 0x002fca000f8e00ff */
        /* <DEDUP_REMOVED lines=18> */
.L_x_332:
        /* <DEDUP_REMOVED lines=20> */
.L_x_333:
        /* <DEDUP_REMOVED lines=18> */
.L_x_334:
        /* <DEDUP_REMOVED lines=18> */
.L_x_335:
[----:B------:R-:W1:Y:S01]  /*b660*/  S2R R0, SR_TID.X ;  /* 0x0000000000007919 */ /* 0x000e620000002100 */
[----:B------:R-:W-:Y:S05]  /*b670*/  WARPSYNC.ALL ;  /* 0x0000000000007948 */ /* 0x000fea0003800000 */
[----:B------:R-:W-:Y:S01]  /*b680*/  BAR.SYNC.DEFER_BLOCKING 0x1, 0x100 ;  /* 0x0044000000007b1d */ /* 0x000fe20000010000 */
        /* <DEDUP_REMOVED lines=12> */
[----:B------:R-:W-:Y:S01]  /*b750*/  F2FP.F16.F32.PACK_AB R155, R159, R158 ;  /* 0x0000009e9f9b723e */ /* 0x000fe200000000ff */
[----:B-1----:R-:W-:Y:S01]  /*b760*/  VIADD R6, R0, 0xffffff80 ;  /* 0xffffff8000067836 */ /* 0x002fe20000000000 */
[----:B------:R-:W-:Y:S02]  /*b770*/  F2FP.F16.F32.PACK_AB R161, R163, R162 ;  /* 0x000000a2a3a1723e */ /* 0x000fe400000000ff */
[----:B------:R-:W-:Y:S01]  /*b780*/  F2FP.F16.F32.PACK_AB R168, R169, R168 ;  /* 0x000000a8a9a8723e */ /* 0x000fe200000000ff */
[----:B------:R-:W-:Y:S01]  /*b790*/  IMAD.SHL.U32 R0, R6, 0x40, RZ ;  /* 0x0000004006007824 */ /* 0x000fe200078e00ff */
[----:B------:R-:W-:-:S02]  /*b7a0*/  SHF.R.S32.HI R7, RZ, 0x1f, R6 ;  /* 0x0000001fff077819 */ /* 0x000fc40000011406 */
[----:B------:R-:W-:Y:S02]  /*b7b0*/  F2FP.F16.F32.PACK_AB R162, R165, R164 ;  /* 0x000000a4a5a2723e */ /* 0x000fe400000000ff */
[CC--:B------:R-:W-:Y:S02]  /*b7c0*/  LEA.HI R2, R7.reuse, R6.reuse, RZ, 0x5 ;  /* 0x0000000607027211 */ /* 0x0c0fe400078f28ff */
        /* <DEDUP_REMOVED lines=12> */
[----:B------:R-:W-:-:S02]  /*b890*/  SHF.R.U32.HI R3, RZ, 0x3, R2 ;  /* 0x00000003ff037819 */ /* 0x000fc40000011602 */
[----:B------:R-:W-:Y:S01]  /*b8a0*/  SHF.R.S32.HI R6, RZ, 0x7, R6 ;  /* 0x00000007ff067819 */ /* 0x000fe20000011406 */
[----:B------:R-:W1:Y:S01]  /*b8b0*/  SHFL.IDX PT, R2, R8, RZ, 0x1f ;  /* 0x00001fff08027589 */ /* 0x000e6200000e0000 */
[----:B------:R-:W-:Y:S02]  /*b8c0*/  LOP3.LUT R0, R0, R3, RZ, 0x3c, !PT ;  /* 0x0000000300007212 */ /* 0x000fe400078e3cff */
[----:B------:R-:W-:Y:S01]  /*b8d0*/  F2FP.F16.F32.PACK_AB R163, R167, R166 ;  /* 0x000000a6a7a3723e */ /* 0x000fe200000000ff */
[----:B------:R-:W-:Y:S01]  /*b8e0*/  IMAD R5, R6, 0xa, R5 ;  /* 0x0000000a06057824 */ /* 0x000fe200078e0205 */
[----:B------:R-:W-:Y:S02]  /*b8f0*/  F2FP.F16.F32.PACK_AB R169, R171, R170 ;  /* 0x000000aaaba9723e */ /* 0x000fe400000000ff */
[----:B------:R-:W-:Y:S01]  /*b900*/  F2FP.F16.F32.PACK_AB R176, R177, R176 ;  /* 0x000000b0b1b0723e */ /* 0x000fe200000000ff */
[----:B------:R-:W-:Y:S01]  /*b910*/  IMAD.U32 R0, R5, 0x200, R0 ;  /* 0x0000020005007824 */ /* 0x000fe200078e0000 */
[----:B------:R-:W-:-:S02]  /*b920*/  F2FP.F16.F32.PACK_AB R170, R173, R172 ;  /* 0x000000acadaa723e */ /* 0x000fc400000000ff */
[----:B------:R-:W-:Y:S02]  /*b930*/  F2FP.F16.F32.PACK_AB R171, R175, R174 ;  /* 0x000000aeafab723e */ /* 0x000fe400000000ff */
[----:B------:R-:W-:Y:S02]  /*b940*/  LEA R0, R0, UR37, 0x1 ;  /* 0x0000002500007c11 */ /* 0x000fe4000f8e08ff */
[----:B------:R-:W-:Y:S02]  /*b950*/  F2FP.F16.F32.PACK_AB R177, R179, R178 ;  /* 0x000000b2b3b1723e */ /* 0x000fe400000000ff */
[----:B------:R-:W-:Y:S01]  /*b960*/  F2FP.F16.F32.PACK_AB R184, R185, R184 ;  /* 0x000000b8b9b8723e */ /* 0x000fe200000000ff */
[----:B------:R2:W-:Y:S01]  /*b970*/  STSM.16.MT88.4 [R0+0xa000], R136 ;  /* 0x00a0008800007844 */ /* 0x0005e20000004200 */
[----:B------:R-:W-:Y:S02]  /*b980*/  F2FP.F16.F32.PACK_AB R178, R181, R180 ;  /* 0x000000b4b5b2723e */ /* 0x000fe400000000ff */
[----:B------:R-:W-:Y:S01]  /*b990*/  F2FP.F16.F32.PACK_AB R179, R183, R182 ;  /* 0x000000b6b7b3723e */ /* 0x000fe200000000ff */
[----:B------:R2:W-:Y:S01]  /*b9a0*/  STSM.16.MT88.4 [R0+0xf000], R144 ;  /* 0x00f0009000007844 */ /* 0x0005e20000004200 */
[----:B------:R-:W-:-:S02]  /*b9b0*/  F2FP.F16.F32.PACK_AB R185, R187, R186 ;  /* 0x000000babbb9723e */ /* 0x000fc400000000ff */
[----:B------:R-:W-:Y:S01]  /*b9c0*/  F2FP.F16.F32.PACK_AB R192, R193, R192 ;  /* 0x000000c0c1c0723e */ /* 0x000fe200000000ff */
[----:B------:R2:W-:Y:S01]  /*b9d0*/  STSM.16.MT88.4 [R0+0xa800], R152 ;  /* 0x00a8009800007844 */ /* 0x0005e20000004200 */
        /* <DEDUP_REMOVED lines=19> */
[----:B------:R-:W-:Y:S02]  /*bb10*/  F2FP.F16.F32.PACK_AB R96, R97, R96 ;  /* 0x000000606160723e */ /* 0x000fe400000000ff */
[----:B------:R-:W-:Y:S01]  /*bb20*/  F2FP.F16.F32.PACK_AB R4, R57, R56 ;  /* 0x000000383904723e */ /* 0x000fe200000000ff */
[----:B------:R2:W-:Y:S01]  /*bb30*/  STSM.16.MT88.4 [R0+0x11000], R208 ;  /* 0x011000d000007844 */ /* 0x0005e20000004200 */
[----:B------:R-:W-:Y:S02]  /*bb40*/  F2FP.F16.F32.PACK_AB R5, R59, R58 ;  /* 0x0000003a3b05723e */ /* 0x000fe400000000ff */
[----:B------:R-:W-:-:S02]  /*bb50*/  F2FP.F16.F32.PACK_AB R6, R61, R60 ;  /* 0x0000003c3d06723e */ /* 0x000fc400000000ff */
[----:B------:R-:W-:Y:S02]  /*bb60*/  F2FP.F16.F32.PACK_AB R7, R63, R62 ;  /* 0x0000003e3f07723e */ /* 0x000fe400000000ff */
[----:B------:R-:W-:Y:S02]  /*bb70*/  F2FP.F16.F32.PACK_AB R97, R99, R98 ;  /* 0x000000626361723e */ /* 0x000fe400000000ff */
[----:B------:R-:W-:Y:S01]  /*bb80*/  F2FP.F16.F32.PACK_AB R64, R65, R64 ;  /* 0x000000404140723e */ /* 0x000fe200000000ff */
[----:B------:R2:W-:Y:S01]  /*bb90*/  STSM.16.MT88.4 [R0], R4 ;  /* 0x0000000400007844 */ /* 0x0005e20000004200 */
[----:B------:R-:W-:Y:S02]  /*bba0*/  F2FP.F16.F32.PACK_AB R98, R101, R100 ;  /* 0x000000646562723e */ /* 0x000fe400000000ff */
[----:B------:R-:W-:Y:S02]  /*bbb0*/  F2FP.F16.F32.PACK_AB R99, R103, R102 ;  /* 0x000000666763723e */ /* 0x000fe400000000ff */
[----:B------:R-:W-:-:S02]  /*bbc0*/  F2FP.F16.F32.PACK_AB R65, R67, R66 ;  /* 0x000000424341723e */ /* 0x000fc400000000ff */
[----:B------:R-:W-:Y:S01]  /*bbd0*/  F2FP.F16.F32.PACK_AB R104, R105, R104 ;  /* 0x000000686968723e */ /* 0x000fe200000000ff */
[----:B------:R2:W-:Y:S01]  /*bbe0*/  STSM.16.MT88.4 [R0+0x5000], R96 ;  /* 0x0050006000007844 */ /* 0x0005e20000004200 */
[----:B------:R-:W-:Y:S02]  /*bbf0*/  F2FP.F16.F32.PACK_AB R66, R69, R68 ;  /* 0x000000444542723e */ /* 0x000fe400000000ff */
[----:B------:R-:W-:Y:S02]  /*bc00*/  F2FP.F16.F32.PACK_AB R67, R71, R70 ;  /* 0x000000464743723e */ /* 0x000fe400000000ff */
[----:B------:R-:W-:Y:S02]  /*bc10*/  F2FP.F16.F32.PACK_AB R105, R107, R106 ;  /* 0x0000006a6b69723e */ /* 0x000fe400000000ff */
[----:B------:R-:W-:Y:S01]  /*bc20*/  F2FP.F16.F32.PACK_AB R72, R73, R72 ;  /* 0x000000484948723e */ /* 0x000fe200000000ff */
[----:B------:R2:W-:Y:S01]  /*bc30*/  STSM.16.MT88.4 [R0+0x800], R64 ;  /* 0x0008004000007844 */ /* 0x0005e20000004200 */
[----:B------:R-:W-:-:S02]  /*bc40*/  F2FP.F16.F32.PACK_AB R106, R109, R108 ;  /* 0x0000006c6d6a723e */ /* 0x000fc400000000ff */
[----:B------:R-:W-:Y:S02]  /*bc50*/  F2FP.F16.F32.PACK_AB R107, R111, R110 ;  /* 0x0000006e6f6b723e */ /* 0x000fe400000000ff */
[----:B------:R-:W-:Y:S02]  /*bc60*/  F2FP.F16.F32.PACK_AB R73, R75, R74 ;  /* 0x0000004a4b49723e */ /* 0x000fe400000000ff */
[----:B------:R-:W-:Y:S01]  /*bc70*/  F2FP.F16.F32.PACK_AB R112, R113, R112 ;  /* 0x000000707170723e */ /* 0x000fe200000000ff */
[----:B------:R2:W-:Y:S01]  /*bc80*/  STSM.16.MT88.4 [R0+0x5800], R104 ;  /* 0x0058006800007844 */ /* 0x0005e20000004200 */
        /* <DEDUP_REMOVED lines=26> */
[----:B-1----:R-:W-:-:S03]  /*be30*/  ISETP.NE.AND P0, PT, R2, 0x7, PT ;  /* 0x000000070200780c */ /* 0x002fc60003f05270 */
[----:B------:R2:W-:Y:S01]  /*be40*/  STSM.16.MT88.4 [R0+0x7000], R128 ;  /* 0x0070008000007844 */ /* 0x0005e20000004200 */
[----:B------:R-:W-:Y:S01]  /*be50*/  @!PT LDS RZ, [RZ] ;  /* 0x00000000fffff984 */ /* 0x000fe20000000800 */
[----:B------:R-:W-:Y:S01]  /*be60*/  @!PT LDS RZ, [RZ] ;  /* 0x00000000fffff984 */ /* 0x000fe20000000800 */
[----:B------:R-:W-:Y:S01]  /*be70*/  @!PT LDS RZ, [RZ] ;  /* 0x00000000fffff984 */ /* 0x000fe20000000800 */
[----:B------:R1:W-:Y:S06]  /*be80*/  MEMBAR.ALL.CTA ;  /* 0x0000000000007992 */ /* 0x0003ec0000008000 */
[----:B-1----:R-:W1:Y:S02]  /*be90*/  FENCE.VIEW.ASYNC.S ;  /* 0x00000000000073c6 */ /* 0x002e640000000000 */
[----:B-1----:R-:W-:Y:S06]  /*bea0*/  BAR.ARV 0x1, 0x120 ;  /* 0x0044800000007b1d */ /* 0x002fec0000002000 */
[----:B------:R-:W-:Y:S05]  /*beb0*/  @P0 BRA `(.L_x_336) ;  /* 0x0000000000c80947 */ /* 0x000fea0003800000 */
[----:B------:R-:W-:Y:S01]  /*bec0*/  BAR.SYNC.DEFER_BLOCKING 0x1, 0x120 ;  /* 0x0044800000007b1d */ /* 0x000fe20000010000 */
[----:B------:R-:W-:-:S05]  /*bed0*/  ELECT P0, URZ, PT ;  /* 0x00000000003f782f */ /* 0x000fca0003800000 */
[----:B------:R-:W-:Y:S08]  /*bee0*/  BSSY B0, `(.L_x_336) ;  /* 0x000002f000007945 */ /* 0x000ff00003800000 */
[----:B------:R-:W-:Y:S05]  /*bef0*/  @!P0 BRA `(.L_x_337) ;  /* 0x0000000000b48947 */ /* 0x000fea0003800000 */
[----:B------:R-:W1:Y:S01]  /*bf00*/  S2UR UR10, SR_CTAID.X ;  /* 0x00000000000a79c3 */ /* 0x000e620000002500 */
        /* <DEDUP_REMOVED lines=16> */
[----:B-1----:R-:W-:Y:S01]  /*c010*/  UIMAD UR10, UR10, 0x50, URZ ;  /* 0x000000500a0a78a4 */ /* 0x002fe2000f8e023f */
        /* <DEDUP_REMOVED lines=16> */
[----:B-1----:R-:W-:Y:S01]  /*c120*/  UMOV UR8, UR37 ;  /* 0x0000002500087c82 */ /* 0x002fe20008000000 */
[----:B------:R-:W-:Y:S01]  /*c130*/  UTMASTG.4D [UR32], [UR4] ;  /* 0x00000020040073b5 */ /* 0x000fe20008018000 */
[----:B---3--:R-:W-:Y:S01]  /*c140*/  UIADD3 UR16, UR37, 0x5000, URZ ;  /* 0x0000500025107890 */ /* 0x008fe2000fffe03f */
[----:B------:R-:W-:Y:S01]  /*c150*/  UMOV UR17, 0x80 ;  /* 0x0000008000117882 */ /* 0x000fe20000000000 */
[----:B------:R1:W-:Y:S01]  /*c160*/  UTMASTG.4D [UR8], [UR6] ;  /* 0x00000008060073b5 */ /* 0x0003e20008018000 */
[----:B------:R3:W-:Y:S06]  /*c170*/  UTMASTG.4D [UR24], [UR6] ;  /* 0x00000018060073b5 */ /* 0x0007ec0008018000 */
[----:B------:R3:W-:Y:S01]  /*c180*/  UTMASTG.4D [UR16], [UR6] ;  /* 0x00000010060073b5 */ /* 0x0007e20008018000 */
[----:B-1----:R-:W-:Y:S01]  /*c190*/  UIADD3 UR8, UR37, 0x7800, URZ ;  /* 0x0000780025087890 */ /* 0x002fe2000fffe03f */
[----:B------:R-:W-:-:S08]  /*c1a0*/  UMOV UR9, 0xc0 ;  /* 0x000000c000097882 */ /* 0x000fd00000000000 */
[----:B------:R3:W-:Y:S02]  /*c1b0*/  UTMASTG.4D [UR8], [UR6] ;  /* 0x00000008060073b5 */ /* 0x0007e40008018000 */
[----:B---3--:R0:W-:Y:S02]  /*c1c0*/  UTMACMDFLUSH ;  /* 0x00000000000079b7 */ /* 0x0081e40000000000 */
.L_x_337:
[----:B------:R-:W-:Y:S05]  /*c1d0*/  BSYNC B0 ;  /* 0x0000000000007941 */ /* 0x000fea0003800000 */
.L_x_336:
[----:B------:R-:W-:-:S04]  /*c1e0*/  DEPBAR.LE SB0, 0x0 ;  /* 0x000080000000791a */ /* 0x000fc80000000000 */
[----:B------:R-:W-:Y:S05]  /*c1f0*/  EXIT ;  /* 0x000000000000794d */ /* 0x000fea0003800000 */
.L_x_331:
[----:B------:R-:W2:Y:S01]  /*c200*/  S2R R0, SR_TID.X ;  /* 0x0000000000007919 */ /* 0x000ea20000002100 */
[----:B------:R-:W3:Y:S01]  /*c210*/  S2UR UR8, SR_CTAID.Y ;  /* 0x00000000000879c3 */ /* 0x000ee20000002600 */
[----:B------:R-:W-:Y:S01]  /*c220*/  BSSY B0, `(.L_x_338) ;  /* 0x0000033000007945 */ /* 0x000fe20003800000 */
[----:B------:R-:W4:Y:S06]  /*c230*/  S2R R11, SR_CTAID.X ;  /* 0x00000000000b7919 */ /* 0x000f2c0000002500 */
[----:B------:R-:W5:Y:S08]  /*c240*/  LDC.64 R4, c[0x0][0x820] ;  /* 0x00020800ff047b82 */ /* 0x000f700000000a00 */
[----:B------:R-:W4:Y:S08]  /*c250*/  LDC.64 R20, c[0x0][0x808] ;  /* 0x00020200ff147b82 */ /* 0x000f300000000a00 */
[----:B------:R-:W1:Y:S01]  /*c260*/  S2UR UR6, SR_CTAID.Z ;  /* 0x00000000000679c3 */ /* 0x000e620000002700 */
[----:B---3--:R-:W-:Y:S01]  /*c270*/  USHF.R.S32.HI UR9, URZ, 0x1f, UR8 ;  /* 0x0000001f3f097899 */ /* 0x008fe20008011408 */
[----:B--2---:R-:W-:-:S06]  /*c280*/  VIADD R3, R0, 0xffffff80 ;  /* 0xffffff8000037836 */ /* 0x004fcc0000000000 */
[----:B------:R-:W2:Y:S01]  /*c290*/  LDC.64 R12, c[0x0][0x828] ;  /* 0x00020a00ff0c7b82 */ /* 0x000ea20000000a00 */
[----:B------:R-:W-:-:S04]  /*c2a0*/  SHF.R.S32.HI R0, RZ, 0x1f, R3 ;  /* 0x0000001fff007819 */ /* 0x000fc80000011403 */
[----:B------:R-:W-:Y:S01]  /*c2b0*/  LEA.HI R8, R0, R3, RZ, 0x5 ;  /* 0x0000000300087211 */ /* 0x000fe200078f28ff */
[----:B----4-:R-:W-:Y:S02]  /*c2c0*/  IMAD R17, R11, -0x50, R20 ;  /* 0xffffffb00b117824 */ /* 0x010fe400078e0214 */
[----:B------:R-:W3:Y:S01]  /*c2d0*/  LDC.64 R18, c[0x0][0x850] ;  /* 0x00021400ff127b82 */ /* 0x000ee20000000a00 */
[----:B------:R-:W-:Y:S01]  /*c2e0*/  LOP3.LUT R0, R8, 0x1fffffe0, RZ, 0xc0, !PT ;  /* 0x1fffffe008007812 */ /* 0x000fe200078ec0ff */
[----:B-1----:R-:W-:-:S04]  /*c2f0*/  USHF.R.S32.HI UR7, URZ, 0x1f, UR6 ;  /* 0x0000001f3f077899 */ /* 0x002fc80008011406 */
[----:B------:R-:W-:Y:S02]  /*c300*/  IMAD.IADD R0, R3, 0x1, -R0 ;  /* 0x0000000103007824 */ /* 0x000fe400078e0a00 */
[----:B------:R-:W1:Y:S02]  /*c310*/  LDC.64 R22, c[0x0][0x858] ;  /* 0x00021600ff167b82 */ /* 0x000e640000000a00 */
[----:B------:R-:W-:Y:S02]  /*c320*/  IMAD.SHL.U32 R6, R0, 0x8, RZ ;  /* 0x0000000800067824 */ /* 0x000fe400078e00ff */
[----:B-----5:R-:W-:-:S03]  /*c330*/  IMAD R0, R4, UR9, RZ ;  /* 0x0000000904007c24 */ /* 0x020fc6000f8e02ff */
[----:B------:R-:W-:Y:S01]  /*c340*/  SHF.R.S32.HI R7, RZ, 0x1f, R6 ;  /* 0x0000001fff077819 */ /* 0x000fe20000011406 */
[----:B------:R-:W-:Y:S02]  /*c350*/  IMAD R5, R5, UR8, R0 ;  /* 0x0000000805057c24 */ /* 0x000fe4000f8e0200 */
[----:B------:R-:W-:Y:S01]  /*c360*/  IMAD.WIDE.U32 R2, R4, UR8, R6 ;  /* 0x0000000804027c25 */ /* 0x000fe2000f8e0006 */
[----:B------:R-:W-:-:S03]  /*c370*/  SHF.R.S32.HI R4, RZ, 0x5, R8 ;  /* 0x00000005ff047819 */ /* 0x000fc60000011408 */
[----:B------:R-:W-:Y:S01]  /*c380*/  IMAD.IADD R3, R3, 0x1, R5 ;  /* 0x0000000103037824 */ /* 0x000fe200078e0205 */
[C---:B------:R-:W-:Y:S01]  /*c390*/  ISETP.GE.AND P6, PT, R4.reuse, R17, PT ;  /* 0x000000110400720c */ /* 0x040fe20003fc6270 */
[C---:B------:R-:W-:Y:S01]  /*c3a0*/  VIADD R0, R4.reuse, 0x8 ;  /* 0x0000000804007836 */ /* 0x040fe20000000000 */
[----:B------:R-:W-:Y:S01]  /*c3b0*/  SHF.R.S32.HI R5, RZ, 0x1f, R4 ;  /* 0x0000001fff057819 */ /* 0x000fe20000011404 */
[----:B------:R-:W-:Y:S01]  /*c3c0*/  VIADD R8, R4, 0x18 ;  /* 0x0000001804087836 */ /* 0x000fe20000000000 */
[----:B------:R-:W-:Y:S01]  /*c3d0*/  ISETP.GE.OR P2, PT, R6, R21, P6 ;  /* 0x000000150600720c */ /* 0x000fe20003746670 */
[----:B------:R-:W-:Y:S01]  /*c3e0*/  VIADD R10, R4, 0x20 ;  /* 0x00000020040a7836 */ /* 0x000fe20000000000 */
[-C--:B------:R-:W-:Y:S01]  /*c3f0*/  ISETP.GE.AND P5, PT, R0, R17.reuse, PT ;  /* 0x000000110000720c */ /* 0x080fe20003fa6270 */
[----:B------:R-:W-:Y:S01]  /*c400*/  VIADD R0, R4, 0x10 ;  /* 0x0000001004007836 */ /* 0x000fe20000000000 */
[-C--:B------:R-:W-:Y:S01]  /*c410*/  ISETP.GE.AND P3, PT, R8, R17.reuse, PT ;  /* 0x000000110800720c */ /* 0x080fe20003f66270 */
[----:B--2---:R-:W-:Y:S01]  /*c420*/  IMAD.WIDE.U32 R8, R12, UR6, R2 ;  /* 0x000000060c087c25 */ /* 0x004fe2000f8e0002 */
[----:B------:R-:W-:-:S02]  /*c430*/  ISETP.GE.AND P0, PT, R10, R17, PT ;  /* 0x000000110a00720c */ /* 0x000fc40003f06270 */
[----:B------:R-:W-:Y:S01]  /*c440*/  ISETP.GE.AND P4, PT, R0, R17, PT ;  /* 0x000000110000720c */ /* 0x000fe20003f86270 */
[----:B------:R-:W-:Y:S01]  /*c450*/  IMAD R0, R12, UR7, RZ ;  /* 0x000000070c007c24 */ /* 0x000fe2000f8e02ff */
[----:B------:R-:W-:Y:S01]  /*c460*/  ISETP.GE.OR P1, PT, R6, R21, P5 ;  /* 0x000000150600720c */ /* 0x000fe20002f26670 */
[----:B------:R-:W-:-:S04]  /*c470*/  IMAD.WIDE R2, R11, 0x50, R4 ;  /* 0x000000500b027825 */ /* 0x000fc800078e0204 */
[----:B------:R-:W-:-:S04]  /*c480*/  IMAD R13, R13, UR6, R0 ;  /* 0x000000060d0d7c24 */ /* 0x000fc8000f8e0200 */
[----:B------:R-:W-:Y:S01]  /*c490*/  IMAD.IADD R13, R9, 0x1, R13 ;  /* 0x00000001090d7824 */ /* 0x000fe200078e020d */
[----:B------:R-:W-:Y:S06]  /*c4a0*/  @P2 BRA `(.L_x_339) ;  /* 0x0000000000282947 */ /* 0x000fec0003800000 */
[----:B------:R-:W-:Y:S01]  /*c4b0*/  ULDC.64 UR4, c[0x0][0x818] ;  /* 0x0002060000047ab9 */ /* 0x000fe20000000a00 */
        /* <DEDUP_REMOVED lines=9> */
.L_x_339:
[----:B------:R-:W-:Y:S05]  /*c550*/  BSYNC B0 ;  /* 0x0000000000007941 */ /* 0x000fea0003800000 */
.L_x_338:
[----:B------:R-:W-:Y:S01]  /*c560*/  BSSY B0, `(.L_x_340) ;  /* 0x0000010000007945 */ /* 0x000fe20003800000 */
[----:B------:R-:W-:-:S03]  /*c570*/  ISETP.GE.OR P2, PT, R6, R21, P4 ;  /* 0x000000150600720c */ /* 0x000fc60002746670 */
[----:B------:R-:W-:Y:S10]  /*c580*/  @P1 BRA `(.L_x_341) ;  /* 0x0000000000341947 */ /* 0x000ff40003800000 */
[----:B--2---:R-:W-:Y:S01]  /*c590*/  IADD3 R15, P1, R2, 0x8, RZ ;  /* 0x00000008020f7810 */ /* 0x004fe20007f3e0ff */
[----:B------:R-:W-:Y:S01]  /*c5a0*/  ULDC.64 UR4, c[0x0][0x818] ;  /* 0x0002060000047ab9 */ /* 0x000fe20000000a00 */
[----:B------:R-:W-:Y:S02]  /*c5b0*/  IMAD.MOV.U32 R10, RZ, RZ, R8 ;  /* 0x000000ffff0a7224 */ /* 0x000fe400078e0008 */
        /* <DEDUP_REMOVED lines=10> */
.L_x_341:
[----:B------:R-:W-:Y:S05]  /*c660*/  BSYNC B0 ;  /* 0x0000000000007941 */ /* 0x000fea0003800000 */
.L_x_340:
[----:B------:R-:W-:Y:S01]  /*c670*/  BSSY B0, `(.L_x_342) ;  /* 0x0000010000007945 */ /* 0x000fe20003800000 */
[----:B------:R-:W-:-:S03]  /*c680*/  ISETP.GE.OR P1, PT, R6, R21, P3 ;  /* 0x000000150600720c */ /* 0x000fc60001f26670 */
[----:B------:R-:W-:Y:S10]  /*c690*/  @P2 BRA `(.L_x_343) ;  /* 0x0000000000342947 */ /* 0x000ff40003800000 */
[----:B--2-4-:R-:W-:Y:S01]  /*c6a0*/  IADD3 R15, P2, R2, 0x10, RZ ;  /* 0x00000010020f7810 */ /* 0x014fe20007f5e0ff */
        /* <DEDUP_REMOVED lines=12> */
.L_x_343:
[----:B------:R-:W-:Y:S05]  /*c770*/  BSYNC B0 ;  /* 0x0000000000007941 */ /* 0x000fea0003800000 */
.L_x_342:
[----:B------:R-:W-:Y:S01]  /*c780*/  BSSY B0, `(.L_x_344) ;  /* 0x0000011000007945 */ /* 0x000fe20003800000 */
[----:B------:R-:W-:Y:S01]  /*c790*/  ISETP.GE.OR P2, PT, R6, R21, P0 ;  /* 0x000000150600720c */ /* 0x000fe20000746670 */
[----:B------:R-:W-:Y:S02]  /*c7a0*/  VIADD R0, R4, 0x28 ;  /* 0x0000002804007836 */ /* 0x000fe40000000000 */
[----:B------:R-:W-:Y:S10]  /*c7b0*/  @P1 BRA `(.L_x_345) ;  /* 0x0000000000341947 */ /* 0x000ff40003800000 */
[----:B--2-4-:R-:W-:Y:S01]  /*c7c0*/  IADD3 R15, P1, R2, 0x18, RZ ;  /* 0x00000018020f7810 */ /* 0x014fe20007f3e0ff */
[----:B------:R-:W-:Y:S01]  /*c7d0*/  ULDC.64 UR4, c[0x0][0x818] ;  /* 0x0002060000047ab9 */ /* 0x000fe20000000a00 */
[----:B------:R-:W-:-:S03]  /*c7e0*/  IMAD.MOV.U32 R11, RZ, RZ, R13 ;  /* 0x000000ffff0b7224 */ /* 0x000fc600078e000d */
        /* <DEDUP_REMOVED lines=9> */
[----:B------:R2:W-:Y:S02]  /*c880*/  STG.E.128 desc[UR60][R14.64], RZ ;  /* 0x000000ff0e007986 */ /* 0x0005e4000c101d3c */
.L_x_345:
[----:B------:R-:W-:Y:S05]  /*c890*/  BSYNC B0 ;  /* 0x0000000000007941 */ /* 0x000fea0003800000 */
.L_x_344:
[----:B------:R-:W-:Y:S01]  /*c8a0*/  BSSY B0, `(.L_x_346) ;  /* 0x0000010000007945 */ /* 0x000fe20003800000 */
[----:B------:R-:W-:-:S03]  /*c8b0*/  ISETP.GE.AND P1, PT, R0, R17, PT ;  /* 0x000000110000720c */ /* 0x000fc60003f26270 */
        /* <DEDUP_REMOVED lines=14> */
.L_x_347:
[----:B------:R-:W-:Y:S05]  /*c9a0*/  BSYNC B0 ;  /* 0x0000000000007941 */ /* 0x000fea0003800000 */
.L_x_346:
[----:B------:R-:W-:Y:S01]  /*c9b0*/  ISETP.GE.OR P2, PT, R6, R21, P1 ;  /* 0x000000150600720c */ /* 0x000fe20000f46670 */
[----:B------:R-:W-:Y:S01]  /*c9c0*/  ULDC UR4, c[0x0][0x83c] ;  /* 0x00020f0000047ab9 */ /* 0x000fe20000000800 */
[----:B------:R-:W-:Y:S01]  /*c9d0*/  BSSY B0, `(.L_x_348) ;  /* 0x0000010000007945 */ /* 0x000fe20003800000 */
[----:B------:R-:W-:-:S10]  /*c9e0*/  VIADD R0, R4, 0x30 ;  /* 0x0000003004007836 */ /* 0x000fd40000000000 */
[----:B------:R-:W-:Y:S05]  /*c9f0*/  @P2 BRA `(.L_x_349) ;  /* 0x0000000000342947 */ /* 0x000fea0003800000 */
        /* <DEDUP_REMOVED lines=13> */
.L_x_349:
[----:B------:R-:W-:Y:S05]  /*cad0*/  BSYNC B0 ;  /* 0x0000000000007941 */ /* 0x000fea0003800000 */
.L_x_348:
[----:B------:R-:W-:Y:S01]  /*cae0*/  ISETP.GE.OR P3, PT, R6, UR4, P3 ;  /* 0x0000000406007c0c */ /* 0x000fe20009f66670 */
[----:B------:R-:W-:Y:S01]  /*caf0*/  BSSY B0, `(.L_x_350) ;  /* 0x000001c000007945 */ /* 0x000fe20003800000 */
[----:B------:R-:W-:Y:S01]  /*cb00*/  ISETP.GE.AND P2, PT, R0, R17, PT ;  /* 0x000000110000720c */ /* 0x000fe20003f46270 */
[----:B------:R-:W-:Y:S01]  /*cb10*/  VIADD R0, R4, 0x38 ;  /* 0x0000003804007836 */ /* 0x000fe20000000000 */
[----:B------:R-:W-:Y:S02]  /*cb20*/  P2R R26, PR, RZ, 0x8 ;  /* 0x00000008ff1a7803 */ /* 0x000fe40000000000 */
[C---:B------:R-:W-:Y:S02]  /*cb30*/  ISETP.GE.OR P3, PT, R6.reuse, R21, P2 ;  /* 0x000000150600720c */ /* 0x040fe40001766670 */
[C---:B------:R-:W-:Y:S02]  /*cb40*/  ISETP.GE.OR P6, PT, R6.reuse, UR4, P6 ;  /* 0x0000000406007c0c */ /* 0x040fe4000b7c6670 */
[----:B------:R-:W-:-:S02]  /*cb50*/  ISETP.GE.OR P5, PT, R6, UR4, P5 ;  /* 0x0000000406007c0c */ /* 0x000fc4000afa6670 */
[C---:B------:R-:W-:Y:S02]  /*cb60*/  ISETP.GE.OR P4, PT, R6.reuse, UR4, P4 ;  /* 0x0000000406007c0c */ /* 0x040fe4000a786670 */
[----:B------:R-:W-:Y:S02]  /*cb70*/  P2R R20, PR, RZ, 0x40 ;  /* 0x00000040ff147803 */ /* 0x000fe40000000000 */
[----:B------:R-:W-:Y:S02]  /*cb80*/  P2R R24, PR, RZ, 0x20 ;  /* 0x00000020ff187803 */ /* 0x000fe40000000000 */
[C---:B------:R-:W-:Y:S02]  /*cb90*/  ISETP.GE.OR P0, PT, R6.reuse, UR4, P0 ;  /* 0x0000000406007c0c */ /* 0x040fe40008706670 */
[----:B------:R-:W-:Y:S02]  /*cba0*/  P2R R25, PR, RZ, 0x10 ;  /* 0x00000010ff197803 */ /* 0x000fe40000000000 */
[----:B------:R-:W-:-:S02]  /*cbb0*/  ISETP.GE.OR P1, PT, R6, UR4, P1 ;  /* 0x0000000406007c0c */ /* 0x000fc40008f26670 */
[----:B------:R-:W-:Y:S01]  /*cbc0*/  ISETP.GE.OR P2, PT, R6, UR4, P2 ;  /* 0x0000000406007c0c */ /* 0x000fe20009746670 */
[----:B------:R-:W-:-:S12]  /*cbd0*/  @P3 BRA `(.L_x_351) ;  /* 0x0000000000343947 */ /* 0x000fd80003800000 */
        /* <DEDUP_REMOVED lines=13> */
.L_x_351:
[----:B------:R-:W-:Y:S05]  /*ccb0*/  BSYNC B0 ;  /* 0x0000000000007941 */ /* 0x000fea0003800000 */
.L_x_350:
[----:B------:R-:W-:Y:S01]  /*ccc0*/  ISETP.GE.AND P3, PT, R0, R17, PT ;  /* 0x000000110000720c */ /* 0x000fe20003f66270 */
[----:B---3--:R-:W-:Y:S01]  /*ccd0*/  IMAD R0, R18, UR9, RZ ;  /* 0x0000000912007c24 */ /* 0x008fe2000f8e02ff */
[----:B------:R-:W-:Y:S02]  /*cce0*/  BSSY B0, `(.L_x_352) ;  /* 0x0000013000007945 */ /* 0x000fe40003800000 */
[C---:B------:R-:W-:Y:S01]  /*ccf0*/  ISETP.GE.OR P4, PT, R6.reuse, R21, P3 ;  /* 0x000000150600720c */ /* 0x040fe20001f86670 */
[----:B------:R-:W-:Y:S01]  /*cd00*/  IMAD R19, R19, UR8, R0 ;  /* 0x0000000813137c24 */ /* 0x000fe2000f8e0200 */
[----:B------:R-:W-:Y:S01]  /*cd10*/  ISETP.GE.OR P3, PT, R6, UR4, P3 ;  /* 0x0000000406007c0c */ /* 0x000fe20009f66670 */
        /* <DEDUP_REMOVED lines=15> */
.L_x_353:
[----:B------:R-:W-:Y:S05]  /*ce10*/  BSYNC B0 ;  /* 0x0000000000007941 */ /* 0x000fea0003800000 */
.L_x_352:
[----:B------:R-:W-:Y:S01]  /*ce20*/  ISETP.GE.AND P4, PT, R0, R17, PT ;  /* 0x000000110000720c */ /* 0x000fe20003f86270 */
[----:B------:R-:W-:Y:S01]  /*ce30*/  IMAD.WIDE.U32 R10, R18, UR8, R6 ;  /* 0x00000008120a7c25 */ /* 0x000fe2000f8e0006 */
[----:B------:R-:W-:Y:S02]  /*ce40*/  BSSY B0, `(.L_x_354) ;  /* 0x0000013000007945 */ /* 0x000fe40003800000 */
[----:B------:R-:W-:Y:S01]  /*ce50*/  ISETP.GE.OR P5, PT, R6, R21, P4 ;  /* 0x000000150600720c */ /* 0x000fe200027a6670 */
[----:B------:R-:W-:Y:S01]  /*ce60*/  VIADD R0, R4, 0x48 ;  /* 0x0000004804007836 */ /* 0x000fe20000000000 */
[----:B------:R-:W-:Y:S01]  /*ce70*/  ISETP.GE.OR P4, PT, R6, UR4, P4 ;  /* 0x0000000406007c0c */ /* 0x000fe2000a786670 */
[----:B--234-:R-:W-:-:S10]  /*ce80*/  IMAD.IADD R15, R11, 0x1, R19 ;  /* 0x000000010b0f7824 */ /* 0x01cfd400078e0213 */
[----:B------:R-:W-:Y:S05]  /*ce90*/  @P5 BRA `(.L_x_355) ;  /* 0x0000000000345947 */ /* 0x000fea0003800000 */
[----:B------:R-:W-:Y:S01]  /*cea0*/  IADD3 R19, P5, R2, 0x40, RZ ;  /* 0x0000004002137810 */ /* 0x000fe20007fbe0ff */
        /* <DEDUP_REMOVED lines=12> */
.L_x_355:
[----:B------:R-:W-:Y:S05]  /*cf70*/  BSYNC B0 ;  /* 0x0000000000007941 */ /* 0x000fea0003800000 */
.L_x_354:
[----:B------:R-:W-:Y:S01]  /*cf80*/  ISETP.GE.AND P6, PT, R0, R17, PT ;  /* 0x000000110000720c */ /* 0x000fe20003fc6270 */
[----:B-1----:R-:W-:Y:S01]  /*cf90*/  IMAD R0, R22, UR7, RZ ;  /* 0x0000000716007c24 */ /* 0x002fe2000f8e02ff */
[----:B------:R-:W-:Y:S01]  /*cfa0*/  BSSY B0, `(.L_x_356) ;  /* 0x0000014000007945 */ /* 0x000fe20003800000 */
[----:B------:R-:W-:Y:S01]  /*cfb0*/  IMAD.MOV.U32 R14, RZ, RZ, R10 ;  /* 0x000000ffff0e7224 */ /* 0x000fe200078e000a */
[C---:B------:R-:W-:Y:S01]  /*cfc0*/  ISETP.GE.OR P5, PT, R6.reuse, R21, P6 ;  /* 0x000000150600720c */ /* 0x040fe200037a6670 */
[----:B------:R-:W-:Y:S01]  /*cfd0*/  IMAD R11, R23, UR6, R0 ;  /* 0x00000006170b7c24 */ /* 0x000fe2000f8e0200 */
[----:B------:R-:W-:Y:S01]  /*cfe0*/  ISETP.GE.OR P6, PT, R6, UR4, P6 ;  /* 0x0000000406007c0c */ /* 0x000fe2000b7c6670 */
[----:B------:R-:W-:-:S10]  /*cff0*/  IMAD.WIDE.U32 R6, R22, UR6, R14 ;  /* 0x0000000616067c25 */ /* 0x000fd4000f8e000e */
[----:B------:R-:W-:Y:S05]  /*d000*/  @P5 BRA `(.L_x_357) ;  /* 0x0000000000345947 */ /* 0x000fea0003800000 */
[----:B------:R-:W-:Y:S01]  /*d010*/  IADD3 R9, P5, R2, 0x48, RZ ;  /* 0x0000004802097810 */ /* 0x000fe20007fbe0ff */
        /* <DEDUP_REMOVED lines=12> */
.L_x_357:
[----:B------:R-:W-:Y:S05]  /*d0e0*/  BSYNC B0 ;  /* 0x0000000000007941 */ /* 0x000fea0003800000 */
.L_x_356:
[----:B------:R-:W-:Y:S01]  /*d0f0*/  ISETP.NE.AND P5, PT, R20, RZ, PT ;  /* 0x000000ff1400720c */ /* 0x000fe20003fa5270 */
[----:B------:R-:W-:Y:S01]  /*d100*/  BSSY B0, `(.L_x_358) ;  /* 0x000000d000007945 */ /* 0x000fe20003800000 */
[----:B-1----:R-:W-:-:S11]  /*d110*/  IMAD.IADD R9, R7, 0x1, R11 ;  /* 0x0000000107097824 */ /* 0x002fd600078e020b */
[----:B------:R-:W-:Y:S05]  /*d120*/  @P5 BRA `(.L_x_359) ;  /* 0x0000000000285947 */ /* 0x000fea0003800000 */
        /* <DEDUP_REMOVED lines=10> */
.L_x_359:
[----:B------:R-:W-:Y:S05]  /*d1d0*/  BSYNC B0 ;  /* 0x0000000000007941 */ /* 0x000fea0003800000 */
.L_x_358:
[----:B------:R-:W-:Y:S01]  /*d1e0*/  ISETP.NE.AND P5, PT, R24, RZ, PT ;  /* 0x000000ff1800720c */ /* 0x000fe20003fa5270 */
[----:B------:R-:W-:-:S12]  /*d1f0*/  BSSY B0, `(.L_x_360) ;  /* 0x000000f000007945 */ /* 0x000fd80003800000 */
[----:B------:R-:W-:Y:S05]  /*d200*/  @P5 BRA `(.L_x_361) ;  /* 0x0000000000345947 */ /* 0x000fea0003800000 */
[----:B-1----:R-:W-:Y:S01]  /*d210*/  IADD3 R11, P5, R2, 0x8, RZ ;  /* 0x00000008020b7810 */ /* 0x002fe20007fbe0ff */
        /* <DEDUP_REMOVED lines=12> */
.L_x_361:
[----:B------:R-:W-:Y:S05]  /*d2e0*/  BSYNC B0 ;  /* 0x0000000000007941 */ /* 0x000fea0003800000 */
.L_x_360:
[----:B------:R-:W-:Y:S01]  /*d2f0*/  ISETP.NE.AND P5, PT, R25, RZ, PT ;  /* 0x000000ff1900720c */ /* 0x000fe20003fa5270 */
[----:B------:R-:W-:-:S12]  /*d300*/  BSSY B0, `(.L_x_362) ;  /* 0x000000f000007945 */ /* 0x000fd80003800000 */
[----:B------:R-:W-:Y:S05]  /*d310*/  @P5 BRA `(.L_x_363) ;  /* 0x0000000000345947 */ /* 0x000fea0003800000 */
[----:B-1-3--:R-:W-:Y:S01]  /*d320*/  IADD3 R11, P5, R2, 0x10, RZ ;  /* 0x00000010020b7810 */ /* 0x00afe20007fbe0ff */
        /* <DEDUP_REMOVED lines=12> */
.L_x_363:
[----:B------:R-:W-:Y:S05]  /*d3f0*/  BSYNC B0 ;  /* 0x0000000000007941 */ /* 0x000fea0003800000 */
.L_x_362:
[----:B------:R-:W-:Y:S01]  /*d400*/  ISETP.NE.AND P5, PT, R26, RZ, PT ;  /* 0x000000ff1a00720c */ /* 0x000fe20003fa5270 */
[----:B------:R-:W-:-:S12]  /*d410*/  BSSY B0, `(.L_x_364) ;  /* 0x000000f000007945 */ /* 0x000fd80003800000 */
[----:B------:R-:W-:Y:S05]  /*d420*/  @P5 BRA `(.L_x_365) ;  /* 0x0000000000345947 */ /* 0x000fea0003800000 */
[----:B-1-34-:R-:W-:Y:S01]  /*d430*/  IADD3 R11, P5, R2, 0x18, RZ ;  /* 0x00000018020b7810 */ /* 0x01afe20007fbe0ff */
        /* <DEDUP_REMOVED lines=12> */
.L_x_365:
[----:B------:R-:W-:Y:S05]  /*d500*/  BSYNC B0 ;  /* 0x0000000000007941 */ /* 0x000fea0003800000 */
.L_x_364:
[----:B------:R-:W-:Y:S04]  /*d510*/  BSSY B0, `(.L_x_366) ;  /* 0x000000f000007945 */ /* 0x000fe80003800000 */
        /* <DEDUP_REMOVED lines=14> */
.L_x_367:
[----:B------:R-:W-:Y:S05]  /*d600*/  BSYNC B0 ;  /* 0x0000000000007941 */ /* 0x000fea0003800000 */
.L_x_366:
        /* <DEDUP_REMOVED lines=15> */
.L_x_369:
[----:B------:R-:W-:Y:S05]  /*d700*/  BSYNC B0 ;  /* 0x0000000000007941 */ /* 0x000fea0003800000 */
.L_x_368:
        /* <DEDUP_REMOVED lines=15> */
.L_x_371:
[----:B------:R-:W-:Y:S05]  /*d800*/  BSYNC B0 ;  /* 0x0000000000007941 */ /* 0x000fea0003800000 */
.L_x_370:
        /* <DEDUP_REMOVED lines=15> */
.L_x_373:
[----:B------:R-:W-:Y:S05]  /*d900*/  BSYNC B0 ;  /* 0x0000000000007941 */ /* 0x000fea0003800000 */
.L_x_372:
        /* <DEDUP_REMOVED lines=15> */
.L_x_375:
[----:B------:R-:W-:Y:S05]  /*da00*/  BSYNC B0 ;  /* 0x0000000000007941 */ /* 0x000fea0003800000 */
.L_x_374:
[----:B------:R-:W-:Y:S04]  /*da10*/  BSSY B0, `(.L_x_376) ;  /* 0x000000f000007945 */ /* 0x000fe80003800000 */
[----:B------:R-:W-:Y:S05]  /*da20*/  @P6 BRA `(.L_x_377) ;  /* 0x0000000000346947 */ /* 0x000fea0003800000 */
[----:B------:R-:W-:Y:S01]  /*da30*/  IADD3 R5, P0, R2, 0x48, RZ ;  /* 0x0000004802057810 */ /* 0x000fe20007f1e0ff */
[----:B------:R-:W-:Y:S01]  /*da40*/  ULDC.64 UR4, c[0x0][0x848] ;  /* 0x0002120000047ab9 */ /* 0x000fe20000000a00 */
[----:B------:R-:W-:-:S03]  /*da50*/  IMAD.MOV.U32 R2, RZ, RZ, R6 ;  /* 0x000000ffff027224 */ /* 0x000fc600078e0006 */
        /* <DEDUP_REMOVED lines=10> */
.L_x_377:
[----:B------:R-:W-:Y:S05]  /*db00*/  BSYNC B0 ;  /* 0x0000000000007941 */ /* 0x000fea0003800000 */
.L_x_376:
[----:B------:R-:W-:Y:S05]  /*db10*/  EXIT ;  /* 0x000000000000794d */ /* 0x000fea0003800000 */
.L_x_306:
[----:B------:R-:W-:-:S08]  /*db20*/  NOP ;  /* 0x0000000000007918 */ /* 0x000fd00000000000 */
[----:B------:R-:W1:-:S00]  /*db30*/  USETMAXREG.DEALLOC.CTAPOOL 0x18 ;  /* 0x00000018000079c8 */ /* 0x000e4000080e0500 */
[----:B-1----:R-:W-:Y:S01]  /*db40*/  LOP3.LUT R2, R2, 0x3, RZ, 0xc0, !PT ;  /* 0x0000000302027812 */ /* 0x002fe200078ec0ff */
[----:B------:R-:W-:Y:S05]  /*db50*/  BSSY B0, `(.L_x_378) ;  /* 0x00001af000007945 */ /* 0x000fea0003800000 */
        /* <DEDUP_REMOVED lines=9> */
[----:B------:R-:W1:Y:S01]  /*dbf0*/  S2UR UR9, SR_CTAID.X ;  /* 0x00000000000979c3 */ /* 0x000e620000002500 */
[----:B------:R-:W-:Y:S01]  /*dc00*/  ULDC UR6, c[0x0][0x280] ;  /* 0x0000a00000067ab9 */ /* 0x000fe20000000800 */
[----:B------:R-:W-:Y:S01]  /*dc10*/  ULDC UR4, c[0x0][0x290] ;  /* 0x0000a40000047ab9 */ /* 0x000fe20000000800 */
[----:B------:R-:W-:Y:S01]  /*dc20*/  ULDC UR5, c[0x0][0x74c] ;  /* 0x0001d30000057ab9 */ /* 0x000fe20000000800 */
[----:B------:R-:W-:-:S04]  /*dc30*/  UIADD3 UR7, UR6, 0x3f, URZ ;  /* 0x0000003f06077890 */ /* 0x000fc8000fffe03f */
[----:B------:R-:W2:Y:S01]  /*dc40*/  S2UR UR20, SR_CTAID.Y ;  /* 0x00000000001479c3 */ /* 0x000ea20000002600 */
[----:B-1----:R-:W-:Y:S02]  /*dc50*/  UIMAD UR11, UR9, 0x50, URZ ;  /* 0x00000050090b78a4 */ /* 0x002fe4000f8e023f */
[----:B------:R-:W-:Y:S02]  /*dc60*/  ISETP.LE.AND P0, PT, RZ, UR9, PT ;  /* 0x00000009ff007c0c */ /* 0x000fe4000bf03270 */
[----:B------:R-:W-:-:S04]  /*dc70*/  UIADD3 UR4, -UR4, UR11, UR6 ;  /* 0x0000000b04047290 */ /* 0x000fc8000fffe106 */
[----:B------:R-:W-:-:S04]  /*dc80*/  UIADD3 UR4, UR4, -UR5, URZ ;  /* 0x8000000504047290 */ /* 0x000fc8000fffe03f */
[----:B------:R-:W-:-:S04]  /*dc90*/  USHF.R.S32.HI UR5, URZ, 0x1f, UR4 ;  /* 0x0000001f3f057899 */ /* 0x000fc80008011404 */
[----:B------:R-:W-:Y:S02]  /*dca0*/  ULEA.HI UR5, UR5, UR4, URZ, 0x6 ;  /* 0x0000000405057291 */ /* 0x000fe4000f8f303f */
[----:B------:R-:W-:Y:S02]  /*dcb0*/  USHF.R.S32.HI UR4, URZ, 0x1f, UR7 ;  /* 0x0000001f3f047899 */ /* 0x000fe40008011407 */
[----:B------:R-:W-:Y:S02]  /*dcc0*/  USHF.R.S32.HI UR5, URZ, 0x6, UR5 ;  /* 0x000000063f057899 */ /* 0x000fe40008011405 */
[----:B------:R-:W-:Y:S02]  /*dcd0*/  ULEA.HI UR4, UR4, UR7, URZ, 0x6 ;  /* 0x0000000704047291 */ /* 0x000fe4000f8f303f */
[----:B------:R-:W-:Y:S02]  /*dce0*/  UISETP.LT.AND UP0, UPT, URZ, UR5, UPT ;  /* 0x000000053f00728c */ /* 0x000fe4000bf01270 */
[----:B------:R-:W-:-:S02]  /*dcf0*/  USHF.R.S32.HI UR4, URZ, 0x6, UR4 ;  /* 0x000000063f047899 */ /* 0x000fc40008011404 */
[----:B------:R-:W-:-:S04]  /*dd00*/  USEL UR8, URZ, UR5, !UP0 ;  /* 0x000000053f087287 */ /* 0x000fc8000c000000 */
[----:B------:R-:W-:Y:S01]  /*dd10*/  IMAD.U32 R10, RZ, RZ, UR4 ;  /* 0x00000004ff0a7e24 */ /* 0x000fe2000f8e00ff */
[----:B--2---:R-:W-:Y:S07]  /*dd20*/  @!P0 BRA `(.L_x_381) ;  /* 0x0000000000248947 */ /* 0x004fee0003800000 */
[----:B------:R-:W1:Y:S01]  /*dd30*/  LDC R3, c[0x0][0x748] ;  /* 0x0001d200ff037b82 */ /* 0x000e620000000800 */
[----:B------:R-:W-:Y:S01]  /*dd40*/  UIMAD UR6, UR9, 0x50, UR6 ;  /* 0x00000050090678a4 */ /* 0x000fe2000f8e0206 */
[----:B------:R-:W-:-:S03]  /*dd50*/  ULDC UR4, c[0x0][0x290] ;  /* 0x0000a40000047ab9 */ /* 0x000fc60000000800 */
[----:B------:R-:W-:-:S06]  /*dd60*/  UIADD3 UR4, -UR4, 0x8f, UR6 ;  /* 0x0000008f04047890 */ /* 0x000fcc000fffe106 */
[----:B-1----:R-:W-:-:S05]  /*dd70*/  VIADD R3, R3, UR4 ;  /* 0x0000000403037c36 */ /* 0x002fca0008000000 */
[----:B------:R-:W-:-:S04]  /*dd80*/  SHF.R.S32.HI R4, RZ, 0x1f, R3 ;  /* 0x0000001fff047819 */ /* 0x000fc80000011403 */
[----:B------:R-:W-:-:S04]  /*dd90*/  LEA.HI R4, R4, R3, RZ, 0x6 ;  /* 0x0000000304047211 */ /* 0x000fc800078f30ff */
[----:B------:R-:W-:-:S04]  /*dda0*/  SHF.R.S32.HI R3, RZ, 0x6, R4 ;  /* 0x00000006ff037819 */ /* 0x000fc80000011404 */
[----:B------:R-:W-:-:S07]  /*ddb0*/  VIMNMX R10, R3, R10, PT ;  /* 0x0000000a030a7248 */ /* 0x000fce0003fe0100 */
.L_x_381:
[----:B------:R-:W-:Y:S01]  /*ddc0*/  ISETP.GT.AND P0, PT, R10, UR8, PT ;  /* 0x000000080a007c0c */ /* 0x000fe2000bf04270 */
[----:B------:R-:W-:-:S12]  /*ddd0*/  IMAD.MOV.U32 R11, RZ, RZ, 0x1 ;  /* 0x00000001ff0b7424 */ /* 0x000fd800078e00ff */
[----:B------:R-:W-:Y:S05]  /*dde0*/  @!P0 BRA `(.L_x_380) ;  /* 0x0000001400888947 */ /* 0x000fea0003800000 */
[----:B------:R-:W-:Y:S01]  /*ddf0*/  USHF.R.S32.HI UR10, URZ, 0x1f, UR20 ;  /* 0x0000001f3f0a7899 */ /* 0x000fe20008011414 */
[----:B------:R-:W-:Y:S01]  /*de00*/  IMAD.U32 R4, RZ, RZ, UR8 ;  /* 0x00000008ff047e24 */ /* 0x000fe2000f8e00ff */
[----:B------:R-:W-:Y:S01]  /*de10*/  ULDC.64 UR6, c[0x0][0x718] ;  /* 0x0001c60000067ab9 */ /* 0x000fe20000000a00 */
[----:B------:R-:W-:Y:S01]  /*de20*/  ULDC.64 UR12, c[0x0][0x730] ;  /* 0x0001cc00000c7ab9 */ /* 0x000fe20000000a00 */
[----:B------:R-:W-:Y:S01]  /*de30*/  UIMAD.WIDE.U32 UR4, UR20, UR6, URZ ;  /* 0x00000006140472a5 */ /* 0x000fe2000f8e003f */
[----:B------:R-:W-:Y:S01]  /*de40*/  BSSY B1, `(.L_x_380) ;  /* 0x000015c000017945 */ /* 0x000fe20003800000 */
[----:B------:R-:W-:Y:S01]  /*de50*/  UIMAD UR6, UR10, UR6, URZ ;  /* 0x000000060a0672a4 */ /* 0x000fe2000f8e023f */
[----:B------:R-:W-:Y:S01]  /*de60*/  IMAD.MOV.U32 R2, RZ, RZ, RZ ;  /* 0x000000ffff027224 */ /* 0x000fe200078e00ff */
[----:B------:R-:W-:Y:S01]  /*de70*/  UIMAD UR10, UR10, UR12, URZ ;  /* 0x0000000c0a0a72a4 */ /* 0x000fe2000f8e023f */
[----:B------:R-:W-:Y:S01]  /*de80*/  IMAD.MOV.U32 R11, RZ, RZ, 0x1 ;  /* 0x00000001ff0b7424 */ /* 0x000fe200078e00ff */
[----:B------:R-:W-:-:S02]  /*de90*/  UIMAD UR9, UR20, UR7, UR6 ;  /* 0x00000007140972a4 */ /* 0x000fc4000f8e0206 */
[----:B------:R-:W-:Y:S02]  /*dea0*/  UIMAD.WIDE.U32 UR6, UR20, UR12, URZ ;  /* 0x0000000c140672a5 */ /* 0x000fe4000f8e003f */
[----:B------:R-:W-:Y:S01]  /*deb0*/  USHF.R.S32.HI UR39, URZ, 0x1f, UR21 ;  /* 0x0000001f3f277899 */ /* 0x000fe20008011415 */
[----:B------:R-:W-:Y:S01]  /*dec0*/  ULDC UR12, c[0x0][0x2e8] ;  /* 0x0000ba00000c7ab9 */ /* 0x000fe20000000800 */
[----:B------:R-:W-:Y:S01]  /*ded0*/  ULDC.64 UR30, c[0x0][0x720] ;  /* 0x0001c800001e7ab9 */ /* 0x000fe20000000a00 */
[----:B------:R-:W-:Y:S02]  /*dee0*/  UISETP.NE.AND UP0, UPT, UR12, 0x1, UPT ;  /* 0x000000010c00788c */ /* 0x000fe4000bf05270 */
[----:B------:R-:W-:Y:S01]  /*def0*/  UIMAD UR46, UR39, UR30, URZ ;  /* 0x0000001e272e72a4 */ /* 0x000fe2000f8e023f */
[----:B------:R-:W-:Y:S01]  /*df00*/  ELECT P0, URZ, PT ;  /* 0x00000000003f782f */ /* 0x000fe20003800000 */
[----:B------:R-:W-:Y:S02]  /*df10*/  UIMAD UR10, UR20, UR13, UR10 ;  /* 0x0000000d140a72a4 */ /* 0x000fe4000f8e020a */
[----:B------:R-:W-:Y:S01]  /*df20*/  UIADD3 UR5, UR5, UR9, URZ ;  /* 0x0000000905057290 */ /* 0x000fe2000fffe03f */
[----:B------:R-:W-:Y:S01]  /*df30*/  ULDC.64 UR22, c[0x0][0x738] ;  /* 0x0001ce0000167ab9 */ /* 0x000fe20000000a00 */
[----:B------:R-:W-:-:S02]  /*df40*/  UIMAD UR46, UR21, UR31, UR46 ;  /* 0x0000001f152e72a4 */ /* 0x000fc4000f8e022e */
[----:B------:R-:W-:Y:S02]  /*df50*/  UIMAD UR39, UR39, UR22, URZ ;  /* 0x00000016272772a4 */ /* 0x000fe4000f8e023f */
[----:B------:R-:W-:Y:S02]  /*df60*/  UIADD3 UR7, UR7, UR10, URZ ;  /* 0x0000000a07077290 */ /* 0x000fe4000fffe03f */
[----:B------:R-:W-:Y:S02]  /*df70*/  UIMAD.WIDE.U32 UR30, UR21, UR30, UR4 ;  /* 0x0000001e151e72a5 */ /* 0x000fe4000f8e0004 */
[----:B------:R-:W-:Y:S01]  /*df80*/  UIMAD UR39, UR21, UR23, UR39 ;  /* 0x00000017152772a4 */ /* 0x000fe2000f8e0227 */
[----:B------:R-:W-:Y:S01]  /*df90*/  @UP0 ULDC UR4, c[0x0][0x2ec] ;  /* 0x0000bb0000040ab9 */ /* 0x000fe20000000800 */
[----:B------:R-:W-:Y:S02]  /*dfa0*/  UIMAD.WIDE.U32 UR22, UR21, UR22, UR6 ;  /* 0x00000016151672a5 */ /* 0x000fe4000f8e0006 */
[----:B------:R-:W-:Y:S01]  /*dfb0*/  UIMAD.WIDE.U32 UR4, UR20, UR4, URZ ;  /* 0x00000004140472a5 */ /* 0x000fe2000f8e003f */
[----:B------:R-:W-:Y:S01]  /*dfc0*/  @UP0 ULDC UR6, c[0x0][0x2f0] ;  /* 0x0000bc0000060ab9 */ /* 0x000fe20000000800 */
[----:B------:R-:W-:-:S02]  /*dfd0*/  UMOV UR12, UR20 ;  /* 0x00000014000c7c82 */ /* 0x000fc40008000000 */
[----:B------:R-:W-:Y:S01]  /*dfe0*/  @UP0 USHF.R.U32.HI UR12, URZ, UR6, UR5 ;  /* 0x000000063f0c0299 */ /* 0x000fe20008011605 */
[----:B------:R-:W-:Y:S11]  /*dff0*/  @!P0 BRA `(.L_x_382) ;  /* 0x0000001400008947 */ /* 0x000ff60003800000 */
[----:B------:R-:W1:Y:S01]  /*e000*/  S2R R2, SR_CgaCtaId ;  /* 0x0000000000027919 */ /* 0x000e620000008800 */
[----:B------:R-:W-:-:S04]  /*e010*/  MOV R5, 0x400 ;  /* 0x0000040000057802 */ /* 0x000fc80000000f00 */
[----:B-1----:R-:W-:Y:S01]  /*e020*/  LEA R5, R2, R5, 0x18 ;  /* 0x0000000502057211 */ /* 0x002fe200078ec0ff */
[----:B------:R-:W-:-:S05]  /*e030*/  IMAD.MOV.U32 R2, RZ, RZ, 0x1 ;  /* 0x00000001ff027424 */ /* 0x000fca00078e00ff */
[----:B------:R-:W-:-:S04]  /*e040*/  SHF.L.U32 R2, R2, 0x1f, RZ ;  /* 0x0000001f02027819 */ /* 0x000fc800000006ff */
[----:B------:R-:W1:Y:S02]  /*e050*/  SYNCS.PHASECHK.TRANS64.TRYWAIT P0, [R5+URZ+0x31820], R2 ;  /* 0x03182002050075a7 */ /* 0x000e64000800017f */
[----:B-1----:R-:W-:Y:S05]  /*e060*/  @!P0 BRA `(.L_x_383) ;  /* 0x0000001400b88947 */ /* 0x002fea0003800000 */
.L_x_399:
[----:B------:R-:W-:Y:S01]  /*e070*/  ISETP.NE.AND P0, PT, R0, RZ, PT ;  /* 0x000000ff0000720c */ /* 0x000fe20003f05270 */
[----:B------:R-:W-:Y:S02]  /*e080*/  IMAD.U32 R8, RZ, RZ, UR31 ;  /* 0x0000001fff087e24 */ /* 0x000fe4000f8e00ff */
[----:B------:R-:W-:Y:S02]  /*e090*/  IMAD.U32 R6, RZ, RZ, UR23 ;  /* 0x00000017ff067e24 */ /* 0x000fe4000f8e00ff */
[----:B------:R-:W-:Y:S02]  /*e0a0*/  VIADD R8, R8, UR46 ;  /* 0x0000002e08087c36 */ /* 0x000fe40008000000 */
[----:B------:R-:W-:Y:S02]  /*e0b0*/  VIADD R6, R6, UR39 ;  /* 0x0000002706067c36 */ /* 0x000fe40008000000 */
[----:B------:R-:W-:-:S04]  /*e0c0*/  IMAD.MOV.U32 R7, RZ, RZ, 0x1 ;  /* 0x00000001ff077424 */ /* 0x000fc800078e00ff */
[----:B------:R-:W-:Y:S05]  /*e0d0*/  @P0 BRA `(.L_x_384) ;  /* 0x0000000000140947 */ /* 0x000fea0003800000 */
[----:B------:R-:W-:Y:S01]  /*e0e0*/  LOP3.LUT P1, RZ, R21, 0x1f, RZ, 0xc0, !PT ;  /* 0x0000001f15ff7812 */ /* 0x000fe2000782c0ff */
[----:B-1----:R-:W-:-:S04]  /*e0f0*/  IMAD.MOV.U32 R2, RZ, RZ, 0x8100 ;  /* 0x00008100ff027424 */ /* 0x002fc800078e00ff */
[----:B------:R2:W-:Y:S08]  /*e100*/  SYNCS.ARRIVE.TRANS64 RZ, [R5+URZ+0x31810], R2 ;  /* 0x0318100205ff79a7 */ /* 0x0005f0000800003f */
[----:B------:R-:W-:Y:S05]  /*e110*/  @!P1 BRA `(.L_x_384) ;  /* 0x0000000000049947 */ /* 0x000fea0003800000 */
[----:B------:R-:W-:Y:S01]  /*e120*/  BPT.TRAP 0x1 ;  /* 0x000000040000795c */ /* 0x000fe20000300000 */
.L_x_384:
[----:B-12---:R-:W1:Y:S01]  /*e130*/  LDC.64 R2, c[0x0][0x198] ;  /* 0x00006600ff027b82 */ /* 0x006e620000000a00 */
[----:B------:R-:W-:Y:S01]  /*e140*/  R2UR UR38, R8 ;  /* 0x00000000082672ca */ /* 0x000fe200000e0000 */
[----:B------:R-:W-:Y:S01]  /*e150*/  ULDC.64 UR14, c[0x0][0x700] ;  /* 0x0001c000000e7ab9 */ /* 0x000fe20000000a00 */
[----:B------:R-:W-:Y:S01]  /*e160*/  R2UR UR19, R4 ;  /* 0x00000000041372ca */ /* 0x000fe200000e0000 */
[----:B------:R-:W-:Y:S01]  /*e170*/  UMOV UR50, 0x0 ;  /* 0x0000000000327882 */ /* 0x000fe20000000000 */
[----:B------:R-:W-:Y:S01]  /*e180*/  R2UR UR8, R5 ;  /* 0x00000000050872ca */ /* 0x000fe200000e0000 */
[----:B------:R-:W-:Y:S01]  /*e190*/  UMOV UR51, 0x14f00000 ;  /* 0x14f0000000337882 */ /* 0x000fe20000000000 */
[----:B------:R-:W-:Y:S01]  /*e1a0*/  UMOV UR18, URZ ;  /* 0x0000003f00127c82 */ /* 0x000fe20008000000 */
        /* <DEDUP_REMOVED lines=8> */
[----:B------:R-:W-:Y:S01]  /*e230*/  USHF.L.U32 UR19, UR19, 0x6, URZ ;  /* 0x0000000613137899 */ /* 0x000fe2000800063f */
[----:B------:R-:W-:Y:S01]  /*e240*/  IMAD.MOV.U32 R12, RZ, RZ, 0x14000 ;  /* 0x00014000ff0c7424 */ /* 0x000fe200078e00ff */
[----:B------:R-:W-:Y:S01]  /*e250*/  UIADD3 UR17, UR8, 0x31810, URZ ;  /* 0x0003181008117890 */ /* 0x000fe2000fffe03f */
[----:B------:R-:W-:Y:S01]  /*e260*/  VIADD R10, R10, 0xffffffff ;  /* 0xffffffff0a0a7836 */ /* 0x000fe20000000000 */
[----:B------:R-:W-:-:S02]  /*e270*/  UIADD3 UR9, UP0, UR19, UR30, URZ ;  /* 0x0000001e13097290 */ /* 0x000fc4000ff1e03f */
[----:B------:R-:W-:Y:S01]  /*e280*/  UIADD3 UR16, UR8, 0x14100, URZ ;  /* 0x0001410008107890 */ /* 0x000fe2000fffe03f */
[----:B-1----:R-:W-:Y:S01]  /*e290*/  IMAD.MOV.U32 R8, RZ, RZ, R2 ;  /* 0x000000ffff087224 */ /* 0x002fe200078e0002 */
[----:B------:R-:W-:Y:S02]  /*e2a0*/  ULEA.HI.X.SX32 UR10, UR19, UR38, 0x1, UP0 ;  /* 0x00000026130a7291 */ /* 0x000fe400080f0e3f */
[----:B------:R-:W-:Y:S02]  /*e2b0*/  ULEA UR54, UP0, UR9, UR14, 0x2 ;  /* 0x0000000e09367291 */ /* 0x000fe4000f80103f */
[C---:B------:R-:W-:Y:S01]  /*e2c0*/  IADD3 R9, P1, R8.reuse, 0xf0, RZ ;  /* 0x000000f008097810 */ /* 0x040fe20007f3e0ff */
[----:B------:R-:W-:Y:S02]  /*e2d0*/  UIADD3 UR40, UR8, 0x16100, URZ ;  /* 0x0001610008287890 */ /* 0x000fe4000fffe03f */
[----:B------:R-:W-:Y:S01]  /*e2e0*/  UIADD3 UR32, UR8, 0x18100, URZ ;  /* 0x0001810008207890 */ /* 0x000fe2000fffe03f */
[----:B------:R-:W-:Y:S01]  /*e2f0*/  R2UR UR48, R9 ;  /* 0x00000000093072ca */ /* 0x000fe200000e0000 */
[----:B------:R-:W-:Y:S01]  /*e300*/  UIADD3 UR24, UR8, 0x1a100, URZ ;  /* 0x0001a10008187890 */ /* 0x000fe2000fffe03f */
[----:B------:R-:W-:Y:S01]  /*e310*/  IADD3 R9, P2, R8, 0x2f0, RZ ;  /* 0x000002f008097810 */ /* 0x000fe20007f5e0ff */
[----:B------:R-:W-:-:S02]  /*e320*/  UIADD3 UR52, UR8, 0x2c100, URZ ;  /* 0x0002c10008347890 */ /* 0x000fc4000fffe03f */
[----:B------:R-:W-:Y:S01]  /*e330*/  ULEA.HI.X UR55, UR9, UR15, UR10, 0x2, UP0 ;  /* 0x0000000f09377291 */ /* 0x000fe200080f140a */
[----:B------:R-:W-:Y:S01]  /*e340*/  R2UR UR4, R9 ;  /* 0x00000000090472ca */ /* 0x000fe200000e0000 */
[----:B------:R-:W-:Y:S01]  /*e350*/  UMOV UR41, UR17 ;  /* 0x0000001100297c82 */ /* 0x000fe20008000000 */
[----:B------:R-:W-:Y:S01]  /*e360*/  IADD3 R9, P3, R8, 0x3f0, RZ ;  /* 0x000003f008097810 */ /* 0x000fe20007f7e0ff */
[----:B------:R-:W-:Y:S01]  /*e370*/  UMOV UR43, UR19 ;  /* 0x00000013002b7c82 */ /* 0x000fe20008000000 */
[----:B------:R-:W-:Y:S01]  /*e380*/  UMOV UR33, UR17 ;  /* 0x0000001100217c82 */ /* 0x000fe20008000000 */
[----:B------:R-:W-:Y:S01]  /*e390*/  UMOV UR35, UR19 ;  /* 0x0000001300237c82 */ /* 0x000fe20008000000 */
[----:B------:R-:W-:Y:S01]  /*e3a0*/  R2UR UR6, R9 ;  /* 0x00000000090672ca */ /* 0x000fe200000e0000 */
[----:B------:R-:W-:Y:S01]  /*e3b0*/  IMAD.MOV.U32 R9, RZ, RZ, R3 ;  /* 0x000000ffff097224 */ /* 0x000fe200078e0003 */
[----:B------:R-:W-:Y:S01]  /*e3c0*/  UMOV UR29, UR21 ;  /* 0x00000015001d7c82 */ /* 0x000fe20008000000 */
[----:B------:R-:W-:Y:S01]  /*e3d0*/  UMOV UR25, UR17 ;  /* 0x0000001100197c82 */ /* 0x000fe20008000000 */
[----:B------:R-:W-:Y:S01]  /*e3e0*/  UMOV UR27, UR19 ;  /* 0x00000013001b7c82 */ /* 0x000fe20008000000 */
[--C-:B------:R-:W-:Y:S01]  /*e3f0*/  IMAD.X R11, RZ, RZ, R9.reuse, P1 ;  /* 0x000000ffff0b7224 */ /* 0x100fe200008e0609 */
[----:B------:R-:W-:Y:S01]  /*e400*/  UMOV UR9, 0x10 ;  /* 0x0000001000097882 */ /* 0x000fe20000000000 */
[----:B------:R-:W-:Y:S01]  /*e410*/  UMOV UR53, UR17 ;  /* 0x0000001100357c82 */ /* 0x000fe20008000000 */
[----:B------:R-:W-:Y:S01]  /*e420*/  UMOV UR13, UR21 ;  /* 0x00000015000d7c82 */ /* 0x000fe20008000000 */
[----:B------:R-:W-:Y:S01]  /*e430*/  UMOV UR10, UR18 ;  /* 0x00000012000a7c82 */ /* 0x000fe20008000000 */
[----:B------:R-:W-:Y:S01]  /*e440*/  R2UR UR49, R11 ;  /* 0x000000000b3172ca */ /* 0x000fe200000e0000 */
[--C-:B------:R-:W-:Y:S01]  /*e450*/  IMAD.X R11, RZ, RZ, R9.reuse, P2 ;  /* 0x000000ffff0b7224 */ /* 0x100fe200010e0609 */
[----:B------:R-:W-:Y:S01]  /*e460*/  UIADD3 UR56, UR8, 0x5000, URZ ;  /* 0x0000500008387890 */ /* 0x000fe2000fffe03f */
[----:B------:R-:W-:Y:S01]  /*e470*/  ISETP.GE.AND P1, PT, R4, R10, PT ;  /* 0x0000000a0400720c */ /* 0x000fe20003f26270 */
[----:B------:R-:W-:Y:S01]  /*e480*/  UMOV UR58, 0x80 ;  /* 0x00000080003a7882 */ /* 0x000fe20000000000 */
[----:B------:R-:W-:Y:S01]  /*e490*/  UMOV UR59, UR11 ;  /* 0x0000000b003b7c82 */ /* 0x000fe20008000000 */
[----:B------:R-:W-:Y:S01]  /*e4a0*/  R2UR UR5, R11 ;  /* 0x000000000b0572ca */ /* 0x000fe200000e0000 */
[----:B------:R-:W-:Y:S01]  /*e4b0*/  IMAD.X R11, RZ, RZ, R9, P3 ;  /* 0x000000ffff0b7224 */ /* 0x000fe200018e0609 */
[----:B------:R-:W-:Y:S01]  /*e4c0*/  UMOV UR60, UR12 ;  /* 0x0000000c003c7c82 */ /* 0x000fe20008000000 */
[----:B------:R-:W-:-:S03]  /*e4d0*/  UMOV UR61, UR21 ;  /* 0x00000015003d7c82 */ /* 0x000fc60008000000 */
[----:B------:R-:W-:Y:S01]  /*e4e0*/  R2UR UR7, R11 ;  /* 0x000000000b0772ca */ /* 0x000fe200000e0000 */
[----:B------:R1:W-:Y:S01]  /*e4f0*/  UTMALDG.4D [UR16], [UR48], desc[UR50] ;  /* 0x00003210300075b4 */ /* 0x0003e20008019000 */
[----:B------:R-:W-:Y:S01]  /*e500*/  IMAD.MOV.U32 R11, RZ, RZ, 0x1 ;  /* 0x00000001ff0b7424 */ /* 0x000fe200078e00ff */
[----:B------:R2:W-:Y:S01]  /*e510*/  UTMALDG.4D [UR40], [UR48], desc[UR50] ;  /* 0x00003228300075b4 */ /* 0x0005e20008019000 */
[----:B------:R3:W-:Y:S01]  /*e520*/  UTMALDG.4D [UR32], [UR48], desc[UR50] ;  /* 0x00003220300075b4 */ /* 0x0007e20008019000 */
[----:B------:R-:W-:Y:S01]  /*e530*/  UTMALDG.4D [UR24], [UR48], desc[UR50] ;  /* 0x00003218300075b4 */ /* 0x000fe20008019000 */
[----:B-1----:R-:W-:Y:S01]  /*e540*/  UMOV UR16, 0x0 ;  /* 0x0000000000107882 */ /* 0x002fe20000000000 */
[----:B------:R-:W-:Y:S01]  /*e550*/  UMOV UR17, 0x10000000 ;  /* 0x1000000000117882 */ /* 0x000fe20000000000 */
[----:B------:R1:W-:Y:S01]  /*e560*/  UBLKCP.S.G [UR52], [UR54], UR9 ;  /* 0x00000034360073ba */ /* 0x0003e20008000209 */
[----:B------:R4:W-:Y:S01]  /*e570*/  SYNCS.ARRIVE.TRANS64 RZ, [R5+URZ+0x31800], R12 ;  /* 0x0318000c05ff79a7 */ /* 0x0009e2000800003f */
[----:B--2---:R-:W-:Y:S01]  /*e580*/  UIADD3 UR40, UR8, 0xa000, URZ ;  /* 0x0000a00008287890 */ /* 0x004fe2000fffe03f */
[----:B------:R-:W-:Y:S01]  /*e590*/  UMOV UR43, UR11 ;  /* 0x0000000b002b7c82 */ /* 0x000fe20008000000 */
[----:B------:R-:W-:Y:S01]  /*e5a0*/  UMOV UR44, UR12 ;  /* 0x0000000c002c7c82 */ /* 0x000fe20008000000 */
[----:B------:R-:W-:Y:S01]  /*e5b0*/  UMOV UR42, UR18 ;  /* 0x00000012002a7c82 */ /* 0x000fe20008000000 */
[----:B---3--:R-:W-:Y:S01]  /*e5c0*/  UIADD3 UR32, UR8, 0xc800, URZ ;  /* 0x0000c80008207890 */ /* 0x008fe2000fffe03f */
[----:B----4-:R-:W-:Y:S01]  /*e5d0*/  IMAD.MOV.U32 R12, RZ, RZ, 0x1 ;  /* 0x00000001ff0c7424 */ /* 0x010fe200078e00ff */
[----:B------:R-:W-:Y:S01]  /*e5e0*/  UMOV UR34, 0x40 ;  /* 0x0000004000227882 */ /* 0x000fe20000000000 */
[----:B------:R-:W-:Y:S01]  /*e5f0*/  UMOV UR35, UR11 ;  /* 0x0000000b00237c82 */ /* 0x000fe20008000000 */
[----:B------:R-:W-:Y:S01]  /*e600*/  UMOV UR36, UR12 ;  /* 0x0000000c00247c82 */ /* 0x000fe20008000000 */
[----:B-1----:R-:W-:-:S02]  /*e610*/  UIADD3 UR9, UR8, 0x31800, URZ ;  /* 0x0003180008097890 */ /* 0x002fc4000fffe03f */
[----:B------:R-:W-:Y:S01]  /*e620*/  UIADD3 UR24, UR8, 0x2800, URZ ;  /* 0x0000280008187890 */ /* 0x000fe2000fffe03f */
[----:B------:R-:W-:Y:S01]  /*e630*/  UMOV UR26, 0x40 ;  /* 0x00000040001a7882 */ /* 0x000fe20000000000 */
[----:B------:R-:W-:Y:S01]  /*e640*/  UMOV UR27, UR11 ;  /* 0x0000000b001b7c82 */ /* 0x000fe20008000000 */
[----:B------:R-:W-:Y:S02]  /*e650*/  UMOV UR28, UR12 ;  /* 0x0000000c001c7c82 */ /* 0x000fe40008000000 */
[----:B------:R-:W-:Y:S01]  /*e660*/  UMOV UR25, UR9 ;  /* 0x0000000900197c82 */ /* 0x000fe20008000000 */
[----:B------:R-:W-:Y:S02]  /*e670*/  UIADD3 UR48, UR8, 0x7800, URZ ;  /* 0x0000780008307890 */ /* 0x000fe4000fffe03f */
[----:B------:R1:W-:Y:S01]  /*e680*/  UTMALDG.4D [UR8], [UR4], desc[UR16] ;  /* 0x00001008040075b4 */ /* 0x0003e20008019000 */
[----:B------:R-:W-:Y:S01]  /*e690*/  UMOV UR57, UR9 ;  /* 0x0000000900397c82 */ /* 0x000fe20008000000 */
[----:B------:R-:W-:Y:S01]  /*e6a0*/  UMOV UR50, 0xc0 ;  /* 0x000000c000327882 */ /* 0x000fe20000000000 */
[----:B------:R-:W-:Y:S01]  /*e6b0*/  UMOV UR51, UR11 ;  /* 0x0000000b00337c82 */ /* 0x000fe20008000000 */
[----:B------:R-:W-:Y:S01]  /*e6c0*/  UMOV UR52, UR12 ;  /* 0x0000000c00347c82 */ /* 0x000fe20008000000 */
[----:B------:R-:W-:Y:S01]  /*e6d0*/  UMOV UR53, UR21 ;  /* 0x0000001500357c82 */ /* 0x000fe20008000000 */
[----:B------:R-:W-:Y:S01]  /*e6e0*/  UMOV UR49, UR9 ;  /* 0x0000000900317c82 */ /* 0x000fe20008000000 */
[----:B------:R-:W-:Y:S01]  /*e6f0*/  UMOV UR41, UR9 ;  /* 0x0000000900297c82 */ /* 0x000fe20008000000 */
[----:B------:R2:W-:Y:S01]  /*e700*/  UTMALDG.4D [UR24], [UR4], desc[UR16] ;  /* 0x00001018040075b4 */ /* 0x0005e20008019000 */
[----:B------:R-:W-:Y:S01]  /*e710*/  UMOV UR33, UR9 ;  /* 0x0000000900217c82 */ /* 0x000fe20008000000 */
[----:B------:R3:W-:Y:S01]  /*e720*/  UTMALDG.4D [UR56], [UR4], desc[UR16] ;  /* 0x00001038040075b4 */ /* 0x0007e20008019000 */
[----:B------:R3:W-:Y:S01]  /*e730*/  UTMALDG.4D [UR48], [UR4], desc[UR16] ;  /* 0x00001030040075b4 */ /* 0x0007e20008019000 */
[----:B-1----:R-:W-:Y:S01]  /*e740*/  UMOV UR10, 0xc0 ;  /* 0x000000c0000a7882 */ /* 0x002fe20000000000 */
[----:B------:R3:W-:Y:S01]  /*e750*/  UTMALDG.4D [UR40], [UR6], desc[UR16] ;  /* 0x00001028060075b4 */ /* 0x0007e20008019000 */
[----:B--2---:R-:W-:-:S02]  /*e760*/  UIADD3 UR24, UR8, 0xf000, URZ ;  /* 0x0000f00008187890 */ /* 0x004fc4000fffe03f */
[----:B------:R-:W-:Y:S01]  /*e770*/  UIADD3 UR8, UR8, 0x11800, URZ ;  /* 0x0001180008087890 */ /* 0x000fe2000fffe03f */
[----:B------:R-:W-:Y:S01]  /*e780*/  UMOV UR26, 0x80 ;  /* 0x00000080001a7882 */ /* 0x000fe20000000000 */
[----:B------:R3:W-:Y:S05]  /*e790*/  UTMALDG.4D [UR32], [UR6], desc[UR16] ;  /* 0x00001020060075b4 */ /* 0x0007ea0008019000 */
[----:B------:R3:W-:Y:S02]  /*e7a0*/  UTMALDG.4D [UR24], [UR6], desc[UR16] ;  /* 0x00001018060075b4 */ /* 0x0007e40008019000 */
[----:B------:R3:W-:Y:S02]  /*e7b0*/  UTMALDG.4D [UR8], [UR6], desc[UR16] ;  /* 0x00001008060075b4 */ /* 0x0007e40008019000 */
[----:B---3--:R-:W-:Y:S05]  /*e7c0*/  @P1 BRA `(.L_x_385) ;  /* 0x0000000800201947 */ /* 0x008fea0003800000 */
[----:B------:R-:W-:Y:S01]  /*e7d0*/  R2UR UR6, R6 ;  /* 0x00000000060672ca */ /* 0x000fe200000e0000 */
[----:B------:R-:W-:Y:S01]  /*e7e0*/  UIADD3 UR10, UR19, 0x40, URZ ;  /* 0x00000040130a7890 */ /* 0x000fe2000fffe03f */
[----:B------:R-:W-:Y:S01]  /*e7f0*/  IMAD.MOV.U32 R12, RZ, RZ, RZ ;  /* 0x000000ffff0c7224 */ /* 0x000fe200078e00ff */
[----:B------:R-:W-:Y:S01]  /*e800*/  UIADD3 UR5, UP1, UR19, UR22, URZ ;  /* 0x0000001613057290 */ /* 0x000fe2000ff3e03f */
[----:B------:R-:W-:Y:S01]  /*e810*/  LOP3.LUT R13, R21, 0x1f, RZ, 0xc0, !PT ;  /* 0x0000001f150d7812 */ /* 0x000fe200078ec0ff */
[----:B------:R-:W-:Y:S01]  /*e820*/  UIADD3 UR7, UP0, UR10, UR30, URZ ;  /* 0x0000001e0a077290 */ /* 0x000fe2000ff1e03f */
[----:B------:R-:W-:Y:S01]  /*e830*/  IMAD.MOV.U32 R11, RZ, RZ, 0x1 ;  /* 0x00000001ff0b7424 */ /* 0x000fe200078e00ff */
[----:B------:R-:W-:Y:S01]  /*e840*/  ULDC.64 UR8, c[0x0][0x728] ;  /* 0x0001ca0000087ab9 */ /* 0x000fe20000000a00 */
[----:B------:R-:W-:Y:S01]  /*e850*/  IMAD.MOV.U32 R7, RZ, RZ, 0x1 ;  /* 0x00000001ff077424 */ /* 0x000fe200078e00ff */
[----:B------:R-:W-:Y:S02]  /*e860*/  ULEA.HI.X.SX32 UR38, UR10, UR38, 0x1, UP0 ;  /* 0x000000260a267291 */ /* 0x000fe400080f0e3f */
[----:B------:R-:W-:Y:S01]  /*e870*/  IMAD.U32 R14, RZ, RZ, UR10 ;  /* 0x0000000aff0e7e24 */ /* 0x000fe2000f8e00ff */
[----:B------:R-:W-:-:S02]  /*e880*/  ULEA UR14, UP0, UR7, UR14, 0x2 ;  /* 0x0000000e070e7291 */ /* 0x000fc4000f80103f */
[----:B------:R-:W-:Y:S02]  /*e890*/  UIADD3.X UR6, URZ, UR6, URZ, UP1, !UPT ;  /* 0x000000063f067290 */ /* 0x000fe40008ffe43f */
[----:B------:R-:W-:Y:S02]  /*e8a0*/  ULEA UR4, UP1, UR5, UR8, 0x2 ;  /* 0x0000000805047291 */ /* 0x000fe4000f82103f */
[----:B------:R-:W-:Y:S01]  /*e8b0*/  ULEA.HI.X UR15, UR7, UR15, UR38, 0x2, UP0 ;  /* 0x0000000f070f7291 */ /* 0x000fe200080f1426 */
[----:B------:R-:W-:Y:S01]  /*e8c0*/  IMAD.U32 R16, RZ, RZ, UR14 ;  /* 0x0000000eff107e24 */ /* 0x000fe2000f8e00ff */
[----:B------:R-:W-:Y:S02]  /*e8d0*/  ULEA.HI.X UR5, UR5, UR9, UR6, 0x2, UP1 ;  /* 0x0000000905057291 */ /* 0x000fe400088f1406 */
[----:B------:R-:W-:Y:S02]  /*e8e0*/  IMAD.U32 R15, RZ, RZ, UR4 ;  /* 0x00000004ff0f7e24 */ /* 0x000fe4000f8e00ff */
[----:B------:R-:W-:-:S02]  /*e8f0*/  IMAD.U32 R18, RZ, RZ, UR15 ;  /* 0x0000000fff127e24 */ /* 0x000fc4000f8e00ff */
[----:B------:R-:W-:-:S07]  /*e900*/  IMAD.U32 R17, RZ, RZ, UR5 ;  /* 0x00000005ff117e24 */ /* 0x000fce000f8e00ff */
.L_x_390:
[----:B------:R-:W-:-:S04]  /*e910*/  SHF.L.U32 R8, R11, 0x1f, RZ ;  /* 0x0000001f0b087819 */ /* 0x000fc800000006ff */
[----:B------:R-:W1:Y:S02]  /*e920*/  SYNCS.PHASECHK.TRANS64.TRYWAIT P1, [R5+URZ+0x31838], R8 ;  /* 0x03183808050075a7 */ /* 0x000e64000802017f */
[----:B-1----:R-:W-:Y:S05]  /*e930*/  @!P1 BRA `(.L_x_386) ;  /* 0x0000000c00989947 */ /* 0x002fea0003800000 */
.L_x_400:
[----:B------:R-:W-:Y:S05]  /*e940*/  @P0 BRA `(.L_x_387) ;  /* 0x0000000000140947 */ /* 0x000fea0003800000 */
[----:B------:R-:W-:Y:S01]  /*e950*/  ISETP.NE.AND P1, PT, R13, RZ, PT ;  /* 0x000000ff0d00720c */ /* 0x000fe20003f25270 */
[----:B-1----:R-:W-:-:S04]  /*e960*/  IMAD.MOV.U32 R8, RZ, RZ, 0x8100 ;  /* 0x00008100ff087424 */ /* 0x002fc800078e00ff */
[----:B------:R2:W-:Y:S08]  /*e970*/  SYNCS.ARRIVE.TRANS64 RZ, [R5+URZ+0x31830], R8 ;  /* 0x0318300805ff79a7 */ /* 0x0005f0000800003f */
[----:B------:R-:W-:Y:S05]  /*e980*/  @!P1 BRA `(.L_x_387) ;  /* 0x0000000000049947 */ /* 0x000fea0003800000 */
[----:B------:R-:W-:Y:S01]  /*e990*/  BPT.TRAP 0x1 ;  /* 0x000000040000795c */ /* 0x000fe20000300000 */
.L_x_387:
[----:B-12---:R-:W-:Y:S01]  /*e9a0*/  IMAD.MOV.U32 R8, RZ, RZ, R2 ;  /* 0x000000ffff087224 */ /* 0x006fe200078e0002 */
[----:B------:R-:W-:Y:S01]  /*e9b0*/  R2UR UR19, R14 ;  /* 0x000000000e1372ca */ /* 0x000fe200000e0000 */
[----:B------:R-:W-:Y:S01]  /*e9c0*/  VIADD R12, R12, 0x1 ;  /* 0x000000010c0c7836 */ /* 0x000fe20000000000 */
[----:B------:R-:W-:Y:S01]  /*e9d0*/  R2UR UR14, R5 ;  /* 0x00000000050e72ca */ /* 0x000fe200000e0000 */
[----:B------:R-:W-:Y:S01]  /*e9e0*/  UMOV UR8, 0x0 ;  /* 0x0000000000087882 */ /* 0x000fe20000000000 */
[----:B------:R-:W-:Y:S01]  /*e9f0*/  IADD3 R9, P2, R8, 0x1f0, RZ ;  /* 0x000001f008097810 */ /* 0x000fe20007f5e0ff */
[----:B------:R-:W-:Y:S01]  /*ea00*/  UMOV UR9, 0x14f00000 ;  /* 0x14f0000000097882 */ /* 0x000fe20000000000 */
[C---:B------:R-:W-:Y:S01]  /*ea10*/  ISETP.NE.AND P1, PT, R12.reuse, 0x2, PT ;  /* 0x000000020c00780c */ /* 0x040fe20003f25270 */
[----:B------:R-:W-:Y:S01]  /*ea20*/  UMOV UR18, URZ ;  /* 0x0000003f00127c82 */ /* 0x000fe20008000000 */
[----:B------:R-:W-:Y:S01]  /*ea30*/  R2UR UR6, R9 ;  /* 0x00000000090672ca */ /* 0x000fe200000e0000 */
[----:B------:R-:W-:Y:S01]  /*ea40*/  IMAD.MOV.U32 R9, RZ, RZ, R3 ;  /* 0x000000ffff097224 */ /* 0x000fe200078e0003 */
[----:B------:R-:W-:Y:S01]  /*ea50*/  R2UR UR4, R15 ;  /* 0x000000000f0472ca */ /* 0x000fe200000e0000 */
[----:B------:R-:W-:Y:S01]  /*ea60*/  UMOV UR34, 0x40 ;  /* 0x0000004000227882 */ /* 0x000fe20000000000 */
[----:B------:R-:W-:Y:S01]  /*ea70*/  R2UR UR5, R17 ;  /* 0x00000000110572ca */ /* 0x000fe200000e0000 */
[----:B------:R-:W-:Y:S01]  /*ea80*/  IMAD.X R19, RZ, RZ, R9, P2 ;  /* 0x000000ffff137224 */ /* 0x000fe200010e0609 */
[----:B------:R-:W-:Y:S01]  /*ea90*/  UIADD3 UR19, UR19, -0x40, URZ ;  /* 0xffffffc013137890 */ /* 0x000fe2000fffe03f */
[----:B------:R-:W-:Y:S01]  /*eaa0*/  SEL R20, RZ, 0x1, P1 ;  /* 0x00000001ff147807 */ /* 0x000fe20000800000 */
[----:B------:R-:W-:Y:S01]  /*eab0*/  UIADD3 UR16, UR14, 0x24100, URZ ;  /* 0x000241000e107890 */ /* 0x000fe2000fffe03f */
[----:B------:R-:W-:Y:S01]  /*eac0*/  SEL R12, R12, RZ, P1 ;  /* 0x000000ff0c0c7207 */ /* 0x000fe20000800000 */
[----:B------:R-:W-:Y:S01]  /*ead0*/  UIADD3 UR17, UR14, 0x31830, URZ ;  /* 0x000318300e117890 */ /* 0x000fe2000fffe03f */
[----:B------:R-:W-:Y:S01]  /*eae0*/  R2UR UR7, R19 ;  /* 0x00000000130772ca */ /* 0x000fe200000e0000 */
[----:B------:R-:W-:Y:S01]  /*eaf0*/  UIADD3 UR32, UR14, 0x26100, URZ ;  /* 0x000261000e207890 */ /* 0x000fe2000fffe03f */
[----:B------:R-:W-:Y:S01]  /*eb00*/  LOP3.LUT R7, R7, R20, RZ, 0x3c, !PT ;  /* 0x0000001407077212 */ /* 0x000fe200078e3cff */
[----:B------:R-:W-:Y:S01]  /*eb10*/  UIADD3 UR24, UR14, 0x28100, URZ ;  /* 0x000281000e187890 */ /* 0x000fe2000fffe03f */
[----:B------:R-:W-:Y:S01]  /*eb20*/  IMAD R19, R12, 0x8, R5 ;  /* 0x000000080c137824 */ /* 0x000fe200078e0205 */
[----:B------:R-:W-:Y:S01]  /*eb30*/  UMOV UR36, UR20 ;  /* 0x0000001400247c82 */ /* 0x000fe20008000000 */
[----:B------:R-:W-:Y:S01]  /*eb40*/  UMOV UR37, UR21 ;  /* 0x0000001500257c82 */ /* 0x000fe20008000000 */
[----:B------:R-:W-:Y:S01]  /*eb50*/  UMOV UR33, UR17 ;  /* 0x0000001100217c82 */ /* 0x000fe20008000000 */
[----:B------:R-:W-:Y:S01]  /*eb60*/  UMOV UR35, UR19 ;  /* 0x0000001300237c82 */ /* 0x000fe20008000000 */
[----:B------:R-:W-:Y:S01]  /*eb70*/  UMOV UR26, 0x80 ;  /* 0x00000080001a7882 */ /* 0x000fe20000000000 */
[----:B------:R-:W-:Y:S01]  /*eb80*/  UMOV UR28, UR20 ;  /* 0x00000014001c7c82 */ /* 0x000fe20008000000 */
[----:B------:R-:W-:Y:S01]  /*eb90*/  UMOV UR29, UR21 ;  /* 0x00000015001d7c82 */ /* 0x000fe20008000000 */
[----:B------:R-:W-:Y:S01]  /*eba0*/  UMOV UR25, UR17 ;  /* 0x0000001100197c82 */ /* 0x000fe20008000000 */
[----:B------:R1:W-:Y:S01]  /*ebb0*/  UTMALDG.4D [UR16], [UR6], desc[UR8] ;  /* 0x00000810060075b4 */ /* 0x0003e20008019000 */
[----:B------:R-:W-:Y:S01]  /*ebc0*/  UMOV UR27, UR19 ;  /* 0x00000013001b7c82 */ /* 0x000fe20008000000 */
[----:B------:R-:W-:Y:S01]  /*ebd0*/  SHF.L.U32 R20, R7, 0x1f, RZ ;  /* 0x0000001f07147819 */ /* 0x000fe200000006ff */
[----:B------:R-:W-:Y:S01]  /*ebe0*/  UMOV UR10, 0x10 ;  /* 0x00000010000a7882 */ /* 0x000fe20000000000 */
[----:B------:R-:W-:Y:S01]  /*ebf0*/  UMOV UR15, UR17 ;  /* 0x00000011000f7c82 */ /* 0x000fe20008000000 */
[----:B------:R-:W-:Y:S01]  /*ec00*/  ISETP.NE.AND P2, PT, R0, RZ, PT ;  /* 0x000000ff0000720c */ /* 0x000fe20003f45270 */
[----:B------:R2:W-:Y:S01]  /*ec10*/  UTMALDG.4D [UR32], [UR6], desc[UR8] ;  /* 0x00000820060075b4 */ /* 0x0005e20008019000 */
[----:B------:R2:W-:Y:S01]  /*ec20*/  UTMALDG.4D [UR24], [UR6], desc[UR8] ;  /* 0x00000818060075b4 */ /* 0x0005e20008019000 */
[----:B-1----:R-:W-:-:S02]  /*ec30*/  UIADD3 UR16, UR14, 0x2a100, URZ ;  /* 0x0002a1000e107890 */ /* 0x002fc4000fffe03f */
[----:B------:R-:W-:Y:S01]  /*ec40*/  UIADD3 UR14, UR14, 0x2c300, URZ ;  /* 0x0002c3000e0e7890 */ /* 0x000fe2000fffe03f */
[----:B------:R-:W-:-:S06]  /*ec50*/  UMOV UR18, 0xc0 ;  /* 0x000000c000127882 */ /* 0x000fcc0000000000 */
[----:B------:R2:W-:Y:S02]  /*ec60*/  UTMALDG.4D [UR16], [UR6], desc[UR8] ;  /* 0x00000810060075b4 */ /* 0x0005e40008019000 */
[----:B------:R2:W-:Y:S01]  /*ec70*/  UBLKCP.S.G [UR14], [UR4], UR10 ;  /* 0x0000000e040073ba */ /* 0x0005e2000800020a */
[----:B------:R-:W1:Y:S02]  /*ec80*/  SYNCS.PHASECHK.TRANS64.TRYWAIT P1, [R19+URZ+0x31820], R20 ;  /* 0x03182014130075a7 */ /* 0x000e64000802017f */
[----:B-12---:R-:W-:Y:S05]  /*ec90*/  @!P1 BRA `(.L_x_388) ;  /* 0x0000000800d49947 */ /* 0x006fea0003800000 */
.L_x_402:
[----:B------:R-:W-:Y:S01]  /*eca0*/  LOP3.LUT R11, R11, 0x1, RZ, 0x3c, !PT ;  /* 0x000000010b0b7812 */ /* 0x000fe200078e3cff */
[----:B------:R-:W-:Y:S06]  /*ecb0*/  @P2 BRA `(.L_x_389) ;  /* 0x0000000000142947 */ /* 0x000fec0003800000 */
[----:B------:R-:W-:Y:S01]  /*ecc0*/  ISETP.NE.AND P1, PT, R13, RZ, PT ;  /* 0x000000ff0d00720c */ /* 0x000fe20003f25270 */
[----:B-1----:R-:W-:-:S04]  /*ecd0*/  IMAD.MOV.U32 R20, RZ, RZ, 0x8100 ;  /* 0x00008100ff147424 */ /* 0x002fc800078e00ff */
[----:B------:R2:W-:Y:S08]  /*ece0*/  SYNCS.ARRIVE.TRANS64 RZ, [R19+URZ+0x31810], R20 ;  /* 0x0318101413ff79a7 */ /* 0x0005f0000800003f */
[----:B------:R-:W-:Y:S05]  /*ecf0*/  @!P1 BRA `(.L_x_389) ;  /* 0x0000000000049947 */ /* 0x000fea0003800000 */
[----:B------:R-:W-:Y:S01]  /*ed00*/  BPT.TRAP 0x1 ;  /* 0x000000040000795c */ /* 0x000fe20000300000 */
.L_x_389:
[----:B------:R-:W-:Y:S01]  /*ed10*/  R2UR UR41, R19 ;  /* 0x00000000132972ca */ /* 0x000fe200000e0000 */
[----:B-12---:R-:W-:Y:S01]  /*ed20*/  IMAD R19, R12, 0x8000, R5 ;  /* 0x000080000c137824 */ /* 0x006fe200078e0205 */
        /* <DEDUP_REMOVED lines=14> */
[----:B------:R-:W-:Y:S01]  /*ee10*/  UMOV UR45, UR21 ;  /* 0x00000015002d7c82 */ /* 0x000fe20008000000 */
[----:B------:R-:W-:Y:S01]  /*ee20*/  UMOV UR34, 0x40 ;  /* 0x0000004000227882 */ /* 0x000fe20000000000 */
[----:B------:R-:W-:Y:S01]  /*ee30*/  R2UR UR5, R19 ;  /* 0x00000000130572ca */ /* 0x000fe200000e0000 */
[----:B------:R-:W-:Y:S01]  /*ee40*/  IMAD R19, R12, 0x100, R5 ;  /* 0x000001000c137824 */ /* 0x000fe200078e0205 */
[----:B------:R-:W-:Y:S01]  /*ee50*/  UIADD3 UR40, UR16, 0x14100, URZ ;  /* 0x0001410010287890 */ /* 0x000fe2000fffe03f */
[----:B------:R-:W-:Y:S01]  /*ee60*/  IADD3 R15, P3, R15, 0x100, RZ ;  /* 0x000001000f0f7810 */ /* 0x000fe20007f7e0ff */
[----:B------:R-:W-:Y:S01]  /*ee70*/  UIADD3 UR32, UR16, 0x16100, URZ ;  /* 0x0001610010207890 */ /* 0x000fe2000fffe03f */
[----:B------:R-:W-:Y:S01]  /*ee80*/  IADD3 R16, P2, R16, 0x100, RZ ;  /* 0x0000010010107810 */ /* 0x000fe20007f5e0ff */
[----:B------:R-:W-:Y:S01]  /*ee90*/  UIADD3 UR24, UR16, 0x18100, URZ ;  /* 0x0001810010187890 */ /* 0x000fe2000fffe03f */
[----:B------:R-:W-:Y:S01]  /*eea0*/  R2UR UR8, R19 ;  /* 0x00000000130872ca */ /* 0x000fe200000e0000 */
[----:B------:R-:W-:Y:S01]  /*eeb0*/  UIADD3 UR16, UR16, 0x1a100, URZ ;  /* 0x0001a10010107890 */ /* 0x000fe2000fffe03f */
[----:B------:R-:W-:Y:S01]  /*eec0*/  VIADD R14, R14, 0x40 ;  /* 0x000000400e0e7836 */ /* 0x000fe20000000000 */
        /* <DEDUP_REMOVED lines=10> */
[----:B------:R-:W-:Y:S01]  /*ef70*/  UIADD3 UR8, UR8, 0x2c100, URZ ;  /* 0x0002c10008087890 */ /* 0x000fe2000fffe03f */
[----:B------:R-:W-:Y:S01]  /*ef80*/  IMAD.X R17, RZ, RZ, R17, P3 ;  /* 0x000000ffff117224 */ /* 0x000fe200018e0611 */
[----:B------:R-:W-:Y:S01]  /*ef90*/  UMOV UR18, 0xc0 ;  /* 0x000000c000127882 */ /* 0x000fe20000000000 */
[----:B------:R-:W-:Y:S01]  /*efa0*/  UMOV UR19, UR43 ;  /* 0x0000002b00137c82 */ /* 0x000fe20008000000 */
[----:B------:R-:W-:Y:S01]  /*efb0*/  UMOV UR17, UR41 ;  /* 0x0000002900117c82 */ /* 0x000fe20008000000 */
[----:B------:R-:W-:Y:S01]  /*efc0*/  UMOV UR9, UR41 ;  /* 0x0000002900097c82 */ /* 0x000fe20008000000 */
[----:B------:R1:W-:Y:S01]  /*efd0*/  UTMALDG.4D [UR32], [UR4], desc[UR6] ;  /* 0x00000620040075b4 */ /* 0x0003e20008019000 */
[----:B------:R-:W-:Y:S01]  /*efe0*/  UMOV UR10, 0x10 ;  /* 0x00000010000a7882 */ /* 0x000fe20000000000 */
[----:B------:R-:W-:Y:S01]  /*eff0*/  IMAD.X R18, RZ, RZ, R18, P2 ;  /* 0x000000ffff127224 */ /* 0x000fe200010e0612 */
[----:B------:R1:W-:Y:S01]  /*f000*/  UTMALDG.4D [UR24], [UR4], desc[UR6] ;  /* 0x00000618040075b4 */ /* 0x0003e20008019000 */
[----:B------:R1:W-:Y:S01]  /*f010*/  UTMALDG.4D [UR16], [UR4], desc[UR6] ;  /* 0x00000610040075b4 */ /* 0x0003e20008019000 */
[----:B------:R1:W-:Y:S02]  /*f020*/  UBLKCP.S.G [UR8], [UR14], UR10 ;  /* 0x000000080e0073ba */ /* 0x0003e4000800020a */
[----:B-1----:R-:W-:Y:S05]  /*f030*/  @!P1 BRA `(.L_x_390) ;  /* 0xfffffff800349947 */ /* 0x002fea000383ffff */
[----:B------:R-:W-:-:S07]  /*f040*/  VIADD R12, R12, 0x1 ;  /* 0x000000010c0c7836 */ /* 0x000fce0000000000 */
.L_x_385:
[----:B------:R-:W-:-:S04]  /*f050*/  SHF.L.U32 R0, R11, 0x1f, RZ ;  /* 0x0000001f0b007819 */ /* 0x000fc800000006ff */
[----:B------:R-:W1:Y:S02]  /*f060*/  SYNCS.PHASECHK.TRANS64.TRYWAIT P1, [R5+URZ+0x31838], R0 ;  /* 0x03183800050075a7 */ /* 0x000e64000802017f */
[----:B-1----:R-:W-:Y:S05]  /*f070*/  @!P1 BRA `(.L_x_391) ;  /* 0x0000000400f49947 */ /* 0x002fea0003800000 */
.L_x_403:
[----:B------:R-:W-:Y:S05]  /*f080*/  @P0 BRA `(.L_x_392) ;  /* 0x0000000000140947 */ /* 0x000fea0003800000 */
[----:B------:R-:W-:Y:S01]  /*f090*/  LOP3.LUT P0, RZ, R21, 0x1f, RZ, 0xc0, !PT ;  /* 0x0000001f15ff7812 */ /* 0x000fe2000780c0ff */
[----:B-1----:R-:W-:-:S04]  /*f0a0*/  IMAD.MOV.U32 R0, RZ, RZ, 0x8100 ;  /* 0x00008100ff007424 */ /* 0x002fc800078e00ff */
[----:B------:R2:W-:Y:S08]  /*f0b0*/  SYNCS.ARRIVE.TRANS64 RZ, [R5+URZ+0x31830], R0 ;  /* 0x0318300005ff79a7 */ /* 0x0005f0000800003f */
[----:B------:R-:W-:Y:S05]  /*f0c0*/  @!P0 BRA `(.L_x_392) ;  /* 0x0000000000048947 */ /* 0x000fea0003800000 */
[----:B------:R-:W-:Y:S01]  /*f0d0*/  BPT.TRAP 0x1 ;  /* 0x000000040000795c */ /* 0x000fe20000300000 */
.L_x_392:
[----:B------:R-:W-:Y:S01]  /*f0e0*/  R2UR UR43, R4 ;  /* 0x00000000042b72ca */ /* 0x000fe200000e0000 */
[----:B------:R-:W-:Y:S01]  /*f0f0*/  ULDC.64 UR8, c[0x0][0x728] ;  /* 0x0001ca0000087ab9 */ /* 0x000fe20000000a00 */
[----:B------:R-:W-:Y:S01]  /*f100*/  R2UR UR5, R6 ;  /* 0x00000000060572ca */ /* 0x000fe200000e0000 */
[----:B------:R-:W-:Y:S01]  /*f110*/  UMOV UR42, URZ ;  /* 0x0000003f002a7c82 */ /* 0x000fe20008000000 */
[----:B------:R-:W-:Y:S01]  /*f120*/  IADD3 R8, P0, R8, 0x1f0, RZ ;  /* 0x000001f008087810 */ /* 0x000fe20007f1e0ff */
[----:B------:R-:W-:Y:S01]  /*f130*/  UMOV UR44, UR20 ;  /* 0x00000014002c7c82 */ /* 0x000fe20008000000 */
[----:B------:R-:W-:Y:S01]  /*f140*/  R2UR UR14, R5 ;  /* 0x00000000050e72ca */ /* 0x000fe200000e0000 */
[----:B------:R-:W-:Y:S01]  /*f150*/  UMOV UR45, UR21 ;  /* 0x00000015002d7c82 */ /* 0x000fe20008000000 */
[----:B------:R-:W-:Y:S01]  /*f160*/  R2UR UR6, R8 ;  /* 0x00000000080672ca */ /* 0x000fe200000e0000 */
[----:B------:R-:W-:Y:S01]  /*f170*/  IMAD.X R9, RZ, RZ, R9, P0 ;  /* 0x000000ffff097224 */ /* 0x000fe200000e0609 */
[----:B------:R-:W-:Y:S01]  /*f180*/  UMOV UR34, 0x40 ;  /* 0x0000004000227882 */ /* 0x000fe20000000000 */
[----:B------:R-:W-:Y:S01]  /*f190*/  UMOV UR36, UR20 ;  /* 0x0000001400247c82 */ /* 0x000fe20008000000 */
[----:B------:R-:W-:Y:S01]  /*f1a0*/  UMOV UR37, UR21 ;  /* 0x0000001500257c82 */ /* 0x000fe20008000000 */
[----:B------:R-:W-:Y:S01]  /*f1b0*/  USHF.L.U32 UR43, UR43, 0x6, URZ ;  /* 0x000000062b2b7899 */ /* 0x000fe2000800063f */
[----:B------:R-:W-:Y:S01]  /*f1c0*/  R2UR UR7, R9 ;  /* 0x00000000090772ca */ /* 0x000fe200000e0000 */
[----:B------:R-:W-:Y:S01]  /*f1d0*/  UMOV UR26, 0x80 ;  /* 0x00000080001a7882 */ /* 0x000fe20000000000 */
[----:B------:R-:W-:Y:S01]  /*f1e0*/  UMOV UR28, UR20 ;  /* 0x00000014001c7c82 */ /* 0x000fe20008000000 */
[----:B------:R-:W-:Y:S01]  /*f1f0*/  UIADD3 UR10, UP0, UR43, UR22, URZ ;  /* 0x000000162b0a7290 */ /* 0x000fe2000ff1e03f */
[C---:B------:R-:W-:Y:S01]  /*f200*/  ISETP.NE.AND P0, PT, R12.reuse, 0x2, PT ;  /* 0x000000020c00780c */ /* 0x040fe20003f05270 */
[----:B------:R-:W-:Y:S01]  /*f210*/  UIADD3 UR40, UR14, 0x24100, URZ ;  /* 0x000241000e287890 */ /* 0x000fe2000fffe03f */
[----:B------:R-:W-:Y:S01]  /*f220*/  LOP3.LUT R11, R11, 0x1, RZ, 0x3c, !PT ;  /* 0x000000010b0b7812 */ /* 0x000fe200078e3cff */
[----:B------:R-:W-:Y:S01]  /*f230*/  ULEA.HI.X.SX32 UR5, UR43, UR5, 0x1, UP0 ;  /* 0x000000052b057291 */ /* 0x000fe200080f0e3f */
[----:B-12---:R-:W-:Y:S01]  /*f240*/  SEL R0, RZ, 0x1, P0 ;  /* 0x00000001ff007807 */ /* 0x006fe20000000000 */
[----:B------:R-:W-:Y:S01]  /*f250*/  ULEA UR4, UP0, UR10, UR8, 0x2 ;  /* 0x000000080a047291 */ /* 0x000fe2000f80103f */
[----:B------:R-:W-:Y:S01]  /*f260*/  SEL R2, R12, RZ, P0 ;  /* 0x000000ff0c027207 */ /* 0x000fe20000000000 */
[----:B------:R-:W-:Y:S01]  /*f270*/  UIADD3 UR41, UR14, 0x31830, URZ ;  /* 0x000318300e297890 */ /* 0x000fe2000fffe03f */
[----:B------:R-:W-:Y:S01]  /*f280*/  LOP3.LUT R7, R7, R0, RZ, 0x3c, !PT ;  /* 0x0000000007077212 */ /* 0x000fe200078e3cff */
[----:B------:R-:W-:-:S02]  /*f290*/  UIADD3 UR32, UR14, 0x26100, URZ ;  /* 0x000261000e207890 */ /* 0x000fc4000fffe03f */
[----:B------:R-:W-:Y:S02]  /*f2a0*/  UIADD3 UR24, UR14, 0x28100, URZ ;  /* 0x000281000e187890 */ /* 0x000fe4000fffe03f */
[----:B------:R-:W-:Y:S02]  /*f2b0*/  UIADD3 UR16, UR14, 0x2a100, URZ ;  /* 0x0002a1000e107890 */ /* 0x000fe4000fffe03f */
[----:B------:R-:W-:Y:S02]  /*f2c0*/  ULEA.HI.X UR5, UR10, UR9, UR5, 0x2, UP0 ;  /* 0x000000090a057291 */ /* 0x000fe400080f1405 */
[----:B------:R-:W-:Y:S01]  /*f2d0*/  UIADD3 UR14, UR14, 0x2c300, URZ ;  /* 0x0002c3000e0e7890 */ /* 0x000fe2000fffe03f */
[----:B------:R-:W-:Y:S01]  /*f2e0*/  UMOV UR8, 0x0 ;  /* 0x0000000000087882 */ /* 0x000fe20000000000 */
[----:B------:R-:W-:Y:S01]  /*f2f0*/  UMOV UR9, 0x14f00000 ;  /* 0x14f0000000097882 */ /* 0x000fe20000000000 */
[----:B------:R-:W-:Y:S01]  /*f300*/  UMOV UR33, UR41 ;  /* 0x0000002900217c82 */ /* 0x000fe20008000000 */
[----:B------:R-:W-:Y:S01]  /*f310*/  UMOV UR35, UR43 ;  /* 0x0000002b00237c82 */ /* 0x000fe20008000000 */
[----:B------:R-:W-:Y:S01]  /*f320*/  UMOV UR29, UR21 ;  /* 0x00000015001d7c82 */ /* 0x000fe20008000000 */
[----:B------:R1:W-:Y:S01]  /*f330*/  UTMALDG.4D [UR40], [UR6], desc[UR8] ;  /* 0x00000828060075b4 */ /* 0x0003e20008019000 */
[----:B------:R-:W-:Y:S01]  /*f340*/  UMOV UR25, UR41 ;  /* 0x0000002900197c82 */ /* 0x000fe20008000000 */
[----:B------:R-:W-:Y:S01]  /*f350*/  UMOV UR27, UR43 ;  /* 0x0000002b001b7c82 */ /* 0x000fe20008000000 */
[----:B------:R-:W-:Y:S01]  /*f360*/  UMOV UR18, 0xc0 ;  /* 0x000000c000127882 */ /* 0x000fe20000000000 */
[----:B------:R-:W-:Y:S01]  /*f370*/  UMOV UR17, UR41 ;  /* 0x0000002900117c82 */ /* 0x000fe20008000000 */
[----:B------:R-:W-:Y:S01]  /*f380*/  UMOV UR19, UR43 ;  /* 0x0000002b00137c82 */ /* 0x000fe20008000000 */
[----:B------:R-:W-:Y:S01]  /*f390*/  UMOV UR15, UR41 ;  /* 0x00000029000f7c82 */ /* 0x000fe20008000000 */
[----:B------:R-:W-:Y:S01]  /*f3a0*/  UMOV UR10, 0x10 ;  /* 0x00000010000a7882 */ /* 0x000fe20000000000 */
[----:B------:R1:W-:Y:S01]  /*f3b0*/  UTMALDG.4D [UR32], [UR6], desc[UR8] ;  /* 0x00000820060075b4 */ /* 0x0003e20008019000 */
[----:B------:R1:W-:Y:S01]  /*f3c0*/  UTMALDG.4D [UR24], [UR6], desc[UR8] ;  /* 0x00000818060075b4 */ /* 0x0003e20008019000 */
[----:B------:R1:W-:Y:S01]  /*f3d0*/  UTMALDG.4D [UR16], [UR6], desc[UR8] ;  /* 0x00000810060075b4 */ /* 0x0003e20008019000 */
[----:B------:R1:W-:Y:S02]  /*f3e0*/  UBLKCP.S.G [UR14], [UR4], UR10 ;  /* 0x0000000e040073ba */ /* 0x0003e4000800020a */
[----:B-1----:R-:W-:Y:S01]  /*f3f0*/  NOP ;  /* 0x0000000000007918 */ /* 0x002fe20000000000 */
.L_x_382:
[----:B------:R-:W-:Y:S05]  /*f400*/  BSYNC B1 ;  /* 0x0000000000017941 */ /* 0x000fea0003800000 */
.L_x_380:
[----:B------:R-:W-:-:S03]  /*f410*/  UMOV UR4, 0xffffffff ;  /* 0xffffffff00047882 */ /* 0x000fc60000000000 */
[----:B------:R-:W-:Y:S05]  /*f420*/  BRA.DIV UR4, `(.L_x_393) ;  /* 0x00000006041c7947 */ /* 0x000fea000b800000 */
[----:B------:R-:W-:-:S13]  /*f430*/  ELECT P6, URZ, PT ;  /* 0x00000000003f782f */ /* 0x000fda00038c0000 */
.L_x_406:
[----:B------:R-:W-:Y:S05]  /*f440*/  @!P6 BRA `(.L_x_379) ;  /* 0x00000000007ce947 */ /* 0x000fea0003800000 */
[----:B------:R-:W2:Y:S02]  /*f450*/  LDL R0, [R1] ;  /* 0x0000000001007983 */ /* 0x000ea40000100800 */
[----:B--2---:R-:W-:-:S13]  /*f460*/  R2UR UR4, R0 ;  /* 0x00000000000472ca */ /* 0x004fda00000e0000 */
[----:B------:R-:W-:-:S06]  /*f470*/  ULOP3.LUT UR4, UR4, 0x2, URZ, 0xfc, !UPT ;  /* 0x0000000204047892 */ /* 0x000fcc000f8efc3f */
[----:B------:R-:W-:-:S05]  /*f480*/  IMAD.U32 R0, RZ, RZ, UR4 ;  /* 0x00000004ff007e24 */ /* 0x000fca000f8e00ff */
[----:B------:R-:W-:-:S13]  /*f490*/  ISETP.NE.AND P1, PT, R0, 0x3, PT ;  /* 0x000000030000780c */ /* 0x000fda0003f25270 */
[----:B------:R-:W-:Y:S05]  /*f4a0*/  @!P1 BRA `(.L_x_394) ;  /* 0x0000000000049947 */ /* 0x000fea0003800000 */
[----:B------:R-:W-:Y:S01]  /*f4b0*/  BPT.TRAP 0x1 ;  /* 0x000000040000795c */ /* 0x000fe20000300000 */
.L_x_394:
        /* <DEDUP_REMOVED lines=8> */
.L_x_407:
        /* <DEDUP_REMOVED lines=9> */
.L_x_408:
[----:B------:R-:W-:Y:S05]  /*f5d0*/  @!P1 BRA `(.L_x_397) ;  /* 0x0000000000049947 */ /* 0x000fea0003800000 */
[----:B------:R-:W-:Y:S01]  /*f5e0*/  BPT.TRAP 0x1 ;  /* 0x000000040000795c */ /* 0x000fe20000300000 */
.L_x_397:
[----:B------:R-:W-:-:S07]  /*f5f0*/  SHF.L.U32 R11, R11, 0x1f, RZ ;  /* 0x0000001f0b0b7819 */ /* 0x000fce00000006ff */
.L_x_398:
[----:B--2---:R2:W3:Y:S02]  /*f600*/  SYNCS.PHASECHK.TRANS64.TRYWAIT P0, [R4+URZ+0x31838], R11 ;  /* 0x0318380b040075a7 */ /* 0x0044e4000800017f */
[----:B---3--:R-:W-:Y:S05]  /*f610*/  @!P0 NANOSLEEP.SYNCS 0x989680 ;  /* 0x009896800000895d */ /* 0x008fea0003900000 */
[----:B------:R-:W3:Y:S02]  /*f620*/  @!P0 SYNCS.PHASECHK.TRANS64 P0, [R4+URZ+0x31838], R11 ;  /* 0x0318380b040085a7 */ /* 0x000ee4000800007f */
[----:B---3--:R-:W-:Y:S05]  /*f630*/  @!P0 BRA `(.L_x_398) ;  /* 0xfffffffc00f08947 */ /* 0x008fea000383ffff */
.L_x_379:
[----:B------:R-:W-:Y:S05]  /*f640*/  BSYNC B0 ;  /* 0x0000000000007941 */ /* 0x000fea0003800000 */
.L_x_378:
[----:B------:R-:W-:Y:S05]  /*f650*/  EXIT ;  /* 0x000000000000794d */ /* 0x000fea0003800000 */
.L_x_311:
[----:B-1----:R1:W2:Y:S02]  /*f660*/  SYNCS.PHASECHK.TRANS64.TRYWAIT P0, [R17+URZ+0x31800], R8 ;  /* 0x03180008110075a7 */ /* 0x0022a4000800017f */
[----:B--2---:R-:W-:Y:S05]  /*f670*/  @!P0 NANOSLEEP.SYNCS 0x989680 ;  /* 0x009896800000895d */ /* 0x004fea0003900000 */
[----:B------:R-:W2:Y:S02]  /*f680*/  @!P0 SYNCS.PHASECHK.TRANS64 P0, [R17+URZ+0x31800], R8 ;  /* 0x03180008110085a7 */ /* 0x000ea4000800007f */
[----:B--2---:R-:W-:Y:S05]  /*f690*/  @!P0 BRA `(.L_x_311) ;  /* 0xfffffffc00f08947 */ /* 0x004fea000383ffff */
[----:B------:R-:W-:Y:S05]  /*f6a0*/  BRA `(.L_x_310) ;  /* 0xffffff1400e47947 */ /* 0x000fea000383ffff */
.L_x_315:
[----:B--2---:R2:W3:Y:S02]  /*f6b0*/  SYNCS.PHASECHK.TRANS64.TRYWAIT P0, [R16+URZ+0x31810], R9 ;  /* 0x03181009100075a7 */ /* 0x0044e4000800017f */
[----:B---3--:R-:W-:Y:S05]  /*f6c0*/  @!P0 NANOSLEEP.SYNCS 0x989680 ;  /* 0x009896800000895d */ /* 0x008fea0003900000 */
[----:B------:R-:W3:Y:S02]  /*f6d0*/  @!P0 SYNCS.PHASECHK.TRANS64 P0, [R16+URZ+0x31810], R9 ;  /* 0x03181009100085a7 */ /* 0x000ee4000800007f */
[----:B---3--:R-:W-:Y:S05]  /*f6e0*/  @!P0 BRA `(.L_x_315) ;  /* 0xfffffffc00f08947 */ /* 0x008fea000383ffff */
[----:B------:R-:W-:Y:S05]  /*f6f0*/  BRA `(.L_x_314) ;  /* 0xffffff2000607947 */ /* 0x000fea000383ffff */
.L_x_319:
[----:B------:R1:W1:Y:S02]  /*f700*/  SYNCS.PHASECHK.TRANS64.TRYWAIT P0, [R17+URZ+0x31830], R10 ;  /* 0x0318300a110075a7 */ /* 0x000264000800017f */
[----:B-1----:R-:W-:Y:S05]  /*f710*/  @!P0 NANOSLEEP.SYNCS 0x989680 ;  /* 0x009896800000895d */ /* 0x002fea0003900000 */
[----:B------:R-:W1:Y:S02]  /*f720*/  @!P0 SYNCS.PHASECHK.TRANS64 P0, [R17+URZ+0x31830], R10 ;  /* 0x0318300a110085a7 */ /* 0x000e64000800007f */
[----:B-1----:R-:W-:Y:S05]  /*f730*/  @!P0 BRA `(.L_x_319) ;  /* 0xfffffffc00f08947 */ /* 0x002fea000383ffff */
[----:B------:R-:W-:Y:S05]  /*f740*/  BRA `(.L_x_318) ;  /* 0xffffff4400e87947 */ /* 0x000fea000383ffff */
.L_x_383:
[----:B-1----:R1:W2:Y:S02]  /*f750*/  SYNCS.PHASECHK.TRANS64.TRYWAIT P0, [R5+URZ+0x31820], R2 ;  /* 0x03182002050075a7 */ /* 0x0022a4000800017f */
[----:B--2---:R-:W-:Y:S05]  /*f760*/  @!P0 NANOSLEEP.SYNCS 0x989680 ;  /* 0x009896800000895d */ /* 0x004fea0003900000 */
[----:B------:R-:W2:Y:S02]  /*f770*/  @!P0 SYNCS.PHASECHK.TRANS64 P0, [R5+URZ+0x31820], R2 ;  /* 0x03182002050085a7 */ /* 0x000ea4000800007f */
[----:B--2---:R-:W-:Y:S05]  /*f780*/  @!P0 BRA `(.L_x_383) ;  /* 0xfffffffc00f08947 */ /* 0x004fea000383ffff */
[----:B------:R-:W-:Y:S05]  /*f790*/  BRA `(.L_x_399) ;  /* 0xffffffe800347947 */ /* 0x000fea000383ffff */
.L_x_386:
[----:B-1----:R1:W2:Y:S02]  /*f7a0*/  SYNCS.PHASECHK.TRANS64.TRYWAIT P1, [R5+URZ+0x31838], R8 ;  /* 0x03183808050075a7 */ /* 0x0022a4000802017f */
[----:B--2---:R-:W-:Y:S05]  /*f7b0*/  @!P1 NANOSLEEP.SYNCS 0x989680 ;  /* 0x009896800000995d */ /* 0x004fea0003900000 */
[----:B------:R-:W2:Y:S02]  /*f7c0*/  @!P1 SYNCS.PHASECHK.TRANS64 P1, [R5+URZ+0x31838], R8 ;  /* 0x03183808050095a7 */ /* 0x000ea4000802007f */
[----:B--2---:R-:W-:Y:S05]  /*f7d0*/  @!P1 BRA `(.L_x_386) ;  /* 0xfffffffc00f09947 */ /* 0x004fea000383ffff */
[----:B------:R-:W-:Y:S05]  /*f7e0*/  BRA `(.L_x_400) ;  /* 0xfffffff000547947 */ /* 0x000fea000383ffff */
.L_x_388:
[----:B------:R-:W-:-:S07]  /*f7f0*/  SHF.L.U32 R20, R7, 0x1f, RZ ;  /* 0x0000001f07147819 */ /* 0x000fce00000006ff */
.L_x_401:
[----:B-1----:R1:W2:Y:S02]  /*f800*/  SYNCS.PHASECHK.TRANS64.TRYWAIT P1, [R19+URZ+0x31820], R20 ;  /* 0x03182014130075a7 */ /* 0x0022a4000802017f */
[----:B--2---:R-:W-:Y:S05]  /*f810*/  @!P1 NANOSLEEP.SYNCS 0x989680 ;  /* 0x009896800000995d */ /* 0x004fea0003900000 */
[----:B------:R-:W2:Y:S02]  /*f820*/  @!P1 SYNCS.PHASECHK.TRANS64 P1, [R19+URZ+0x31820], R20 ;  /* 0x03182014130095a7 */ /* 0x000ea4000802007f */
[----:B--2---:R-:W-:Y:S05]  /*f830*/  @!P1 BRA `(.L_x_401) ;  /* 0xfffffffc00f09947 */ /* 0x004fea000383ffff */
[----:B------:R-:W-:Y:S05]  /*f840*/  BRA `(.L_x_402) ;  /* 0xfffffff400147947 */ /* 0x000fea000383ffff */
.L_x_391:
[----:B-1----:R1:W2:Y:S02]  /*f850*/  SYNCS.PHASECHK.TRANS64.TRYWAIT P1, [R5+URZ+0x31838], R0 ;  /* 0x03183800050075a7 */ /* 0x0022a4000802017f */
[----:B--2---:R-:W-:Y:S05]  /*f860*/  @!P1 NANOSLEEP.SYNCS 0x989680 ;  /* 0x009896800000995d */ /* 0x004fea0003900000 */
[----:B------:R-:W2:Y:S02]  /*f870*/  @!P1 SYNCS.PHASECHK.TRANS64 P1, [R5+URZ+0x31838], R0 ;  /* 0x03183800050095a7 */ /* 0x000ea4000802007f */
[----:B--2---:R-:W-:Y:S05]  /*f880*/  @!P1 BRA `(.L_x_391) ;  /* 0xfffffffc00f09947 */ /* 0x004fea000383ffff */
[----:B------:R-:W-:Y:S05]  /*f890*/  BRA `(.L_x_403) ;  /* 0xfffffff400f87947 */ /* 0x000fea000383ffff */
.L_x_393:
[----:B------:R-:W-:Y:S01]  /*f8a0*/  BSSY B1, `(.L_x_404) ;  /* 0x0000006000017945 */ /* 0x000fe20003800000 */
[----:B------:R-:W-:-:S07]  /*f8b0*/  IMAD.MOV.U32 R15, RZ, RZ, -0x1 ;  /* 0xffffffffff0f7424 */ /* 0x000fce00078e00ff */
[----:B------:R-:W-:Y:S05]  /*f8c0*/  WARPSYNC.COLLECTIVE R15, `(.L_x_405) ;  /* 0x000000000f0c7348 */ /* 0x000fea0003c00000 */
[----:B------:R-:W-:Y:S02]  /*f8d0*/  ELECT P6, UR62, PT ;  /* 0x00000000003e782f */ /* 0x000fe400038c0000 */
[----:B------:R-:W-:Y:S01]  /*f8e0*/  MOV R14, UR62 ;  /* 0x0000003e000e7c02 */ /* 0x000fe20008000f00 */
[----:B------:R-:W-:Y:S10]  /*f8f0*/  ENDCOLLECTIVE ;  /* 0x000000000000791b */ /* 0x000ff40003800000 */
.L_x_405:
[----:B------:R-:W-:Y:S05]  /*f900*/  BSYNC B1 ;  /* 0x0000000000017941 */ /* 0x000fea0003800000 */
.L_x_404:
[----:B------:R-:W-:Y:S05]  /*f910*/  BRA `(.L_x_406) ;  /* 0xfffffff800c87947 */ /* 0x000fea000383ffff */
.L_x_395:
[----:B-1----:R1:W2:Y:S02]  /*f920*/  SYNCS.PHASECHK.TRANS64.TRYWAIT P0, [R5+URZ], R0 ;  /* 0x00000000050075a7 */ /* 0x0022a4000800017f */
[----:B--2---:R-:W-:Y:S05]  /*f930*/  @!P0 NANOSLEEP.SYNCS 0x989680 ;  /* 0x009896800000895d */ /* 0x004fea0003900000 */
[----:B------:R-:W2:Y:S02]  /*f940*/  @!P0 SYNCS.PHASECHK.TRANS64 P0, [R5+URZ], R0 ;  /* 0x00000000050085a7 */ /* 0x000ea4000800007f */
[----:B--2---:R-:W-:Y:S05]  /*f950*/  @!P0 BRA `(.L_x_395) ;  /* 0xfffffffc00f08947 */ /* 0x004fea000383ffff */
[----:B------:R-:W-:Y:S05]  /*f960*/  BRA `(.L_x_407) ;  /* 0xfffffff800f47947 */ /* 0x000fea000383ffff */
.L_x_396:
[----:B-1----:R1:W2:Y:S02]  /*f970*/  SYNCS.PHASECHK.TRANS64.TRYWAIT P0, [R3+URZ], R0 ;  /* 0x00000000030075a7 */ /* 0x0022a4000800017f */
[----:B--2---:R-:W-:Y:S05]  /*f980*/  @!P0 NANOSLEEP.SYNCS 0x989680 ;  /* 0x009896800000895d */ /* 0x004fea0003900000 */
[----:B------:R-:W2:Y:S02]  /*f990*/  @!P0 SYNCS.PHASECHK.TRANS64 P0, [R3+URZ], R0 ;  /* 0x00000000030085a7 */ /* 0x000ea4000800007f */
[----:B--2---:R-:W-:Y:S05]  /*f9a0*/  @!P0 BRA `(.L_x_396) ;  /* 0xfffffffc00f08947 */ /* 0x004fea000383ffff */
[----:B------:R-:W-:Y:S05]  /*f9b0*/  BRA `(.L_x_408) ;  /* 0xfffffffc00047947 */ /* 0x000fea000383ffff */
.L_x_409:
        /* <DEDUP_REMOVED lines=12> */
.L_x_2201:


//--------------------- .text._ZN7cutlass13device_kernelIN5flash11enable_sm90INS1_16FlashAttnBwdSm90INS1_25CollectiveMainloopBwdSm90ILi2ELi1ELi1EN4cute5tupleIJNS5_1CILi1EEES8_S8_EEENS6_IJNS7_ILi64EEENS7_ILi80EEENS7_ILi256EEEEEENS_6half_tEfNS_4arch4Sm90ELb0ELb1ELb1ELb0ELb0ELb0ELb1ELb1ELi2ELi1ELi1ELi1ELb0EEENS1_24CollectiveEpilogueBwdGQAISD_fSG_Li256ELb0ELb0EEENS1_19SingleTileSchedulerILb0ELb0ELb0ELi80EEEEEEEEEvNT_6ParamsE --------------------------
	.section	.text._ZN7cutlass13device_kernelIN5flash11enable_sm90INS1_16FlashAttnBwdSm90INS1_25CollectiveMainloopBwdSm90ILi2ELi1ELi1EN4cute5tupleIJNS5_1CILi1EEES8_S8_EEENS6_IJNS7_ILi64EEENS7_ILi80EEENS7_ILi256EEEEEENS_6half_tEfNS_4arch4Sm90ELb0ELb1ELb1ELb0ELb0ELb0ELb1ELb1ELi2ELi1ELi1ELi1ELb0EEENS1_24CollectiveEpilogueBwdGQAISD_fSG_Li256ELb0ELb0EEENS1_19SingleTileSchedulerILb0ELb0ELb0ELi80EEEEEEEEEvNT_6ParamsE,"ax",@progbits
	.align	128
.text._ZN7cutlass13device_kernelIN5flash11enable_sm90INS1_16FlashAttnBwdSm90INS1_25CollectiveMainloopBwdSm90ILi2ELi1ELi1EN4cute5tupleIJNS5_1CILi1EEES8_S8_EEENS6_IJNS7_ILi64EEENS7_ILi80EEENS7_ILi256EEEEEENS_6half_tEfNS_4arch4Sm90ELb0ELb1ELb1ELb0ELb0ELb0ELb1ELb1ELi2ELi1ELi1ELi1ELb0EEENS1_24CollectiveEpilogueBwdGQAISD_fSG_Li256ELb0ELb0EEENS1_19SingleTileSchedulerILb0ELb0ELb0ELi80EEEEEEEEEvNT_6ParamsE:
        .type           _ZN7cutlass13device_kernelIN5flash11enable_sm90INS1_16FlashAttnBwdSm90INS1_25CollectiveMainloopBwdSm90ILi2ELi1ELi1EN4cute5tupleIJNS5_1CILi1EEES8_S8_EEENS6_IJNS7_ILi64EEENS7_ILi80EEENS7_ILi256EEEEEENS_6half_tEfNS_4arch4Sm90ELb0ELb1ELb1ELb0ELb0ELb0ELb1ELb1ELi2ELi1ELi1ELi1ELb0EEENS1_24CollectiveEpilogueBwdGQAISD_fSG_Li256ELb0ELb0EEENS1_19SingleTileSchedulerILb0ELb0ELb0ELi80EEEEEEEEEvNT_6ParamsE,@function
        .size           _ZN7cutlass13device_kernelIN5flash11enable_sm90INS1_16FlashAttnBwdSm90INS1_25CollectiveMainloopBwdSm90ILi2ELi1ELi1EN4cute5tupleIJNS5_1CILi1EEES8_S8_EEENS6_IJNS7_ILi64EEENS7_ILi80EEENS7_ILi256EEEEEENS_6half_tEfNS_4arch4Sm90ELb0ELb1ELb1ELb0ELb0ELb0ELb1ELb1ELi2ELi1ELi1ELi1ELb0EEENS1_24CollectiveEpilogueBwdGQAISD_fSG_Li256ELb0ELb0EEENS1_19SingleTileSchedulerILb0ELb0ELb0ELi80EEEEEEEEEvNT_6ParamsE,(.L_x_2202 - _ZN7cutlass13device_kernelIN5flash11enable_sm90INS1_16FlashAttnBwdSm90INS1_25CollectiveMainloopBwdSm90ILi2ELi1ELi1EN4cute5tupleIJNS5_1CILi1EEES8_S8_EEENS6_IJNS7_ILi64EEENS7_ILi80EEENS7_ILi256EEEEEENS_6half_tEfNS_4arch4Sm90ELb0ELb1ELb1ELb0ELb0ELb0ELb1ELb1ELi2ELi1ELi1ELi1ELb0EEENS1_24CollectiveEpilogueBwdGQAISD_fSG_Li256ELb0ELb0EEENS1_19SingleTileSchedulerILb0ELb0ELb0ELi80EEEEEEEEEvNT_6ParamsE)
        .other          _ZN7cutlass13device_kernelIN5flash11enable_sm90INS1_16FlashAttnBwdSm90INS1_25CollectiveMainloopBwdSm90ILi2ELi1ELi1EN4cute5tupleIJNS5_1CILi1EEES8_S8_EEENS6_IJNS7_ILi64EEENS7_ILi80EEENS7_ILi256EEEEEENS_6half_tEfNS_4arch4Sm90ELb0ELb1ELb1ELb0ELb0ELb0ELb1ELb1ELi2ELi1ELi1ELi1ELb0EEENS1_24CollectiveEpilogueBwdGQAISD_fSG_Li256ELb0ELb0EEENS1_19SingleTileSchedulerILb0ELb0ELb0ELi80EEEEEEEEEvNT_6ParamsE,@"STO_CUDA_ENTRY STV_DEFAULT"
_ZN7cutlass13device_kernelIN5flash11enable_sm90INS1_16FlashAttnBwdSm90INS1_25CollectiveMainloopBwdSm90ILi2ELi1ELi1EN4cute5tupleIJNS5_1CILi1EEES8_S8_EEENS6_IJNS7_ILi64EEENS7_ILi80EEENS7_ILi256EEEEEENS_6half_tEfNS_4arch4Sm90ELb0ELb1ELb1ELb0ELb0ELb0ELb1ELb1ELi2ELi1ELi1ELi1ELb0EEENS1_24CollectiveEpilogueBwdGQAISD_fSG_Li256ELb0ELb0EEENS1_19SingleTileSchedulerILb0ELb0ELb0ELi80EEEEEEEEEvNT_6ParamsE:
        /* <DEDUP_REMOVED lines=24> */
.L_x_411:
[----:B------:R-:W-:Y:S05]  /*0180*/  BSYNC B0 ;  /* 0x0000000000007941 */ /* 0x000fea0003800000 */
.L_x_410:
        /* <DEDUP_REMOVED lines=39> */
.L_x_412:
        /* <DEDUP_REMOVED lines=20> */
.L_x_413:
[----:B------:R-:W-:Y:S01]  /*0540*/  PLOP3.LUT P0, PT, PT, PT, UP0, 0x80, 0x0 ;  /* 0x000000000000781c */ /* 0x000fe20003f0f008 */
[----:B------:R-:W-:Y:S01]  /*0550*/  NOP ;  /* 0x0000000000007918 */ /* 0x000fe20000000000 */
[----:B------:R-:W-:Y:S01]  /*0560*/  BSSY B0, `(.L_x_414) ;  /* 0x0000ae4000007945 */ /* 0x000fe20003800000 */
[----:B------:R-:W-:Y:S01]  /*0570*/  LOP3.LUT R4, R21, 0x7f, RZ, 0xc0, !PT ;  /* 0x0000007f15047812 */ /* 0x000fe200078ec0ff */
[----:B-1234-:R-:W-:Y:S09]  /*0580*/  BAR.SYNC.DEFER_BLOCKING 0x0 ;  /* 0x0000000000007b1d */ /* 0x01eff20000010000 */
[----:B------:R-:W-:Y:S05]  /*0590*/  @!P0 BRA `(.L_x_415) ;  /* 0x0000009000c88947 */ /* 0x000fea0003800000 */
.L_x_416:
[----:B------:R-:W-:-:S08]  /*05a0*/  NOP ;  /* 0x0000000000007918 */ /* 0x000fd00000000000 */
[----:B------:R-:W1:Y:S02]  /*05b0*/  USETMAXREG.TRY_ALLOC.CTAPOOL UP0, 0xf0 ;  /* 0x000000f0000079c8 */ /* 0x000e640008000600 */
[----:B-1----:R-:W-:-:S13]  /*05c0*/  PLOP3.LUT P0, PT, PT, PT, UP0, 0x80, 0x0 ;  /* 0x000000000000781c */ /* 0x002fda0003f0f008 */
[----:B------:R-:W-:Y:S05]  /*05d0*/  @!P0 BRA `(.L_x_416) ;  /* 0xfffffffc00f08947 */ /* 0x000fea000383ffff */
[----:B------:R-:W1:Y:S02]  /*05e0*/  S2UR UR4, SR_CTAID.Z ;  /* 0x00000000000479c3 */ /* 0x000e640000002700 */
[----:B-1----:R-:W-:-:S13]  /*05f0*/  ISETP.LE.AND P0, PT, RZ, UR4, PT ;  /* 0x00000004ff007c0c */ /* 0x002fda000bf03270 */
[----:B------:R-:W-:Y:S05]  /*0600*/  @!P0 BRA `(.L_x_417) ;  /* 0x000000ac00648947 */ /* 0x000fea0003800000 */
        /* <DEDUP_REMOVED lines=103> */
.L_x_418:
[----:B------:R-:W-:Y:S02]  /*0c80*/  ISETP.GT.AND P1, PT, R234, R5, PT ;  /* 0x00000005ea00720c */ /* 0x000fe40003f24270 */
        /* <DEDUP_REMOVED lines=21> */
.L_x_420:
        /* <DEDUP_REMOVED lines=97> */
[----:B------:R-:W-:Y:S01]  /*13f0*/  ULDC.64 UR60, c[0x0][0x208] ;  /* 0x00008200003c7ab9 */ /* 0x000fe20000000a00 */
        /* <DEDUP_REMOVED lines=44> */
.L_x_440:
[----:B------:R-:W-:-:S13]  /*16c0*/  R2UR UR4, R236 ;  /* 0x00000000ec0472ca */ /* 0x000fda00000e0000 */
[----:B------:R-:W-:-:S06]  /*16d0*/  UISETP.NE.AND UP0, UPT, UR4, 0x3, UPT ;  /* 0x000000030400788c */ /* 0x000fcc000bf05270 */
[----:B------:R-:W-:-:S13]  /*16e0*/  PLOP3.LUT P0, PT, PT, PT, UP0, 0x40, 0x0 ;  /* 0x000000000000781c */ /* 0x000fda0003f0e808 */
[----:B-1----:R-:W-:Y:S05]  /*16f0*/  @P0 BRA `(.L_x_422) ;  /* 0x0000000000040947 */ /* 0x002fea0003800000 */
[----:B------:R-:W-:Y:S01]  /*1700*/  BPT.TRAP 0x1 ;  /* 0x000000040000795c */ /* 0x000fe20000300000 */
.L_x_422:
[----:B------:R-:W-:Y:S01]  /*1710*/  PLOP3.LUT P1, PT, PT, PT, UP0, 0x40, 0x0 ;  /* 0x000000000000781c */ /* 0x000fe20003f2e808 */
[----:B------:R-:W-:Y:S01]  /*1720*/  IMAD R16, R2, 0x8, R17 ;  /* 0x0000000802107824 */ /* 0x000fe200078e0211 */
[----:B------:R-:W-:-:S04]  /*1730*/  SHF.L.U32 R9, R19, 0x1f, RZ ;  /* 0x0000001f13097819 */ /* 0x000fc800000006ff */
[----:B------:R1:W2:Y:S07]  /*1740*/  SYNCS.PHASECHK.TRANS64.TRYWAIT P0, [R16+URZ+0x31810], R9 ;  /* 0x03181009100075a7 */ /* 0x0002ae000800017f */
[----:B------:R-:W-:Y:S05]  /*1750*/  @P1 BRA `(.L_x_423) ;  /* 0x0000000000041947 */ /* 0x000fea0003800000 */
[----:B------:R-:W-:Y:S01]  /*1760*/  BPT.TRAP 0x1 ;  /* 0x000000040000795c */ /* 0x000fe20000300000 */
.L_x_423:
        /* <DEDUP_REMOVED lines=11> */
.L_x_424:
[----:B------:R-:W-:Y:S01]  /*1820*/  IMAD R6, R2, 0x800, R11 ;  /* 0x0000080002067824 */ /* 0x000fe200078e020b */
[C---:B------:R-:W-:Y:S01]  /*1830*/  R2UR UR6, R5.reuse ;  /* 0x00000000050672ca */ /* 0x040fe200000e0000 */
[C---:B------:R-:W-:Y:S01]  /*1840*/  VIADD R8, R5.reuse, 0x80 ;  /* 0x0000008005087836 */ /* 0x040fe20000000000 */
[----:B------:R-:W-:Y:S01]  /*1850*/  WARPGROUP.ARRIVE ;  /* 0x00000000000079c5 */ /* 0x000fe20000000000 */
[C---:B-12---:R-:W-:Y:S01]  /*1860*/  VIADD R9, R5.reuse, 0x100 ;  /* 0x0000010005097836 */ /* 0x046fe20000000000 */
[----:B------:R-:W-:Y:S01]  /*1870*/  R2UR UR4, R6 ;  /* 0x00000000060472ca */ /* 0x000fe200000e0000 */
[----:B------:R-:W-:Y:S01]  /*1880*/  UMOV UR7, 0x40000000 ;  /* 0x4000000000077882 */ /* 0x000fe20000000000 */
[----:B------:R-:W-:Y:S01]  /*1890*/  R2UR UR8, R8 ;  /* 0x00000000080872ca */ /* 0x000fe200000e0000 */
[----:B------:R-:W-:Y:S01]  /*18a0*/  VIADD R8, R5, 0x180 ;  /* 0x0000018005087836 */ /* 0x000fe20000000000 */
[----:B------:R-:W-:Y:S01]  /*18b0*/  R2UR UR9, R9 ;  /* 0x00000000090972ca */ /* 0x000fe200000e0000 */
[----:B------:R-:W-:Y:S01]  /*18c0*/  VIADD R9, R5, 0x200 ;  /* 0x0000020005097836 */ /* 0x000fe20000000000 */
[----:B------:R-:W-:Y:S01]  /*18d0*/  UMOV UR5, 0x40000040 ;  /* 0x4000004000057882 */ /* 0x000fe20000000000 */
[----:B------:R-:W-:-:S02]  /*18e0*/  PLOP3.LUT P0, PT, PT, PT, UP0, 0x40, 0x0 ;  /* 0x000000000000781c */ /* 0x000fc40003f0e808 */
[----:B------:R-:W-:Y:S01]  /*18f0*/  R2UR UR10, R8 ;  /* 0x00000000080a72ca */ /* 0x000fe200000e0000 */
[----:B------:R-:W-:Y:S01]  /*1900*/  VIADD R8, R6, 0x2 ;  /* 0x0000000206087836 */ /* 0x000fe20000000000 */
[----:B------:R-:W-:Y:S01]  /*1910*/  R2UR UR11, R9 ;  /* 0x00000000090b72ca */ /* 0x000fe200000e0000 */
[----:B------:R-:W-:Y:S01]  /*1920*/  VIADD R9, R5, 0x2 ;  /* 0x0000000205097836 */ /* 0x000fe20000000000 */
        /* <DEDUP_REMOVED lines=398> */
[----:B------:R-:W-:Y:S01]  /*3210*/  VIADD R8, R5, 0x906 ;  /* 0x0000090605087836 */ /* 0x000fe20000000000 */
[----:B------:R-:W-:Y:S01]  /*3220*/  R2UR UR9, R6 ;  /* 0x00000000060972ca */ /* 0x000fe200000e0000 */
[----:B------:R-:W-:-:S02]  /*3230*/  IMAD R6, R2, 0x40, R18 ;  /* 0x0000004002067824 */ /* 0x000fc400078e0212 */
[----:B------:R-:W-:Y:S01]  /*3240*/  VIADD R5, R5, 0x986 ;  /* 0x0000098605057836 */ /* 0x000fe20000000000 */
[----:B------:R-:W-:Y:S01]  /*3250*/  R2UR UR10, R8 ;  /* 0x00000000080a72ca */ /* 0x000fe200000e0000 */
[----:B------:R-:W-:-:S03]  /*3260*/  IMAD R8, R6, 0x4, R17 ;  /* 0x0000000406087824 */ /* 0x000fc600078e0211 */
[----:B------:R-:W-:Y:S02]  /*3270*/  R2UR UR11, R5 ;  /* 0x00000000050b72ca */ /* 0x000fe400000e0000 */
[----:B------:R1:W2:Y:S04]  /*3280*/  LDS R6, [R8+0x2c100] ;  /* 0x02c1000008067984 */ /* 0x0002a80000000800 */
[----:B------:R1:W3:Y:S01]  /*3290*/  LDS R5, [R8+0x2c120] ;  /* 0x02c1200008057984 */ /* 0x0002e20000000800 */
        /* <DEDUP_REMOVED lines=13> */
[----:B-1----:R-:W-:Y:S05]  /*3370*/  @P0 BRA `(.L_x_426) ;  /* 0x0000000000040947 */ /* 0x002fea0003800000 */
[----:B------:R-:W-:Y:S01]  /*3380*/  BPT.TRAP 0x1 ;  /* 0x000000040000795c */ /* 0x000fe20000300000 */
.L_x_426:
[----:B------:R-:W-:Y:S02]  /*3390*/  R2UR UR4, R228 ;  /* 0x00000000e40472ca */ /* 0x000fe400000e0000 */
[----:B------:R-:W-:-:S11]  /*33a0*/  PLOP3.LUT P1, PT, PT, PT, UP0, 0x40, 0x0 ;  /* 0x000000000000781c */ /* 0x000fd60003f2e808 */
[----:B------:R-:W-:-:S05]  /*33b0*/  IMAD.U32 R10, RZ, RZ, UR4 ;  /* 0x00000004ff0a7e24 */ /* 0x000fca000f8e00ff */
[----:B------:R-:W-:-:S04]  /*33c0*/  SHF.L.U32 R10, R10, 0x1f, RZ ;  /* 0x0000001f0a0a7819 */ /* 0x000fc800000006ff */
[----:B------:R1:W4:Y:S01]  /*33d0*/  SYNCS.PHASECHK.TRANS64.TRYWAIT P0, [R17+URZ+0x31830], R10 ;  /* 0x0318300a110075a7 */ /* 0x000322000800017f */
[----:B------:R-:W-:Y:S05]  /*33e0*/  @P1 BRA `(.L_x_427) ;  /* 0x0000000000041947 */ /* 0x000fea0003800000 */
[----:B------:R-:W-:Y:S01]  /*33f0*/  BPT.TRAP 0x1 ;  /* 0x000000040000795c */ /* 0x000fe20000300000 */
.L_x_427:
        /* <DEDUP_REMOVED lines=11> */
.L_x_428:
        /* <DEDUP_REMOVED lines=13> */
[----:B------:R-:W-:-:S03]  /*3580*/  R2UR UR11, R10 ;  /* 0x000000000a0b72ca */ /* 0x000fc600000e0000 */
[----:B------:R-:W-:Y:S01]  /*3590*/  HGMMA.64x8x16.F32 R44, gdesc[UR4], RZ, !UPT ;  /* 0x00000000042c79f0 */ /* 0x000fe2000c7008ff */
[----:B------:R-:W-:Y:S01]  /*35a0*/  UMOV UR7, 0x40000000 ;  /* 0x4000000000077882 */ /* 0x000fe20000000000 */
[----:B------:R-:W-:Y:S02]  /*35b0*/  UMOV UR6, UR8 ;  /* 0x0000000800067c82 */ /* 0x000fe40008000000 */
[----:B------:R-:W-:Y:S01]  /*35c0*/  HGMMA.64x8x16.F32 R48, gdesc[UR4], RZ, !UPT ;  /* 0x00000000043079f0 */ /* 0x000fe2000c7008ff */
[----:B------:R-:W-:Y:S01]  /*35d0*/  UMOV UR6, UR9 ;  /* 0x0000000900067c82 */ /* 0x000fe20008000000 */
[----:B------:R-:W-:Y:S02]  /*35e0*/  UMOV UR7, 0x40000000 ;  /* 0x4000000000077882 */ /* 0x000fe40000000000 */
[----:B------:R-:W-:Y:S01]  /*35f0*/  HGMMA.64x8x16.F32 R52, gdesc[UR4], RZ, !UPT ;  /* 0x00000000043479f0 */ /* 0x000fe2000c7008ff */
[----:B------:R-:W-:Y:S01]  /*3600*/  UMOV UR6, UR10 ;  /* 0x0000000a00067c82 */ /* 0x000fe20008000000 */
[----:B------:R-:W-:-:S02]  /*3610*/  UMOV UR7, 0x40000000 ;  /* 0x4000000000077882 */ /* 0x000fc40000000000 */
[----:B------:R-:W-:Y:S01]  /*3620*/  HGMMA.64x8x16.F32 R216, gdesc[UR4], RZ, !UPT ;  /* 0x0000000004d879f0 */ /* 0x000fe2000c7008ff */
[----:B------:R-:W-:Y:S01]  /*3630*/  UMOV UR6, UR11 ;  /* 0x0000000b00067c82 */ /* 0x000fe20008000000 */
[----:B------:R-:W-:Y:S02]  /*3640*/  UMOV UR7, 0x40000000 ;  /* 0x4000000000077882 */ /* 0x000fe40000000000 */
[----:B------:R-:W-:Y:S01]  /*3650*/  HGMMA.64x8x16.F32 R220, gdesc[UR4], RZ, !UPT ;  /* 0x0000000004dc79f0 */ /* 0x000fe2000c7008ff */
        /* <DEDUP_REMOVED lines=374> */
[----:B------:R-:W-:Y:S01]  /*4dc0*/  UMOV UR7, 0x40000000 ;  /* 0x4000000000077882 */ /* 0x000fe20000000000 */
[----:B------:R-:W-:Y:S01]  /*4dd0*/  R2UR UR9, R9 ;  /* 0x00000000090972ca */ /* 0x000fe200000e0000 */
[----:B------:R-:W-:Y:S01]  /*4de0*/  HGMMA.64x8x16.F32 R216, gdesc[UR4], R216 ;  /* 0x0000000004d879f0 */ /* 0x000fe200087008d8 */
[----:B------:R-:W-:Y:S01]  /*4df0*/  UMOV UR6, UR11 ;  /* 0x0000000b00067c82 */ /* 0x000fe20008000000 */
[----:B------:R-:W-:-:S02]  /*4e00*/  UMOV UR7, 0x40000000 ;  /* 0x4000000000077882 */ /* 0x000fc40000000000 */
        /* <DEDUP_REMOVED lines=8> */
[C---:B------:R-:W-:Y:S02]  /*4e90*/  VIADD R8, R7.reuse, 0x906 ;  /* 0x0000090607087836 */ /* 0x040fe40000000000 */
        /* <DEDUP_REMOVED lines=17> */
[----:B------:R-:W-:Y:S01]  /*4fb0*/  ULDC UR6, c[0x0][0x750] ;  /* 0x0001d40000067ab9 */ /* 0x000fe20000000800 */
[----:B------:R-:W-:Y:S01]  /*4fc0*/  ULDC.64 UR4, c[0x0][0x748] ;  /* 0x0001d20000047ab9 */ /* 0x000fe20000000a00 */
[----:B------:R-:W-:Y:S01]  /*4fd0*/  UISETP.GE.AND UP1, UPT, UR6, 0x1, UPT ;  /* 0x000000010600788c */ /* 0x000fe2000bf26270 */
[----:B------:R-:W-:-:S02]  /*4fe0*/  WARPGROUP.DEPBAR.LE gsb0, 0x1 ;  /* 0x00008000000079c5 */ /* 0x000fc40000010100 */
        /* <DEDUP_REMOVED lines=20> */
[----:B------:R-:W-:Y:S01]  /*5130*/  PLOP3.LUT P1, PT, PT, PT, UP1, 0x80, 0x0 ;  /* 0x000000000000781c */ /* 0x000fe20003f2f018 */
[----:B------:R-:W1:Y:S01]  /*5140*/  MUFU.TANH R7, R7 ;  /* 0x0000000700077308 */ /* 0x000e620000002400 */
[----:B------:R-:W-:Y:S01]  /*5150*/  ULOP3.LUT UR4, URZ, UR4, URZ, 0x33, !UPT ;  /* 0x000000043f047292 */ /* 0x000fe2000f8e333f */
[----:B------:R-:W-:-:S02]  /*5160*/  VIADD R24, R232, UR5 ;  /* 0x00000005e8187c36 */ /* 0x000fc40008000000 */
[----:B------:R-:W-:-:S03]  /*5170*/  IMAD R38, R3, 0x40, R18 ;  /* 0x0000004003267824 */ /* 0x000fc600078e0212 */
[----:B------:R-:W-:Y:S01]  /*5180*/  VIADD R33, R232, UR4 ;  /* 0x00000004e8217c36 */ /* 0x000fe20008000000 */
[----:B------:R-:W4:Y:S01]  /*5190*/  MUFU.TANH R8, R8 ;  /* 0x0000000800087308 */ /* 0x000f220000002400 */
[C---:B------:R-:W-:Y:S02]  /*51a0*/  VIADDMNMX R32, R38.reuse, R24, R233, PT ;  /* 0x0000001826207246 */ /* 0x040fe400038001e9 */
[----:B------:R-:W-:-:S05]  /*51b0*/  IMAD.IADD R226, R38, 0x1, R33 ;  /* 0x0000000126e27824 */ /* 0x000fca00078e0221 */
[----:B------:R-:W1:Y:S08]  /*51c0*/  MUFU.TANH R9, R9 ;  /* 0x0000000900097308 */ /* 0x000e700000002400 */
        /* <DEDUP_REMOVED lines=16> */
[----:B------:R-:W1:Y:S01]  /*52d0*/  MUFU.TANH R34, R34 ;  /* 0x0000002200227308 */ /* 0x000e620000002400 */
[----:B----4-:R-:W-:Y:S05]  /*52e0*/  @!P1 BRA `(.L_x_430) ;  /* 0x0000000000649947 */ /* 0x010fea0003800000 */
[----:B------:R-:W4:Y:S01]  /*52f0*/  LDC R25, c[0x0][0x280] ;  /* 0x0000a000ff197b82 */ /* 0x000f220000000800 */
[----:B------:R-:W-:Y:S01]  /*5300*/  ULDC UR4, c[0x0][0x290] ;  /* 0x0000a40000047ab9 */ /* 0x000fe20000000800 */
[----:B------:R-:W-:Y:S01]  /*5310*/  BSSY B1, `(.L_x_431) ;  /* 0x0000013000017945 */ /* 0x000fe20003800000 */
[----:B----4-:R-:W-:-:S04]  /*5320*/  IADD3 R36, R38, UR4, -R25 ;  /* 0x0000000426247c10 */ /* 0x010fc8000fffe819 */
        /* <DEDUP_REMOVED lines=11> */
.L_x_432:
[----:B------:R-:W-:-:S06]  /*53e0*/  UISETP.NE.AND UP1, UPT, UR6, 0x1, UPT ;  /* 0x000000010600788c */ /* 0x000fcc000bf25270 */
[----:B------:R-:W-:-:S05]  /*53f0*/  PLOP3.LUT P0, PT, PT, PT, UP1, 0x80, 0x0 ;  /* 0x000000000000781c */ /* 0x000fca0003f0f018 */
[----:B------:R-:W-:-:S08]  /*5400*/  @UP1 ULDC UR4, c[0x0][0x754] ;  /* 0x0001d50000041ab9 */ /* 0x000fd00000000800 */
[----:B------:R-:W-:Y:S01]  /*5410*/  @P0 IMAD.HI.U32 R25, R36, UR4, RZ ;  /* 0x0000000424190c27 */ /* 0x000fe2000f8e00ff */
[----:B------:R-:W-:-:S04]  /*5420*/  @UP1 ULDC UR4, c[0x0][0x758] ;  /* 0x0001d60000041ab9 */ /* 0x000fc80000000800 */
[----:B------:R-:W-:-:S07]  /*5430*/  @P0 SHF.R.U32.HI R36, RZ, UR4, R25 ;  /* 0x00000004ff240c19 */ /* 0x000fce0008011619 */
.L_x_433:
[----:B------:R-:W-:Y:S05]  /*5440*/  BSYNC B1 ;  /* 0x0000000000017941 */ /* 0x000fea0003800000 */
.L_x_431:
[----:B------:R-:W-:-:S05]  /*5450*/  IMAD R25, R36, UR6, R229 ;  /* 0x0000000624197c24 */ /* 0x000fca000f8e02e5 */
[----:B------:R-:W-:Y:S02]  /*5460*/  VIMNMX R226, R226, R25, !PT ;  /* 0x00000019e2e27248 */ /* 0x000fe40007fe0100 */
[----:B------:R-:W-:-:S07]  /*5470*/  VIADDMNMX R32, R25, UR6, R32, PT ;  /* 0x0000000619207c46 */ /* 0x000fce000b800120 */
.L_x_430:
[----:B------:R-:W-:-:S05]  /*5480*/  VIADD R36, R38, 0x8 ;  /* 0x0000000826247836 */ /* 0x000fca0000000000 */
[----:B------:R-:W-:Y:S01]  /*5490*/  VIADDMNMX R25, R36, R24, R233, PT ;  /* 0x0000001824197246 */ /* 0x000fe200038001e9 */
[----:B------:R-:W-:Y:S01]  /*54a0*/  IMAD.IADD R24, R33, 0x1, R36 ;  /* 0x0000000121187824 */ /* 0x000fe200078e0224 */
[----:B------:R-:W-:Y:S06]  /*54b0*/  @!P1 BRA `(.L_x_434) ;  /* 0x0000000000649947 */ /* 0x000fec0003800000 */
        /* <DEDUP_REMOVED lines=15> */
.L_x_436:
[----:B------:R-:W-:-:S06]  /*55b0*/  UISETP.NE.AND UP1, UPT, UR6, 0x1, UPT ;  /* 0x000000010600788c */ /* 0x000fcc000bf25270 */
[----:B------:R-:W-:-:S05]  /*55c0*/  PLOP3.LUT P0, PT, PT, PT, UP1, 0x80, 0x0 ;  /* 0x000000000000781c */ /* 0x000fca0003f0f018 */
[----:B------:R-:W-:-:S08]  /*55d0*/  @UP1 ULDC UR4, c[0x0][0x754] ;  /* 0x0001d50000041ab9 */ /* 0x000fd00000000800 */
[----:B------:R-:W-:Y:S01]  /*55e0*/  @P0 IMAD.HI.U32 R33, R36, UR4, RZ ;  /* 0x0000000424210c27 */ /* 0x000fe2000f8e00ff */
[----:B------:R-:W-:-:S04]  /*55f0*/  @UP1 ULDC UR4, c[0x0][0x758] ;  /* 0x0001d60000041ab9 */ /* 0x000fc80000000800 */
[----:B------:R-:W-:-:S07]  /*5600*/  @P0 SHF.R.U32.HI R36, RZ, UR4, R33 ;  /* 0x00000004ff240c19 */ /* 0x000fce0008011621 */
.L_x_437:
[----:B------:R-:W-:Y:S05]  /*5610*/  BSYNC B1 ;  /* 0x0000000000017941 */ /* 0x000fea0003800000 */
.L_x_435:
[----:B------:R-:W-:-:S05]  /*5620*/  IMAD R36, R36, UR6, R229 ;  /* 0x0000000624247c24 */ /* 0x000fca000f8e02e5 */
[----:B------:R-:W-:Y:S02]  /*5630*/  VIMNMX R24, R24, R36, !PT ;  /* 0x0000002418187248 */ /* 0x000fe40007fe0100 */
[----:B------:R-:W-:-:S07]  /*5640*/  VIADDMNMX R25, R36, UR6, R25, PT ;  /* 0x0000000624197c46 */ /* 0x000fce000b800119 */
.L_x_434:
[----:B------:R-:W4:Y:S01]  /*5650*/  S2R R227, SR_CTAID.X ;  /* 0x0000000000e37919 */ /* 0x000f220000002500 */
[----:B------:R-:W-:Y:S01]  /*5660*/  ULDC UR4, c[0x0][0x744] ;  /* 0x0001d10000047ab9 */ /* 0x000fe20000000800 */
[----:B------:R-:W-:Y:S01]  /*5670*/  UMOV UR57, 0x40000040 ;  /* 0x4000004000397882 */ /* 0x000fe20000000000 */
[----:B------:R-:W-:Y:S01]  /*5680*/  UMOV UR59, 0x40 ;  /* 0x00000040003b7882 */ /* 0x000fe20000000000 */
[----:B------:R-:W-:Y:S01]  /*5690*/  UMOV UR9, UR57 ;  /* 0x0000003900097c82 */ /* 0x000fe20008000000 */
[----:B------:R-:W-:Y:S01]  /*56a0*/  UMOV UR11, 0x40 ;  /* 0x00000040000b7882 */ /* 0x000fe20000000000 */
[----:B------:R-:W-:Y:S01]  /*56b0*/  UMOV UR17, UR57 ;  /* 0x0000003900117c82 */ /* 0x000fe20008000000 */
        /* <DEDUP_REMOVED lines=20> */
[----:B----4-:R-:W-:-:S05]  /*5800*/  IMAD R227, R227, -0x50, RZ ;  /* 0xffffffb0e3e37824 */ /* 0x010fca00078e02ff */
        /* <DEDUP_REMOVED lines=10> */
[C---:B------:R-:W-:Y:S01]  /*58b0*/  FSEL R43, R8.reuse, -INF , !P4 ;  /* 0xff800000082b7808 */ /* 0x040fe20006000000 */
[----:B------:R-:W-:Y:S01]  /*58c0*/  FFMA.FTZ R8, -R8, R8, 1 ;  /* 0x3f80000008087423 */ /* 0x000fe20000010108 */
[----:B------:R-:W-:-:S02]  /*58d0*/  ISETP.LT.OR P2, PT, R25, 0x11, P2 ;  /* 0x000000111900780c */ /* 0x000fc40001741670 */
[C---:B-1----:R-:W-:Y:S01]  /*58e0*/  FSEL R36, R11.reuse, -INF , !P3 ;  /* 0xff8000000b247808 */ /* 0x042fe20005800000 */
[----:B------:R-:W-:Y:S01]  /*58f0*/  FFMA.FTZ R11, -R11, R11, 1 ;  /* 0x3f8000000b0b7423 */ /* 0x000fe2000001010b */
[----:B------:R-:W-:Y:S02]  /*5900*/  ISETP.LT.OR P5, PT, R25, 0x2, P5 ;  /* 0x000000021900780c */ /* 0x000fe40002fa1670 */
[----:B------:R-:W-:Y:S02]  /*5910*/  ISETP.GE.AND P0, PT, R227, 0x22, PT ;  /* 0x00000022e300780c */ /* 0x000fe40003f06270 */
[C---:B------:R-:W-:Y:S02]  /*5920*/  ISETP.GT.AND P4, PT, R226.reuse, 0x11, !P6 ;  /* 0x00000011e200780c */ /* 0x040fe40007784270 */
[----:B------:R-:W-:Y:S02]  /*5930*/  ISETP.GT.AND P3, PT, R226, 0x20, !P1 ;  /* 0x00000020e200780c */ /* 0x000fe40004f64270 */
[C---:B------:R-:W-:Y:S01]  /*5940*/  FSEL R35, R13.reuse, -INF , !P2 ;  /* 0xff8000000d237808 */ /* 0x040fe20005000000 */
[----:B------:R-:W-:Y:S01]  /*5950*/  FFMA.FTZ R13, -R13, R13, 1 ;  /* 0x3f8000000d0d7423 */ /* 0x000fe2000001010d */
[----:B------:R-:W-:-:S02]  /*5960*/  FSEL R224, R10, -INF , !P5 ;  /* 0xff8000000ae07808 */ /* 0x000fc40006800000 */
[----:B------:R-:W-:Y:S01]  /*5970*/  ISETP.LT.OR P4, PT, R32, 0x12, P4 ;  /* 0x000000122000780c */ /* 0x000fe20002781670 */
[--C-:B---3--:R-:W-:Y:S01]  /*5980*/  FFMA.FTZ R35, R35, UR4, -R5.reuse ;  /* 0x0000000423237c23 */ /* 0x108fe20008010805 */
[----:B------:R-:W-:Y:S01]  /*5990*/  ISETP.GT.AND P2, PT, R226, 0x21, !P0 ;  /* 0x00000021e200780c */ /* 0x000fe20004744270 */
[----:B------:R-:W-:Y:S01]  /*59a0*/  FFMA.FTZ R224, R224, UR4, -R5 ;  /* 0x00000004e0e07c23 */ /* 0x000fe20008010805 */
[----:B------:R-:W-:Y:S02]  /*59b0*/  ISETP.LT.OR P3, PT, R32, 0x21, P3 ;  /* 0x000000212000780c */ /* 0x000fe40001f61670 */
[----:B------:R-:W-:Y:S02]  /*59c0*/  ISETP.GE.AND P5, PT, R227, 0x31, PT ;  /* 0x00000031e300780c */ /* 0x000fe40003fa6270 */
[----:B------:R-:W-:Y:S01]  /*59d0*/  FSEL R39, R12, -INF , !P4 ;  /* 0xff8000000c277808 */ /* 0x000fe20006000000 */
[----:B------:R-:W-:Y:S01]  /*59e0*/  MUFU.EX2 R224, R224 ;  /* 0x000000e000e07308 */ /* 0x000fe20000000800 */
[----:B------:R-:W-:Y:S01]  /*59f0*/  ISETP.LT.OR P2, PT, R32, 0x22, P2 ;  /* 0x000000222000780c */ /* 0x000fe20001741670 */
[----:B------:R-:W-:Y:S01]  /*5a00*/  FFMA.FTZ R12, -R12, R12, 1 ;  /* 0x3f8000000c0c7423 */ /* 0x000fe2000001010c */
[C---:B------:R-:W-:Y:S01]  /*5a10*/  FSEL R40, R15.reuse, -INF , !P3 ;  /* 0xff8000000f287808 */ /* 0x040fe20005800000 */
[----:B------:R-:W-:Y:S01]  /*5a20*/  FFMA.FTZ R15, -R15, R15, 1 ;  /* 0x3f8000000f0f7423 */ /* 0x000fe2000001010f */
[----:B------:R-:W-:-:S02]  /*5a30*/  ISETP.GE.AND P4, PT, R227, 0x32, PT ;  /* 0x00000032e300780c */ /* 0x000fc40003f86270 */
[----:B------:R-:W-:Y:S02]  /*5a40*/  ISETP.GT.AND P3, PT, R226, 0x30, !P5 ;  /* 0x00000030e200780c */ /* 0x000fe40006f64270 */
[C---:B------:R-:W-:Y:S01]  /*5a50*/  FSEL R41, R20.reuse, -INF , !P2 ;  /* 0xff80000014297808 */ /* 0x040fe20005000000 */
[----:B------:R-:W-:Y:S01]  /*5a60*/  FFMA.FTZ R20, -R20, R20, 1 ;  /* 0x3f80000014147423 */ /* 0x000fe20000010114 */
[----:B------:R-:W-:Y:S02]  /*5a70*/  ISETP.GT.AND P2, PT, R226, 0x31, !P4 ;  /* 0x00000031e200780c */ /* 0x000fe40006744270 */
[C---:B------:R-:W-:Y:S02]  /*5a80*/  ISETP.LT.OR P3, PT, R32.reuse, 0x31, P3 ;  /* 0x000000312000780c */ /* 0x040fe40001f61670 */
[----:B------:R-:W-:Y:S02]  /*5a90*/  ISETP.LT.OR P2, PT, R32, 0x32, P2 ;  /* 0x000000322000780c */ /* 0x000fe40001741670 */
[----:B------:R-:W-:-:S02]  /*5aa0*/  FSEL R38, R23, -INF , !P3 ;  /* 0xff80000017267808 */ /* 0x000fc40005800000 */
[C---:B------:R-:W-:Y:S02]  /*5ab0*/  ISETP.GE.AND P3, PT, R227.reuse, 0x41, PT ;  /* 0x00000041e300780c */ /* 0x040fe40003f66270 */
[C---:B------:R-:W-:Y:S01]  /*5ac0*/  FSEL R33, R26.reuse, -INF , !P2 ;  /* 0xff8000001a217808 */ /* 0x040fe20005000000 */
[----:B------:R-:W-:Y:S01]  /*5ad0*/  FFMA.FTZ R26, -R26, R26, 1 ;  /* 0x3f8000001a1a7423 */ /* 0x000fe2000001011a */
[----:B------:R-:W-:Y:S02]  /*5ae0*/  ISETP.GT.AND P2, PT, R226, 0x40, !P3 ;  /* 0x00000040e200780c */ /* 0x000fe40005f44270 */
[----:B------:R-:W-:Y:S01]  /*5af0*/  ISETP.GE.AND P6, PT, R227, 0x1, PT ;  /* 0x00000001e300780c */ /* 0x000fe20003fc6270 */
[----:B--2---:R-:W-:Y:S01]  /*5b00*/  FFMA.FTZ R33, R33, UR4, -R6 ;  /* 0x0000000421217c23 */ /* 0x004fe20008010806 */
[----:B------:R-:W-:Y:S02]  /*5b10*/  ISETP.LT.OR P2, PT, R32, 0x41, P2 ;  /* 0x000000412000780c */ /* 0x000fe40001741670 */
[----:B------:R-:W-:-:S02]  /*5b20*/  P2R R42, PR, RZ, 0x2 ;  /* 0x00000002ff2a7803 */ /* 0x000fc40000000000 */
        /* <DEDUP_REMOVED lines=8> */
[--C-:B------:R-:W-:Y:S01]  /*5bb0*/  FFMA.FTZ R225, R225, UR4, -R6.reuse ;  /* 0x00000004e1e17c23 */ /* 0x100fe20008010806 */
[----:B------:R-:W-:Y:S02]  /*5bc0*/  ISETP.GT.AND P1, PT, R226, 0x41, !P2 ;  /* 0x00000041e200780c */ /* 0x000fe40005724270 */
[----:B------:R-:W-:Y:S02]  /*5bd0*/  FSEL R226, R9, -INF , !P6 ;  /* 0xff80000009e27808 */ /* 0x000fe40007000000 */
[----:B------:R-:W-:Y:S01]  /*5be0*/  ISETP.LT.OR P1, PT, R32, 0x42, P1 ;  /* 0x000000422000780c */ /* 0x000fe20000f21670 */
[----:B------:R-:W-:Y:S01]  /*5bf0*/  MUFU.EX2 R225, R225 ;  /* 0x000000e100e17308 */ /* 0x000fe20000000800 */
[----:B------:R-:W-:Y:S01]  /*5c00*/  ISETP.GE.AND P6, PT, R227, 0x12, PT ;  /* 0x00000012e300780c */ /* 0x000fe20003fc6270 */
[----:B------:R-:W-:Y:S01]  /*5c10*/  IMAD R227, R18, 0x4, R17 ;  /* 0x0000000412e37824 */ /* 0x000fe200078e0211 */
[----:B------:R-:W-:Y:S01]  /*5c20*/  FSEL R32, R30, -INF , !P1 ;  /* 0xff8000001e207808 */ /* 0x000fe20004800000 */
[----:B------:R-:W-:Y:S01]  /*5c30*/  FFMA.FTZ R226, R226, UR4, -R5 ;  /* 0x00000004e2e27c23 */ /* 0x000fe20008010805 */
[----:B------:R-:W-:Y:S01]  /*5c40*/  ISETP.NE.AND P1, PT, R42, RZ, PT ;  /* 0x000000ff2a00720c */ /* 0x000fe20003f25270 */
[----:B------:R-:W-:Y:S01]  /*5c50*/  FFMA.FTZ R42, R43, UR4, -R6 ;  /* 0x000000042b2a7c23 */ /* 0x000fe20008010806 */
[C---:B------:R-:W-:Y:S01]  /*5c60*/  ISETP.GT.AND P6, PT, R24.reuse, 0x11, !P6 ;  /* 0x000000111800780c */ /* 0x040fe200077c4270 */
[----:B------:R-:W1:Y:S01]  /*5c70*/  LDS R43, [R227+0x2c320] ;  /* 0x02c32000e32b7984 */ /* 0x000e620000000800 */
[C---:B------:R-:W-:Y:S01]  /*5c80*/  ISETP.GT.AND P1, PT, R24.reuse, 0x20, !P1 ;  /* 0x000000201800780c */ /* 0x040fe20004f24270 */
[----:B------:R-:W2:Y:S01]  /*5c90*/  MUFU.EX2 R226, R226 ;  /* 0x000000e200e27308 */ /* 0x000ea20000000800 */
[----:B------:R-:W-:-:S02]  /*5ca0*/  ISETP.GT.AND P5, PT, R24, 0x30, !P5 ;  /* 0x000000301800780c */ /* 0x000fc40006fa4270 */
[C---:B------:R-:W-:Y:S02]  /*5cb0*/  ISETP.GT.AND P4, PT, R24.reuse, 0x31, !P4 ;  /* 0x000000311800780c */ /* 0x040fe40006784270 */
[C---:B------:R-:W-:Y:S02]  /*5cc0*/  ISETP.GT.AND P3, PT, R24.reuse, 0x40, !P3 ;  /* 0x000000401800780c */ /* 0x040fe40005f64270 */
[----:B------:R-:W-:Y:S01]  /*5cd0*/  ISETP.GT.AND P2, PT, R24, 0x41, !P2 ;  /* 0x000000411800780c */ /* 0x000fe20005744270 */
[----:B------:R-:W3:Y:S01]  /*5ce0*/  MUFU.EX2 R42, R42 ;  /* 0x0000002a002a7308 */ /* 0x000ee20000000800 */
[----:B------:R1:W4:Y:S01]  /*5cf0*/  LDS R24, [R227+0x2c300] ;  /* 0x02c30000e3187984 */ /* 0x0003220000000800 */
[----:B------:R-:W-:Y:S02]  /*5d00*/  WARPGROUP.DEPBAR.LE gsb0, 0x0 ;  /* 0x00008000000079c5 */ /* 0x000fe40000010000 */
[C---:B------:R-:W-:Y:S02]  /*5d10*/  ISETP.LT.OR P6, PT, R25.reuse, 0x12, P6 ;  /* 0x000000121900780c */ /* 0x040fe400037c1670 */
[----:B------:R-:W-:-:S02]  /*5d20*/  ISETP.LT.OR P1, PT, R25, 0x21, P1 ;  /* 0x000000211900780c */ /* 0x000fc40000f21670 */
[C---:B------:R-:W-:Y:S02]  /*5d30*/  ISETP.LT.OR P0, PT, R25.reuse, 0x22, P0 ;  /* 0x000000221900780c */ /* 0x040fe40000701670 */
[C---:B------:R-:W-:Y:S02]  /*5d40*/  ISETP.LT.OR P5, PT, R25.reuse, 0x31, P5 ;  /* 0x000000311900780c */ /* 0x040fe40002fa1670 */
[C---:B------:R-:W-:Y:S02]  /*5d50*/  ISETP.LT.OR P4, PT, R25.reuse, 0x32, P4 ;  /* 0x000000321900780c */ /* 0x040fe40002781670 */
[C---:B------:R-:W-:Y:S02]  /*5d60*/  ISETP.LT.OR P3, PT, R25.reuse, 0x41, P3 ;  /* 0x000000411900780c */ /* 0x040fe40001f61670 */
[----:B------:R-:W-:Y:S02]  /*5d70*/  ISETP.LT.OR P2, PT, R25, 0x42, P2 ;  /* 0x000000421900780c */ /* 0x000fe40001741670 */
[----:B--2---:R-:W-:Y:S01]  /*5d80*/  F2FP.F16.F32.PACK_AB R25, R224, R226 ;  /* 0x000000e2e019723e */ /* 0x004fe200000000ff */
[--C-:B-1----:R-:W-:Y:S01]  /*5d90*/  FADD.FTZ R227, R46, -R43.reuse ;  /* 0x8000002b2ee37221 */ /* 0x102fe20000010000 */
[--C-:B------:R-:W-:Y:S01]  /*5da0*/  FADD.FTZ R47, R47, -R43.reuse ;  /* 0x8000002b2f2f7221 */ /* 0x100fe20000010000 */
[----:B------:R-:W-:Y:S01]  /*5db0*/  FFMA.FTZ R46, -R14, R14, 1 ;  /* 0x3f8000000e2e7423 */ /* 0x000fe2000001010e */
[--C-:B------:R-:W-:Y:S01]  /*5dc0*/  FADD.FTZ R50, R50, -R43.reuse ;  /* 0x8000002b32327221 */ /* 0x100fe20000010000 */
[----:B------:R-:W-:Y:S01]  /*5dd0*/  FMUL.FTZ R227, R226, R227 ;  /* 0x000000e3e2e37220 */ /* 0x000fe20000410000 */
[----:B------:R-:W-:Y:S01]  /*5de0*/  FMUL.FTZ R47, R224, R47 ;  /* 0x0000002fe02f7220 */ /* 0x000fe20000410000 */
[--C-:B------:R-:W-:Y:S01]  /*5df0*/  FADD.FTZ R51, R51, -R43.reuse ;  /* 0x8000002b33337221 */ /* 0x100fe20000010000 */
[--C-:B------:R-:W-:Y:S01]  /*5e00*/  FADD.FTZ R54, R54, -R43.reuse ;  /* 0x8000002b36367221 */ /* 0x100fe20000010000 */
[--C-:B------:R-:W-:Y:S01]  /*5e10*/  FADD.FTZ R55, R55, -R43.reuse ;  /* 0x8000002b37377221 */ /* 0x100fe20000010000 */
[--C-:B------:R-:W-:Y:S01]  /*5e20*/  FADD.FTZ R219, R219, -R43.reuse ;  /* 0x8000002bdbdb7221 */ /* 0x100fe20000010000 */
[--C-:B------:R-:W-:Y:S01]  /*5e30*/  FADD.FTZ R218, R218, -R43.reuse ;  /* 0x8000002bdada7221 */ /* 0x100fe20000010000 */
[--C-:B----4-:R-:W-:Y:S01]  /*5e40*/  FADD.FTZ R44, R44, -R24.reuse ;  /* 0x800000182c2c7221 */ /* 0x110fe20000010000 */
        /* <DEDUP_REMOVED lines=9> */
[C---:B---3--:R-:W-:Y:S01]  /*5ee0*/  F2FP.F16.F32.PACK_AB R24, R42.reuse, R225 ;  /* 0x000000e12a18723e */ /* 0x048fe200000000ff */
[----:B------:R-:W-:Y:S01]  /*5ef0*/  BAR.SYNC.DEFER_BLOCKING 0x9, 0x100 ;  /* 0x0244000000007b1d */ /* 0x000fe20000010000 */
[----:B------:R-:W-:Y:S01]  /*5f00*/  FMUL.FTZ R45, R42, R45 ;  /* 0x0000002d2a2d7220 */ /* 0x000fe20000410000 */
[----:B------:R-:W-:Y:S01]  /*5f10*/  FSEL R42, R28, -INF , !P4 ;  /* 0xff8000001c2a7808 */ /* 0x000fe20006000000 */
[----:B------:R-:W-:Y:S01]  /*5f20*/  FMUL.FTZ R44, R225, R44 ;  /* 0x0000002ce12c7220 */ /* 0x000fe20000410000 */
[--C-:B------:R-:W-:Y:S01]  /*5f30*/  FADD.FTZ R222, R222, -R43.reuse ;  /* 0x8000002bdede7221 */ /* 0x100fe20000010000 */
[----:B------:R-:W-:Y:S01]  /*5f40*/  FMUL.FTZ R45, R45, R8 ;  /* 0x000000082d2d7220 */ /* 0x000fe20000410000 */
[----:B------:R-:W-:Y:S01]  /*5f50*/  FADD.FTZ R43, R223, -R43 ;  /* 0x8000002bdf2b7221 */ /* 0x000fe20000010000 */
[----:B------:R1:W-:Y:S02]  /*5f60*/  STSM.16.M88.2 [R0+0x2c500], R24 ;  /* 0x02c5001800007844 */ /* 0x0003e40000000100 */
[--C-:B-1----:R-:W-:Y:S01]  /*5f70*/  FFMA.FTZ R25, R36, UR4, -R6.reuse ;  /* 0x0000000424197c23 */ /* 0x102fe20008010806 */
[--C-:B------:R-:W-:Y:S01]  /*5f80*/  FFMA.FTZ R24, R39, UR4, -R6.reuse ;  /* 0x0000000427187c23 */ /* 0x100fe20008010806 */
[--C-:B------:R-:W-:Y:S01]  /*5f90*/  FFMA.FTZ R39, R40, UR4, -R6.reuse ;  /* 0x0000000428277c23 */ /* 0x100fe20008010806 */
[--C-:B------:R-:W-:Y:S01]  /*5fa0*/  FFMA.FTZ R36, R41, UR4, -R6.reuse ;  /* 0x0000000429247c23 */ /* 0x100fe20008010806 */
[----:B------:R-:W-:Y:S01]  /*5fb0*/  FFMA.FTZ R41, R38, UR4, -R6 ;  /* 0x0000000426297c23 */ /* 0x000fe20008010806 */
[----:B------:R-:W-:Y:S01]  /*5fc0*/  FFMA.FTZ R40, -R9, R9, 1 ;  /* 0x3f80000009287423 */ /* 0x000fe20000010109 */
[----:B------:R-:W1:Y:S01]  /*5fd0*/  MUFU.EX2 R25, R25 ;  /* 0x0000001900197308 */ /* 0x000e620000000800 */
[----:B------:R-:W-:-:S02]  /*5fe0*/  VIADD R9, R17, 0x2c500 ;  /* 0x0002c50011097836 */ /* 0x000fc40000000000 */
[----:B------:R-:W-:-:S03]  /*5ff0*/  FMUL.FTZ R227, R227, R40 ;  /* 0x00000028e3e37220 */ /* 0x000fc60000410000 */
[----:B------:R-:W-:Y:S02]  /*6000*/  SHF.R.U32.HI R9, RZ, 0x4, R9 ;  /* 0x00000004ff097819 */ /* 0x000fe40000011609 */
[----:B------:R-:W2:Y:S02]  /*6010*/  MUFU.EX2 R24, R24 ;  /* 0x0000001800187308 */ /* 0x000ea40000000800 */
[----:B------:R-:W-:-:S04]  /*6020*/  LOP3.LUT R9, R9, 0x3fff, RZ, 0xc0, !PT ;  /* 0x00003fff09097812 */ /* 0x000fc800078ec0ff */
[----:B------:R-:W-:Y:S02]  /*6030*/  LOP3.LUT R9, R9, 0x80000, RZ, 0xfc, !PT ;  /* 0x0008000009097812 */ /* 0x000fe400078efcff */
[----:B------:R-:W3:Y:S01]  /*6040*/  MUFU.EX2 R39, R39 ;  /* 0x0000002700277308 */ /* 0x000ee20000000800 */
[----:B-1----:R-:W-:Y:S01]  /*6050*/  FMUL.FTZ R8, R25, R48 ;  /* 0x0000003019087220 */ /* 0x002fe20000410000 */
[----:B------:R-:W-:-:S03]  /*6060*/  R2UR UR58, R9 ;  /* 0x00000000093a72ca */ /* 0x000fc600000e0000 */
[----:B------:R-:W-:-:S03]  /*6070*/  FMUL.FTZ R8, R8, R11 ;  /* 0x0000000b08087220 */ /* 0x000fc60000410000 */
[----:B------:R-:W1:Y:S01]  /*6080*/  MUFU.EX2 R38, R33 ;  /* 0x0000002100267308 */ /* 0x000e620000000800 */
[C---:B--2---:R-:W-:Y:S01]  /*6090*/  FMUL.FTZ R11, R24.reuse, R49 ;  /* 0x00000031180b7220 */ /* 0x044fe20000410000 */
[----:B------:R-:W-:Y:S01]  /*60a0*/  FFMA.FTZ R49, -R29, R29, 1 ;  /* 0x3f8000001d317423 */ /* 0x000fe2000001011d */
[----:B------:R-:W-:Y:S02]  /*60b0*/  F2FP.F16.F32.PACK_AB R24, R24, R25 ;  /* 0x000000191818723e */ /* 0x000fe400000000ff */
[----:B------:R-:W-:-:S03]  /*60c0*/  FMUL.FTZ R11, R11, R12 ;  /* 0x0000000c0b0b7220 */ /* 0x000fc60000410000 */
[----:B------:R-:W2:Y:S01]  /*60d0*/  MUFU.EX2 R36, R36 ;  /* 0x0000002400247308 */ /* 0x000ea20000000800 */
[----:B---3--:R-:W-:-:S04]  /*60e0*/  FMUL.FTZ R12, R39, R52 ;  /* 0x00000034270c7220 */ /* 0x008fc80000410000 */
[----:B------:R-:W-:Y:S01]  /*60f0*/  FMUL.FTZ R12, R12, R15 ;  /* 0x0000000f0c0c7220 */ /* 0x000fe20000410000 */
[--C-:B------:R-:W-:Y:S01]  /*6100*/  FFMA.FTZ R15, R37, UR4, -R6.reuse ;  /* 0x00000004250f7c23 */ /* 0x100fe20008010806 */
[----:B------:R-:W-:Y:S01]  /*6110*/  FFMA.FTZ R37, -R23, R23, 1 ;  /* 0x3f80000017257423 */ /* 0x000fe20000010117 */
[----:B------:R-:W3:Y:S01]  /*6120*/  MUFU.EX2 R41, R41 ;  /* 0x0000002900297308 */ /* 0x000ee20000000800 */
[----:B-1----:R-:W-:Y:S01]  /*6130*/  FMUL.FTZ R33, R38, R217 ;  /* 0x000000d926217220 */ /* 0x002fe20000410000 */
[----:B------:R-:W-:Y:S01]  /*6140*/  FFMA.FTZ R6, R32, UR4, -R6 ;  /* 0x0000000420067c23 */ /* 0x000fe20008010806 */
[----:B------:R-:W-:Y:S02]  /*6150*/  MOV R217, UR59 ;  /* 0x0000003b00d97c02 */ /* 0x000fe40008000f00 */
[----:B------:R-:W-:Y:S01]  /*6160*/  FMUL.FTZ R33, R33, R26 ;  /* 0x0000001a21217220 */ /* 0x000fe20000410000 */
[----:B------:R-:W-:Y:S01]  /*6170*/  FSEL R26, R14, -INF , !P6 ;  /* 0xff8000000e1a7808 */ /* 0x000fe20007000000 */
[--C-:B------:R-:W-:Y:S01]  /*6180*/  FFMA.FTZ R14, R42, UR4, -R5.reuse ;  /* 0x000000042a0e7c23 */ /* 0x100fe20008010805 */
[----:B------:R-:W1:Y:S01]  /*6190*/  MUFU.EX2 R15, R15 ;  /* 0x0000000f000f7308 */ /* 0x000e620000000800 */
[----:B--2---:R-:W-:Y:S01]  /*61a0*/  FMUL.FTZ R23, R36, R53 ;  /* 0x0000003524177220 */ /* 0x004fe20000410000 */
[----:B------:R-:W-:Y:S01]  /*61b0*/  FSEL R42, R31, -INF , !P3 ;  /* 0xff8000001f2a7808 */ /* 0x000fe20005800000 */
[----:B------:R-:W-:Y:S01]  /*61c0*/  FFMA.FTZ R32, R26, UR4, -R5 ;  /* 0x000000041a207c23 */ /* 0x000fe20008010805 */
[----:B------:R-:W-:Y:S01]  /*61d0*/  FSEL R26, R21, -INF , !P1 ;  /* 0xff800000151a7808 */ /* 0x000fe20004800000 */
[----:B------:R-:W-:Y:S01]  /*61e0*/  FMUL.FTZ R23, R23, R20 ;  /* 0x0000001417177220 */ /* 0x000fe20000410000 */
[----:B------:R-:W-:Y:S01]  /*61f0*/  F2FP.F16.F32.PACK_AB R36, R36, R39 ;  /* 0x000000272424723e */ /* 0x000fe200000000ff */
[----:B------:R-:W-:Y:S01]  /*6200*/  FFMA.FTZ R31, -R31, R31, 1 ;  /* 0x3f8000001f1f7423 */ /* 0x000fe2000001011f */
[----:B------:R-:W2:Y:S01]  /*6210*/  MUFU.EX2 R29, R35 ;  /* 0x00000023001d7308 */ /* 0x000ea20000000800 */
[----:B---3--:R-:W-:Y:S01]  /*6220*/  FMUL.FTZ R216, R41, R216 ;  /* 0x000000d829d87220 */ /* 0x008fe20000410000 */
[----:B------:R-:W-:-:S02]  /*6230*/  F2FP.F16.F32.PACK_AB R38, R38, R41 ;  /* 0x000000292626723e */ /* 0x000fc400000000ff */
[----:B------:R-:W-:Y:S01]  /*6240*/  F2FP.F16.F32.PACK_AB R12, R23, R12 ;  /* 0x0000000c170c723e */ /* 0x000fe200000000ff */
[----:B------:R-:W-:Y:S01]  /*6250*/  FMUL.FTZ R20, R216, R37 ;  /* 0x00000025d8147220 */ /* 0x000fe20000410000 */
[----:B------:R-:W-:Y:S01]  /*6260*/  FFMA.FTZ R37, -R7, R7, 1 ;  /* 0x3f80000007257423 */ /* 0x000fe20000010107 */
[----:B------:R-:W-:Y:S01]  /*6270*/  MOV R216, UR58 ;  /* 0x0000003a00d87c02 */ /* 0x000fe20008000f00 */
[----:B------:R-:W3:Y:S01]  /*6280*/  MUFU.EX2 R32, R32 ;  /* 0x0000002000207308 */ /* 0x000ee20000000800 */
[----:B-1----:R-:W-:Y:S01]  /*6290*/  FMUL.FTZ R220, R15, R220 ;  /* 0x000000dc0fdc7220 */ /* 0x002fe20000410000 */
[----:B------:R-:W-:Y:S01]  /*62a0*/  FMUL.FTZ R44, R44, R37 ;  /* 0x000000252c2c7220 */ /* 0x000fe20000410000 */
[--C-:B------:R-:W-:Y:S01]  /*62b0*/  FFMA.FTZ R37, R26, UR4, -R5.reuse ;  /* 0x000000041a257c23 */ /* 0x100fe20008010805 */
[----:B------:R-:W-:Y:S01]  /*62c0*/  F2FP.F16.F32.PACK_AB R20, R33, R20 ;  /* 0x000000142114723e */ /* 0x000fe200000000ff */
[----:B------:R-:W-:Y:S01]  /*62d0*/  FMUL.FTZ R7, R220, R49 ;  /* 0x00000031dc077220 */ /* 0x000fe20000410000 */
[----:B------:R-:W-:Y:S01]  /*62e0*/  FFMA.FTZ R49, -R30, R30, 1 ;  /* 0x3f8000001e317423 */ /* 0x000fe2000001011e */
[C---:B------:R-:W-:Y:S01]  /*62f0*/  FSEL R30, R22.reuse, -INF , !P0 ;  /* 0xff800000161e7808 */ /* 0x040fe20004000000 */
[----:B------:R-:W-:Y:S01]  /*6300*/  MUFU.EX2 R14, R14 ;  /* 0x0000000e000e7308 */ /* 0x000fe20000000800 */
[----:B--2---:R-:W-:Y:S01]  /*6310*/  FMUL.FTZ R50, R29, R50 ;  /* 0x000000321d327220 */ /* 0x004fe20000410000 */
[----:B------:R-:W-:Y:S01]  /*6320*/  FFMA.FTZ R22, -R22, R22, 1 ;  /* 0x3f80000016167423 */ /* 0x000fe20000010116 */
[----:B------:R-:W-:Y:S01]  /*6330*/  F2FP.F16.F32.PACK_AB R44, R45, R44 ;  /* 0x0000002c2d2c723e */ /* 0x000fe200000000ff */
[----:B------:R-:W-:Y:S01]  /*6340*/  FFMA.FTZ R40, R30, UR4, -R5 ;  /* 0x000000041e287c23 */ /* 0x000fe20008010805 */
[----:B------:R-:W-:Y:S01]  /*6350*/  FFMA.FTZ R30, -R10, R10, 1 ;  /* 0x3f8000000a1e7423 */ /* 0x000fe2000001010a */
[----:B------:R-:W-:-:S02]  /*6360*/  FSEL R10, R27, -INF , !P5 ;  /* 0xff8000001b0a7808 */ /* 0x000fc40006800000 */
[----:B------:R-:W1:Y:S01]  /*6370*/  MUFU.EX2 R37, R37 ;  /* 0x0000002500257308 */ /* 0x000e620000000800 */
[----:B------:R-:W-:Y:S01]  /*6380*/  FMUL.FTZ R30, R47, R30 ;  /* 0x0000001e2f1e7220 */ /* 0x000fe20000410000 */
[--C-:B------:R-:W-:Y:S01]  /*6390*/  FFMA.FTZ R47, R42, UR4, -R5.reuse ;  /* 0x000000042a2f7c23 */ /* 0x100fe20008010805 */
[----:B------:R-:W-:Y:S01]  /*63a0*/  FSEL R42, R34, -INF , !P2 ;  /* 0xff800000222a7808 */ /* 0x000fe20005000000 */
[--C-:B------:R-:W-:Y:S01]  /*63b0*/  FFMA.FTZ R35, R10, UR4, -R5.reuse ;  /* 0x000000040a237c23 */ /* 0x100fe20008010805 */
[----:B------:R-:W-:Y:S01]  /*63c0*/  FMUL.FTZ R10, R50, R13 ;  /* 0x0000000d320a7220 */ /* 0x000fe20000410000 */
[C---:B---3--:R-:W-:Y:S01]  /*63d0*/  FMUL.FTZ R13, R32.reuse, R51 ;  /* 0x00000033200d7220 */ /* 0x048fe20000410000 */
[----:B------:R-:W-:Y:S01]  /*63e0*/  F2FP.F16.F32.PACK_AB R25, R32, R29 ;  /* 0x0000001d2019723e */ /* 0x000fe200000000ff */
[----:B------:R-:W2:Y:S01]  /*63f0*/  MUFU.EX2 R40, R40 ;  /* 0x0000002800287308 */ /* 0x000ea20000000800 */
[----:B------:R-:W-:Y:S01]  /*6400*/  FFMA.FTZ R42, R42, UR4, -R5 ;  /* 0x000000042a2a7c23 */ /* 0x000fe20008010805 */
[----:B------:R-:W-:Y:S01]  /*6410*/  FMUL.FTZ R13, R13, R46 ;  /* 0x0000002e0d0d7220 */ /* 0x000fe20000410000 */
[C---:B------:R-:W-:Y:S01]  /*6420*/  VIADD R5, R9.reuse, 0x80 ;  /* 0x0000008009057836 */ /* 0x040fe20000000000 */
[----:B------:R-:W-:Y:S01]  /*6430*/  STSM.16.M88.2 [R0+0x2cd00], R24 ;  /* 0x02cd001800007844 */ /* 0x000fe20000000100 */
[----:B------:R-:W-:Y:S01]  /*6440*/  VIADD R46, R9, 0x100 ;  /* 0x00000100092e7836 */ /* 0x000fe20000000000 */
[----:B------:R-:W-:-:S02]  /*6450*/  F2FP.F16.F32.PACK_AB R45, R30, R227 ;  /* 0x000000e31e2d723e */ /* 0x000fc400000000ff */
[----:B------:R-:W3:Y:S01]  /*6460*/  MUFU.EX2 R35, R35 ;  /* 0x0000002300237308 */ /* 0x000ee20000000800 */
[----:B------:R-:W-:Y:S01]  /*6470*/  R2UR UR4, R5 ;  /* 0x00000000050472ca */ /* 0x000fe200000e0000 */
[----:B-1----:R-:W-:Y:S01]  /*6480*/  FMUL.FTZ R5, R37, R54 ;  /* 0x0000003625057220 */ /* 0x002fe20000410000 */
[----:B------:R-:W-:Y:S01]  /*6490*/  R2UR UR5, R46 ;  /* 0x000000002e0572ca */ /* 0x000fe200000e0000 */
[----:B------:R-:W-:Y:S01]  /*64a0*/  FFMA.FTZ R46, -R21, R21, 1 ;  /* 0x3f800000152e7423 */ /* 0x000fe20000010115 */
[----:B------:R-:W-:Y:S01]  /*64b0*/  VIADD R21, R9, 0x180 ;  /* 0x0000018009157836 */ /* 0x000fe20000000000 */
[----:B------:R-:W-:Y:S02]  /*64c0*/  F2FP.F16.F32.PACK_AB R29, R13, R10 ;  /* 0x0000000a0d1d723e */ /* 0x000fe400000000ff */
[----:B------:R-:W1:Y:S01]  /*64d0*/  MUFU.EX2 R6, R6 ;  /* 0x0000000600067308 */ /* 0x000e620000000800 */
[C---:B--2---:R-:W-:Y:S01]  /*64e0*/  FMUL.FTZ R55, R40.reuse, R55 ;  /* 0x0000003728377220 */ /* 0x044fe20000410000 */
[----:B------:R-:W-:Y:S01]  /*64f0*/  FMUL.FTZ R5, R5, R46 ;  /* 0x0000002e05057220 */ /* 0x000fe20000410000 */
[----:B------:R-:W-:-:S02]  /*6500*/  F2FP.F16.F32.PACK_AB R37, R40, R37 ;  /* 0x000000252825723e */ /* 0x000fc400000000ff */
[----:B------:R-:W-:Y:S01]  /*6510*/  FMUL.FTZ R46, R55, R22 ;  /* 0x00000016372e7220 */ /* 0x000fe20000410000 */
[----:B------:R-:W-:Y:S01]  /*6520*/  FFMA.FTZ R22, -R27, R27, 1 ;  /* 0x3f8000001b167423 */ /* 0x000fe2000001011b */
[----:B------:R-:W-:Y:S01]  /*6530*/  FFMA.FTZ R27, -R28, R28, 1 ;  /* 0x3f8000001c1b7423 */ /* 0x000fe2000001011c */
[----:B------:R-:W2:Y:S01]  /*6540*/  MUFU.EX2 R47, R47 ;  /* 0x0000002f002f7308 */ /* 0x000ea20000000800 */
[----:B------:R-:W-:Y:S01]  /*6550*/  FFMA.FTZ R28, -R34, R34, 1 ;  /* 0x3f800000221c7423 */ /* 0x000fe20000010122 */
[C---:B------:R-:W-:Y:S01]  /*6560*/  FMUL.FTZ R34, R14.reuse, R219 ;  /* 0x000000db0e227220 */ /* 0x040fe20000410000 */
[----:B---3--:R-:W-:Y:S01]  /*6570*/  F2FP.F16.F32.PACK_AB R39, R14, R35 ;  /* 0x000000230e27723e */ /* 0x008fe200000000ff */
[----:B------:R-:W-:Y:S01]  /*6580*/  STSM.16.M88.2 [R0+0x2d500], R36 ;  /* 0x02d5002400007844 */ /* 0x000fe20000000100 */
[----:B------:R-:W-:Y:S01]  /*6590*/  R2UR UR6, R21 ;  /* 0x00000000150672ca */ /* 0x000fe200000e0000 */
[----:B------:R-:W-:Y:S01]  /*65a0*/  FMUL.FTZ R21, R35, R218 ;  /* 0x000000da23157220 */ /* 0x000fe20000410000 */
[----:B------:R-:W-:Y:S01]  /*65b0*/  FMUL.FTZ R34, R34, R27 ;  /* 0x0000001b22227220 */ /* 0x000fe20000410000 */
[----:B------:R-:W3:Y:S01]  /*65c0*/  MUFU.EX2 R42, R42 ;  /* 0x0000002a002a7308 */ /* 0x000ee20000000800 */
[----:B-1----:R-:W-:Y:S01]  /*65d0*/  F2FP.F16.F32.PACK_AB R14, R6, R15 ;  /* 0x0000000f060e723e */ /* 0x002fe200000000ff */
[----:B------:R-:W-:Y:S01]  /*65e0*/  STSM.16.M88.2 [R0+0x2dd00], R38 ;  /* 0x02dd002600007844 */ /* 0x000fe20000000100 */
[----:B------:R-:W-:Y:S01]  /*65f0*/  FMUL.FTZ R21, R21, R22 ;  /* 0x0000001615157220 */ /* 0x000fe20000410000 */
[----:B------:R-:W-:-:S02]  /*6600*/  IMAD R22, R4, 0x2000, R17 ;  /* 0x0000200004167824 */ /* 0x000fc400078e0211 */
[----:B------:R-:W-:Y:S01]  /*6610*/  FMUL.FTZ R26, R6, R221 ;  /* 0x000000dd061a7220 */ /* 0x000fe20000410000 */
[----:B------:R-:W-:Y:S01]  /*6620*/  F2FP.F16.F32.PACK_AB R13, R46, R5 ;  /* 0x000000052e0d723e */ /* 0x000fe200000000ff */
[----:B------:R-:W-:Y:S01]  /*6630*/  VIADD R5, R9, 0x200 ;  /* 0x0000020009057836 */ /* 0x000fe20000000000 */
[----:B------:R-:W-:Y:S01]  /*6640*/  F2FP.F16.F32.PACK_AB R21, R34, R21 ;  /* 0x000000152215723e */ /* 0x000fe200000000ff */
[----:B------:R-:W-:Y:S02]  /*6650*/  VIADD R6, R22, 0x24100 ;  /* 0x0002410016067836 */ /* 0x000fe40000000000 */
[----:B--2---:R-:W-:Y:S01]  /*6660*/  FMUL.FTZ R222, R47, R222 ;  /* 0x000000de2fde7220 */ /* 0x004fe20000410000 */
[----:B------:R-:W-:Y:S01]  /*6670*/  FMUL.FTZ R26, R26, R49 ;  /* 0x000000311a1a7220 */ /* 0x000fe20000410000 */
[----:B------:R-:W-:Y:S01]  /*6680*/  R2UR UR7, R5 ;  /* 0x00000000050772ca */ /* 0x000fe200000e0000 */
[----:B------:R-:W-:Y:S01]  /*6690*/  UMOV UR10, UR4 ;  /* 0x00000004000a7c82 */ /* 0x000fe20008000000 */
[----:B------:R-:W-:Y:S01]  /*66a0*/  SHF.R.U32.HI R6, RZ, 0x4, R6 ;  /* 0x00000004ff067819 */ /* 0x000fe20000011606 */
[----:B------:R-:W-:Y:S01]  /*66b0*/  FMUL.FTZ R27, R222, R31 ;  /* 0x0000001fde1b7220 */ /* 0x000fe20000410000 */
[----:B------:R-:W-:Y:S01]  /*66c0*/  F2FP.F16.F32.PACK_AB R26, R26, R7 ;  /* 0x000000071a1a723e */ /* 0x000fe200000000ff */
[C---:B---3--:R-:W-:Y:S01]  /*66d0*/  FMUL.FTZ R43, R42.reuse, R43 ;  /* 0x0000002b2a2b7220 */ /* 0x048fe20000410000 */
[----:B------:R-:W-:Y:S01]  /*66e0*/  F2FP.F16.F32.PACK_AB R15, R42, R47 ;  /* 0x0000002f2a0f723e */ /* 0x000fe200000000ff */
[----:B------:R-:W-:Y:S01]  /*66f0*/  UMOV UR12, UR10 ;  /* 0x0000000a000c7c82 */ /* 0x000fe20008000000 */
[----:B------:R-:W-:Y:S01]  /*6700*/  UMOV UR18, UR6 ;  /* 0x0000000600127c82 */ /* 0x000fe20008000000 */
[----:B------:R-:W-:Y:S01]  /*6710*/  FMUL.FTZ R48, R43, R28 ;  /* 0x0000001c2b307220 */ /* 0x000fe20000410000 */
[----:B------:R-:W-:Y:S01]  /*6720*/  F2FP.F16.F32.PACK_AB R28, R11, R8 ;  /* 0x000000080b1c723e */ /* 0x000fe200000000ff */
[----:B------:R1:W-:Y:S01]  /*6730*/  STSM.16.M88.2 [R0+0x2e500], R14 ;  /* 0x02e5000e00007844 */ /* 0x0003e20000000100 */
[----:B------:R-:W-:Y:S01]  /*6740*/  LOP3.LUT R8, R6, 0x3fff, RZ, 0xc0, !PT ;  /* 0x00003fff06087812 */ /* 0x000fe200078ec0ff */
[C---:B------:R-:W-:Y:S01]  /*6750*/  VIADD R6, R9.reuse, 0x10 ;  /* 0x0000001009067836 */ /* 0x040fe20000000000 */
[----:B------:R-:W-:Y:S01]  /*6760*/  F2FP.F16.F32.PACK_AB R27, R48, R27 ;  /* 0x0000001b301b723e */ /* 0x000fe200000000ff */
[----:B------:R2:W-:Y:S06]  /*6770*/  MEMBAR.ALL.CTA ;  /* 0x0000000000007992 */ /* 0x0005ec0000008000 */
[----:B--2---:R-:W2:Y:S01]  /*6780*/  FENCE.VIEW.ASYNC.S ;  /* 0x00000000000073c6 */ /* 0x004ea20000000000 */
[C---:B------:R-:W-:Y:S01]  /*6790*/  R2UR UR56, R8.reuse ;  /* 0x00000000083872ca */ /* 0x040fe200000e0000 */
[----:B------:R-:W-:Y:S01]  /*67a0*/  VIADD R5, R8, 0x80 ;  /* 0x0000008008057836 */ /* 0x000fe20000000000 */
[----:B------:R-:W-:Y:S01]  /*67b0*/  R2UR UR50, R6 ;  /* 0x00000000063272ca */ /* 0x000fe200000e0000 */
[----:B------:R-:W-:-:S03]  /*67c0*/  VIADD R6, R9, 0x110 ;  /* 0x0000011009067836 */ /* 0x000fc60000000000 */
[----:B------:R-:W-:Y:S01]  /*67d0*/  R2UR UR48, R5 ;  /* 0x00000000053072ca */ /* 0x000fe200000e0000 */
[C---:B------:R-:W-:Y:S02]  /*67e0*/  VIADD R5, R9.reuse, 0x90 ;  /* 0x0000009009057836 */ /* 0x040fe40000000000 */
[----:B-1----:R-:W-:Y:S02]  /*67f0*/  VIADD R14, R8, 0x180 ;  /* 0x00000180080e7836 */ /* 0x002fe40000000000 */
[----:B------:R-:W-:Y:S01]  /*6800*/  VIADD R15, R9, 0x30 ;  /* 0x00000030090f7836 */ /* 0x000fe20000000000 */
[----:B------:R-:W-:Y:S01]  /*6810*/  R2UR UR4, R5 ;  /* 0x00000000050472ca */ /* 0x000fe200000e0000 */
[----:B------:R-:W-:Y:S01]  /*6820*/  UMOV UR8, UR56 ;  /* 0x0000003800087c82 */ /* 0x000fe20008000000 */
[----:B------:R-:W-:Y:S01]  /*6830*/  UMOV UR16, UR56 ;  /* 0x0000003800107c82 */ /* 0x000fe20008000000 */
[----:B------:R-:W-:-:S04]  /*6840*/  VIADD R5, R9, 0x190 ;  /* 0x0000019009057836 */ /* 0x000fc80000000000 */
[----:B------:R-:W-:Y:S01]  /*6850*/  UMOV UR52, UR48 ;  /* 0x0000003000347c82 */ /* 0x000fe20008000000 */
[----:B------:R-:W-:Y:S01]  /*6860*/  R2UR UR54, R5 ;  /* 0x00000000053672ca */ /* 0x000fe200000e0000 */
[----:B------:R-:W-:Y:S01]  /*6870*/  VIADD R5, R9, 0x210 ;  /* 0x0000021009057836 */ /* 0x000fe20000000000 */
[----:B------:R-:W-:Y:S01]  /*6880*/  UMOV UR44, UR48 ;  /* 0x00000030002c7c82 */ /* 0x000fe20008000000 */
[----:B--2---:R-:W-:Y:S03]  /*6890*/  BAR.SYNC.DEFER_BLOCKING 0x9, 0x100 ;  /* 0x0244000000007b1d */ /* 0x004fe60000010000 */
        /* <DEDUP_REMOVED lines=8> */
[----:B------:R-:W-:Y:S01]  /*6920*/  UMOV UR40, UR28 ;  /* 0x0000001c00287c82 */ /* 0x000fe20008000000 */
[----:B------:R-:W-:Y:S01]  /*6930*/  STSM.16.M88.2 [R0+0x2ed00], R44 ;  /* 0x02ed002c00007844 */ /* 0x000fe20000000100 */
[----:B------:R-:W-:Y:S01]  /*6940*/  UMOV UR36, UR28 ;  /* 0x0000001c00247c82 */ /* 0x000fe20008000000 */
[----:B------:R-:W-:Y:S01]  /*6950*/  UMOV UR32, UR28 ;  /* 0x0000001c00207c82 */ /* 0x000fe20008000000 */
[----:B------:R-:W-:Y:S01]  /*6960*/  R2UR UR26, R5 ;  /* 0x00000000051a72ca */ /* 0x000fe200000e0000 */
[----:B------:R-:W-:Y:S01]  /*6970*/  STSM.16.M88.2 [R0+0x2f500], R28 ;  /* 0x02f5001c00007844 */ /* 0x000fe20000000100 */
[----:B------:R-:W-:Y:S01]  /*6980*/  UMOV UR24, UR28 ;  /* 0x0000001c00187c82 */ /* 0x000fe20008000000 */
[----:B------:R-:W-:Y:S02]  /*6990*/  IMAD R5, R4, 0x2800, R17 ;  /* 0x0000280004057824 */ /* 0x000fe400078e0211 */
[----:B------:R-:W-:Y:S03]  /*69a0*/  STSM.16.M88.2 [R0+0x2fd00], R12 ;  /* 0x02fd000c00007844 */ /* 0x000fe60000000100 */
[----:B------:R-:W-:Y:S01]  /*69b0*/  SHF.R.U32.HI R5, RZ, 0x4, R5 ;  /* 0x00000004ff057819 */ /* 0x000fe20000011605 */
[----:B------:R1:W-:Y:S03]  /*69c0*/  STSM.16.M88.2 [R0+0x30500], R20 ;  /* 0x0305001400007844 */ /* 0x0003e60000000100 */
[----:B------:R-:W-:Y:S01]  /*69d0*/  LOP3.LUT R5, R5, 0x3fff, RZ, 0xc0, !PT ;  /* 0x00003fff05057812 */ /* 0x000fe200078ec0ff */
[----:B------:R2:W-:Y:S01]  /*69e0*/  STSM.16.M88.2 [R0+0x30d00], R26 ;  /* 0x030d001a00007844 */ /* 0x0005e20000000100 */
[----:B------:R-:W-:-:S06]  /*69f0*/  WARPGROUP.ARRIVE ;  /* 0x00000000000079c5 */ /* 0x000fcc0000000000 */
[----:B------:R-:W-:Y:S01]  /*6a00*/  HGMMA.64x16x16.F32 R56, gdesc[UR56].tnspA.tnspB, R56 ;  /* 0x60200000383879f0 */ /* 0x000fe20008700838 */
[----:B-1----:R-:W-:-:S03]  /*6a10*/  VIADD R20, R9, 0xb0 ;  /* 0x000000b009147836 */ /* 0x002fc60000000000 */
[----:B------:R-:W-:Y:S01]  /*6a20*/  HGMMA.64x16x16.F32 R64, gdesc[UR8].tnspA.tnspB, R64 ;  /* 0x60200000084079f0 */ /* 0x000fe20008700840 */
[----:B------:R-:W-:Y:S01]  /*6a30*/  UMOV UR8, UR56 ;  /* 0x0000003800087c82 */ /* 0x000fe20008000000 */
[----:B------:R-:W-:Y:S01]  /*6a40*/  UMOV UR9, UR57 ;  /* 0x0000003900097c82 */ /* 0x000fe20008000000 */
[----:B------:R-:W-:Y:S01]  /*6a50*/  UMOV UR10, UR5 ;  /* 0x00000005000a7c82 */ /* 0x000fe20008000000 */
[----:B------:R-:W-:Y:S01]  /*6a60*/  UMOV UR11, 0x40 ;  /* 0x00000040000b7882 */ /* 0x000fe20000000000 */
[----:B------:R-:W-:Y:S01]  /*6a70*/  R2UR UR5, R6 ;  /* 0x00000000060572ca */ /* 0x000fe200000e0000 */
[----:B------:R-:W-:Y:S01]  /*6a80*/  HGMMA.64x16x16.F32 R72, gdesc[UR8].tnspA.tnspB, R72 ;  /* 0x60200000084879f0 */ /* 0x000fe20008700848 */
[----:B------:R-:W-:Y:S01]  /*6a90*/  UMOV UR8, UR18 ;  /* 0x0000001200087c82 */ /* 0x000fe20008000000 */
[----:B------:R-:W-:Y:S01]  /*6aa0*/  UMOV UR9, UR19 ;  /* 0x0000001300097c82 */ /* 0x000fe20008000000 */
[C---:B------:R-:W-:Y:S01]  /*6ab0*/  VIADD R6, R9.reuse, 0x20 ;  /* 0x0000002009067836 */ /* 0x040fe20000000000 */
        /* <DEDUP_REMOVED lines=14> */
[----:B------:R-:W-:Y:S01]  /*6ba0*/  R2UR UR30, R6 ;  /* 0x00000000061e72ca */ /* 0x000fe200000e0000 */
[----:B------:R-:W-:Y:S01]  /*6bb0*/  VIADD R6, R9, 0x120 ;  /* 0x0000012009067836 */ /* 0x000fe20000000000 */
[----:B------:R-:W-:Y:S01]  /*6bc0*/  MOV R7, UR56 ;  /* 0x0000003800077c02 */ /* 0x000fe20008000f00 */
[----:B------:R-:W-:Y:S01]  /*6bd0*/  UMOV UR56, UR12 ;  /* 0x0000000c00387c82 */ /* 0x000fe20008000000 */
[----:B------:R-:W-:Y:S01]  /*6be0*/  MOV R220, UR57 ;  /* 0x0000003900dc7c02 */ /* 0x000fe20008000f00 */
[----:B------:R-:W-:Y:S01]  /*6bf0*/  UMOV UR57, UR13 ;  /* 0x0000000d00397c82 */ /* 0x000fe20008000000 */
[----:B------:R-:W-:Y:S01]  /*6c00*/  R2UR UR38, R6 ;  /* 0x00000000062672ca */ /* 0x000fe200000e0000 */
[----:B------:R-:W-:Y:S01]  /*6c10*/  VIADD R6, R17, 0x2ed00 ;  /* 0x0002ed0011067836 */ /* 0x000fe20000000000 */
[----:B------:R-:W-:-:S02]  /*6c20*/  MOV R12, UR56 ;  /* 0x00000038000c7c02 */ /* 0x000fc40008000f00 */
[----:B------:R-:W-:Y:S01]  /*6c30*/  MOV R13, UR57 ;  /* 0x00000039000d7c02 */ /* 0x000fe20008000f00 */
[----:B------:R-:W-:Y:S01]  /*6c40*/  UMOV UR57, 0x40000040 ;  /* 0x4000004000397882 */ /* 0x000fe20000000000 */
[----:B------:R-:W-:-:S04]  /*6c50*/  SHF.R.U32.HI R6, RZ, 0x4, R6 ;  /* 0x00000004ff067819 */ /* 0x000fc80000011606 */
[----:B------:R-:W-:-:S04]  /*6c60*/  LOP3.LUT R23, R6, 0x3fff, RZ, 0xc0, !PT ;  /* 0x00003fff06177812 */ /* 0x000fc800078ec0ff */
[----:B------:R-:W-:Y:S01]  /*6c70*/  LOP3.LUT R6, R23, 0x400000, RZ, 0xfc, !PT ;  /* 0x0040000017067812 */ /* 0x000fe200078efcff */
[----:B------:R-:W-:Y:S03]  /*6c80*/  HGMMA.64x16x16.F32 R56, gdesc[UR48].tnspA.tnspB, R56 ;  /* 0x60200000303879f0 */ /* 0x000fe60008700838 */
[----:B------:R-:W-:Y:S01]  /*6c90*/  R2UR UR4, R6 ;  /* 0x00000000060472ca */ /* 0x000fe200000e0000 */
[----:B------:R-:W-:Y:S01]  /*6ca0*/  HGMMA.64x16x16.F32 R64, gdesc[UR16].tnspA.tnspB, R64 ;  /* 0x60200000104079f0 */ /* 0x000fe20008700840 */
[----:B------:R-:W-:Y:S01]  /*6cb0*/  UMOV UR16, UR48 ;  /* 0x0000003000107c82 */ /* 0x000fe20008000000 */
[----:B------:R-:W-:Y:S01]  /*6cc0*/  UMOV UR17, UR49 ;  /* 0x0000003100117c82 */ /* 0x000fe20008000000 */
[----:B------:R-:W-:Y:S01]  /*6cd0*/  UMOV UR18, UR5 ;  /* 0x0000000500127c82 */ /* 0x000fe20008000000 */
[----:B------:R-:W-:Y:S01]  /*6ce0*/  UMOV UR19, 0x40 ;  /* 0x0000004000137882 */ /* 0x000fe20000000000 */
[----:B------:R-:W-:Y:S01]  /*6cf0*/  UMOV UR58, UR18 ;  /* 0x00000012003a7c82 */ /* 0x000fe20008000000 */
[----:B------:R-:W-:Y:S01]  /*6d00*/  HGMMA.64x16x16.F32 R72, gdesc[UR16].tnspA.tnspB, R72 ;  /* 0x60200000104879f0 */ /* 0x000fe20008700848 */
[----:B------:R-:W-:Y:S01]  /*6d10*/  MOV R219, UR58 ;  /* 0x0000003a00db7c02 */ /* 0x000fe20008000f00 */
[----:B------:R-:W-:Y:S01]  /*6d20*/  UMOV UR58, UR6 ;  /* 0x00000006003a7c82 */ /* 0x000fe20008000000 */
[----:B------:R-:W-:Y:S01]  /*6d30*/  R2UR UR18, R20 ;  /* 0x00000000141272ca */ /* 0x000fe200000e0000 */
[----:B------:R-:W-:Y:S01]  /*6d40*/  HGMMA.64x16x16.F32 R80, gdesc[UR52].tnspA.tnspB, R80 ;  /* 0x60200000345079f0 */ /* 0x000fe20008700850 */
[----:B------:R-:W-:Y:S01]  /*6d50*/  MOV R10, UR58 ;  /* 0x0000003a000a7c02 */ /* 0x000fe20008000f00 */
[----:B------:R-:W-:Y:S01]  /*6d60*/  UMOV UR52, UR8 ;  /* 0x0000000800347c82 */ /* 0x000fe20008000000 */
[----:B------:R-:W-:Y:S01]  /*6d70*/  UMOV UR58, UR10 ;  /* 0x0000000a003a7c82 */ /* 0x000fe20008000000 */
[----:B------:R-:W-:Y:S01]  /*6d80*/  R2UR UR8, R14 ;  /* 0x000000000e0872ca */ /* 0x000fe200000e0000 */
[----:B------:R-:W-:Y:S01]  /*6d90*/  VIADD R14, R9, 0x130 ;  /* 0x00000130090e7836 */ /* 0x000fe20000000000 */
[----:B------:R-:W-:Y:S01]  /*6da0*/  HGMMA.64x16x16.F32 R88, gdesc[UR44].tnspA.tnspB, R88 ;  /* 0x602000002c5879f0 */ /* 0x000fe20008700858 */
[----:B------:R-:W-:Y:S01]  /*6db0*/  R2UR UR10, R15 ;  /* 0x000000000f0a72ca */ /* 0x000fe200000e0000 */
[----:B------:R-:W-:Y:S01]  /*6dc0*/  VIADD R15, R9, 0x1b0 ;  /* 0x000001b0090f7836 */ /* 0x000fe20000000000 */
[----:B------:R-:W-:Y:S01]  /*6dd0*/  R2UR UR5, R5 ;  /* 0x00000000050572ca */ /* 0x000fe200000e0000 */
[----:B------:R-:W-:Y:S01]  /*6de0*/  VIADD R9, R9, 0x230 ;  /* 0x0000023009097836 */ /* 0x000fe20000000000 */
[----:B------:R-:W-:Y:S01]  /*6df0*/  R2UR UR22, R14 ;  /* 0x000000000e1672ca */ /* 0x000fe200000e0000 */
[----:B------:R-:W-:Y:S01]  /*6e00*/  UMOV UR59, UR19 ;  /* 0x00000013003b7c82 */ /* 0x000fe20008000000 */
[----:B------:R-:W-:Y:S01]  /*6e10*/  R2UR UR14, R15 ;  /* 0x000000000f0e72ca */ /* 0x000fe200000e0000 */
[----:B------:R-:W-:Y:S01]  /*6e20*/  UMOV UR53, UR9 ;  /* 0x0000000900357c82 */ /* 0x000fe20008000000 */
[----:B------:R-:W-:Y:S01]  /*6e30*/  R2UR UR6, R9 ;  /* 0x00000000090672ca */ /* 0x000fe200000e0000 */
[----:B------:R-:W-:Y:S01]  /*6e40*/  UMOV UR9, 0x40000040 ;  /* 0x4000004000097882 */ /* 0x000fe20000000000 */
[----:B------:R-:W-:Y:S01]  /*6e50*/  MOV R218, UR59 ;  /* 0x0000003b00da7c02 */ /* 0x000fe20008000f00 */
[----:B------:R-:W-:Y:S01]  /*6e60*/  UMOV UR59, UR7 ;  /* 0x00000007003b7c82 */ /* 0x000fe20008000000 */
[----:B------:R-:W-:Y:S01]  /*6e70*/  UMOV UR16, UR8 ;  /* 0x0000000800107c82 */ /* 0x000fe20008000000 */
[----:B------:R-:W-:Y:S01]  /*6e80*/  MOV R11, UR59 ;  /* 0x0000003b000b7c02 */ /* 0x000fe20008000f00 */
[----:B------:R-:W-:Y:S01]  /*6e90*/  UMOV UR59, UR11 ;  /* 0x0000000b003b7c82 */ /* 0x000fe20008000000 */
[----:B------:R-:W-:Y:S01]  /*6ea0*/  UMOV UR11, 0x40 ;  /* 0x00000040000b7882 */ /* 0x000fe20000000000 */
[----:B------:R-:W-:Y:S01]  /*6eb0*/  UMOV UR17, UR9 ;  /* 0x0000000900117c82 */ /* 0x000fe20008000000 */
[----:B------:R-:W-:Y:S01]  /*6ec0*/  UMOV UR19, 0x40 ;  /* 0x0000004000137882 */ /* 0x000fe20000000000 */
[----:B------:R-:W-:Y:S01]  /*6ed0*/  MOV R221, UR58 ;  /* 0x0000003a00dd7c02 */ /* 0x000fe20008000f00 */
        /* <DEDUP_REMOVED lines=9> */
[----:B------:R-:W-:Y:S01]  /*6f70*/  MOV R222, UR59 ;  /* 0x0000003b00de7c02 */ /* 0x000fe20008000f00 */
[----:B------:R-:W-:Y:S01]  /*6f80*/  UMOV UR59, 0x8 ;  /* 0x00000008003b7882 */ /* 0x000fe20000000000 */
[----:B------:R-:W-:Y:S01]  /*6f90*/  VIADD R9, R5, 0x80 ;  /* 0x0000008005097836 */ /* 0x000fe20000000000 */
[----:B------:R-:W-:Y:S01]  /*6fa0*/  HGMMA.64x16x16.F32 R56, gdesc[UR28].tnspA.tnspB, R56 ;  /* 0x602000001c3879f0 */ /* 0x000fe20008700838 */
[----:B------:R-:W-:Y:S01]  /*6fb0*/  VIADD R14, R6, 0x80 ;  /* 0x00000080060e7836 */ /* 0x000fe20000000000 */
[----:B------:R-:W-:Y:S01]  /*6fc0*/  UMOV UR29, 0x40000040 ;  /* 0x40000040001d7882 */ /* 0x000fe20000000000 */
[----:B------:R-:W-:Y:S01]  /*6fd0*/  IMAD.U32 R20, RZ, RZ, UR58 ;  /* 0x0000003aff147e24 */ /* 0x000fe2000f8e00ff */
[----:B------:R-:W-:Y:S01]  /*6fe0*/  HGMMA.64x16x16.F32 R64, gdesc[UR40].tnspA.tnspB, R64 ;  /* 0x60200000284079f0 */ /* 0x000fe20008700840 */
[----:B------:R-:W-:Y:S01]  /*6ff0*/  IMAD.U32 R21, RZ, RZ, UR59 ;  /* 0x0000003bff157e24 */ /* 0x000fe2000f8e00ff */
[----:B------:R-:W-:Y:S01]  /*7000*/  UMOV UR40, UR52 ;  /* 0x0000003400287c82 */ /* 0x000fe20008000000 */
[----:B------:R-:W-:Y:S01]  /*7010*/  UMOV UR41, UR53 ;  /* 0x0000003500297c82 */ /* 0x000fe20008000000 */
[----:B------:R-:W-:Y:S04]  /*7020*/  HGMMA.64x16x16.F32 R72, gdesc[UR36].tnspA.tnspB, R72 ;  /* 0x60200000244879f0 */ /* 0x000fe80008700848 */
[----:B------:R-:W-:Y:S04]  /*7030*/  HGMMA.64x16x16.F32 R80, gdesc[UR32].tnspA.tnspB, R80 ;  /* 0x60200000205079f0 */ /* 0x000fe80008700850 */
[----:B------:R-:W-:Y:S01]  /*7040*/  HGMMA.64x16x16.F32 R88, gdesc[UR24].tnspA.tnspB, R88 ;  /* 0x60200000185879f0 */ /* 0x000fe20008700858 */
[----:B------:R-:W-:-:S03]  /*7050*/  UMOV UR25, UR29 ;  /* 0x0000001d00197c82 */ /* 0x000fc60008000000 */
[----:B------:R-:W-:Y:S01]  /*7060*/  HGMMA.64x16x16.F32 R56, gdesc[UR8].tnspA.tnspB, R56 ;  /* 0x60200000083879f0 */ /* 0x000fe20008700838 */
[----:B------:R-:W-:-:S03]  /*7070*/  UMOV UR9, 0x40000040 ;  /* 0x4000004000097882 */ /* 0x000fc60000000000 */
[----:B------:R-:W-:Y:S01]  /*7080*/  HGMMA.64x16x16.F32 R64, gdesc[UR16].tnspA.tnspB, R64 ;  /* 0x60200000104079f0 */ /* 0x000fe20008700840 */
[----:B------:R-:W-:-:S03]  /*7090*/  UMOV UR17, UR9 ;  /* 0x0000000900117c82 */ /* 0x000fc60008000000 */
        /* <DEDUP_REMOVED lines=10> */
[----:B-1----:R-:W-:Y:S06]  /*7140*/  BAR.SYNC.DEFER_BLOCKING 0x9, 0x100 ;  /* 0x0244000000007b1d */ /* 0x002fec0000010000 */
[----:B--2---:R-:W-:-:S06]  /*7150*/  WARPGROUP.ARRIVE ;  /* 0x00000000000079c5 */ /* 0x004fcc0000000000 */
[----:B------:R-:W-:Y:S01]  /*7160*/  HGMMA.64x64x16.F32 R24, gdesc[UR56].tnspA, RZ, !UPT ;  /* 0x20e00000381879f0 */ /* 0x000fe2000c7008ff */
[----:B------:R-:W-:Y:S01]  /*7170*/  UMOV UR56, UR4 ;  /* 0x0000000400387c82 */ /* 0x000fe20008000000 */
[----:B------:R-:W-:Y:S01]  /*7180*/  UMOV UR57, 0x40000040 ;  /* 0x4000004000397882 */ /* 0x000fe20000000000 */
[----:B------:R-:W-:Y:S01]  /*7190*/  UMOV UR58, UR5 ;  /* 0x00000005003a7c82 */ /* 0x000fe20008000000 */
[----:B------:R-:W-:Y:S01]  /*71a0*/  UMOV UR59, 0x8 ;  /* 0x00000008003b7882 */ /* 0x000fe20000000000 */
[----:B------:R-:W-:Y:S01]  /*71b0*/  IMAD.U32 R14, RZ, RZ, UR58 ;  /* 0x0000003aff0e7e24 */ /* 0x000fe2000f8e00ff */
[----:B------:R-:W-:Y:S01]  /*71c0*/  R2UR UR4, R9 ;  /* 0x00000000090472ca */ /* 0x000fe200000e0000 */
[----:B------:R-:W-:Y:S02]  /*71d0*/  IMAD.U32 R15, RZ, RZ, UR59 ;  /* 0x0000003bff0f7e24 */ /* 0x000fe4000f8e00ff */
[----:B------:R-:W-:Y:S01]  /*71e0*/  VIADD R9, R5, 0x180 ;  /* 0x0000018005097836 */ /* 0x000fe20000000000 */
[----:B------:R-:W-:Y:S01]  /*71f0*/  HGMMA.64x64x16.F32 R24, gdesc[UR56].tnspA, R24 ;  /* 0x20e00000381879f0 */ /* 0x000fe20008700818 */
[----:B------:R-:W-:Y:S01]  /*7200*/  R2UR UR56, R12 ;  /* 0x000000000c3872ca */ /* 0x000fe200000e0000 */
[----:B------:R-:W-:Y:S01]  /*7210*/  VIADD R12, R6, 0x100 ;  /* 0x00000100060c7836 */ /* 0x000fe20000000000 */
[----:B------:R-:W-:-:S02]  /*7220*/  R2UR UR59, R222 ;  /* 0x00000000de3b72ca */ /* 0x000fc400000e0000 */
[----:B------:R-:W-:Y:S02]  /*7230*/  R2UR UR58, R221 ;  /* 0x00000000dd3a72ca */ /* 0x000fe400000e0000 */
[----:B------:R-:W-:Y:S02]  /*7240*/  R2UR UR57, R13 ;  /* 0x000000000d3972ca */ /* 0x000fe400000e0000 */
[----:B------:R-:W-:-:S05]  /*7250*/  R2UR UR5, R12 ;  /* 0x000000000c0572ca */ /* 0x000fca00000e0000 */
[----:B------:R-:W-:Y:S01]  /*7260*/  UMOV UR32, UR56 ;  /* 0x0000003800207c82 */ /* 0x000fe20008000000 */
[----:B------:R-:W-:Y:S01]  /*7270*/  UMOV UR56, UR4 ;  /* 0x0000000400387c82 */ /* 0x000fe20008000000 */
[----:B------:R-:W-:Y:S01]  /*7280*/  UMOV UR37, UR59 ;  /* 0x0000003b00257c82 */ /* 0x000fe20008000000 */
[----:B------:R-:W-:Y:S01]  /*7290*/  UMOV UR59, 0x8 ;  /* 0x00000008003b7882 */ /* 0x000fe20000000000 */
[----:B------:R-:W-:Y:S01]  /*72a0*/  UMOV UR36, UR58 ;  /* 0x0000003a00247c82 */ /* 0x000fe20008000000 */
[----:B------:R-:W-:Y:S01]  /*72b0*/  IMAD.U32 R13, RZ, RZ, UR59 ;  /* 0x0000003bff0d7e24 */ /* 0x000fe2000f8e00ff */
[----:B------:R-:W-:Y:S01]  /*72c0*/  UMOV UR33, UR57 ;  /* 0x0000003900217c82 */ /* 0x000fe20008000000 */
[----:B------:R-:W-:Y:S01]  /*72d0*/  UMOV UR57, 0x40000040 ;  /* 0x4000004000397882 */ /* 0x000fe20000000000 */
[----:B------:R-:W-:Y:S01]  /*72e0*/  UMOV UR58, UR5 ;  /* 0x00000005003a7c82 */ /* 0x000fe20008000000 */
[----:B------:R-:W-:Y:S01]  /*72f0*/  R2UR UR4, R9 ;  /* 0x00000000090472ca */ /* 0x000fe200000e0000 */
[----:B------:R-:W-:-:S02]  /*7300*/  IMAD.U32 R12, RZ, RZ, UR58 ;  /* 0x0000003aff0c7e24 */ /* 0x000fc4000f8e00ff */
[----:B------:R-:W-:Y:S01]  /*7310*/  VIADD R9, R8, 0x400 ;  /* 0x0000040008097836 */ /* 0x000fe20000000000 */
[----:B------:R-:W-:Y:S01]  /*7320*/  HGMMA.64x64x16.F32 R24, gdesc[UR56].tnspA, R24 ;  /* 0x20e00000381879f0 */ /* 0x000fe20008700818 */
[----:B------:R-:W-:Y:S01]  /*7330*/  R2UR UR58, R10 ;  /* 0x000000000a3a72ca */ /* 0x000fe200000e0000 */
[----:B------:R-:W-:Y:S01]  /*7340*/  VIADD R10, R6, 0x180 ;  /* 0x00000180060a7836 */ /* 0x000fe20000000000 */
[----:B------:R-:W-:-:S06]  /*7350*/  R2UR UR59, R11 ;  /* 0x000000000b3b72ca */ /* 0x000fcc00000e0000 */
[----:B------:R-:W-:Y:S01]  /*7360*/  UMOV UR56, UR4 ;  /* 0x0000000400387c82 */ /* 0x000fe20008000000 */
[----:B------:R-:W-:Y:S01]  /*7370*/  UMOV UR57, 0x40000040 ;  /* 0x4000004000397882 */ /* 0x000fe20000000000 */
[----:B------:R-:W-:Y:S01]  /*7380*/  VIADD R6, R6, 0x200 ;  /* 0x0000020006067836 */ /* 0x000fe20000000000 */
[----:B------:R-:W-:Y:S02]  /*7390*/  R2UR UR5, R10 ;  /* 0x000000000a0572ca */ /* 0x000fe400000e0000 */
[----:B------:R-:W-:Y:S02]  /*73a0*/  UMOV UR48, UR58 ;  /* 0x0000003a00307c82 */ /* 0x000fe40008000000 */
[----:B------:R-:W-:Y:S01]  /*73b0*/  UMOV UR49, UR59 ;  /* 0x0000003b00317c82 */ /* 0x000fe20008000000 */
[----:B------:R-:W-:Y:S02]  /*73c0*/  UMOV UR59, 0x8 ;  /* 0x00000008003b7882 */ /* 0x000fe40000000000 */
[----:B------:R-:W-:-:S06]  /*73d0*/  IMAD.U32 R11, RZ, RZ, UR59 ;  /* 0x0000003bff0b7e24 */ /* 0x000fcc000f8e00ff */
[----:B------:R-:W-:Y:S01]  /*73e0*/  UMOV UR58, UR5 ;  /* 0x00000005003a7c82 */ /* 0x000fe20008000000 */
[----:B------:R-:W-:Y:S01]  /*73f0*/  R2UR UR5, R6 ;  /* 0x00000000060572ca */ /* 0x000fe200000e0000 */
[----:B------:R-:W-:Y:S01]  /*7400*/  IMAD.U32 R10, RZ, RZ, UR58 ;  /* 0x0000003aff0a7e24 */ /* 0x000fe2000f8e00ff */
[----:B------:R-:W-:Y:S01]  /*7410*/  HGMMA.64x64x16.F32 R24, gdesc[UR56].tnspA, R24 ;  /* 0x20e00000381879f0 */ /* 0x000fe20008700818 */
[----:B------:R-:W-:Y:S01]  /*7420*/  R2UR UR56, R7 ;  /* 0x00000000073872ca */ /* 0x000fe200000e0000 */
[----:B------:R-:W-:Y:S01]  /*7430*/  VIADD R7, R5, 0x200 ;  /* 0x0000020005077836 */ /* 0x000fe20000000000 */
[----:B------:R-:W-:Y:S02]  /*7440*/  R2UR UR59, R218 ;  /* 0x00000000da3b72ca */ /* 0x000fe400000e0000 */
[----:B------:R-:W-:Y:S02]  /*7450*/  R2UR UR58, R219 ;  /* 0x00000000db3a72ca */ /* 0x000fe400000e0000 */
[----:B------:R-:W-:-:S02]  /*7460*/  R2UR UR57, R220 ;  /* 0x00000000dc3972ca */ /* 0x000fc400000e0000 */
[----:B------:R-:W-:-:S05]  /*7470*/  R2UR UR4, R7 ;  /* 0x00000000070472ca */ /* 0x000fca00000e0000 */
[----:B------:R-:W-:Y:S02]  /*7480*/  UMOV UR44, UR56 ;  /* 0x00000038002c7c82 */ /* 0x000fe40008000000 */
        /* <DEDUP_REMOVED lines=8> */
[----:B------:R-:W-:Y:S01]  /*7510*/  ULDC.64 UR4, c[0x0][0x2c0] ;  /* 0x0000b00000047ab9 */ /* 0x000fe20000000a00 */
[----:B------:R-:W-:Y:S01]  /*7520*/  IMAD.U32 R7, RZ, RZ, UR59 ;  /* 0x0000003bff077e24 */ /* 0x000fe2000f8e00ff */
[----:B------:R-:W-:Y:S01]  /*7530*/  HGMMA.64x64x16.F32 R24, gdesc[UR56].tnspA, R24, gsb0 ;  /* 0x20e00000381879f0 */ /* 0x000fe20008000818 */
[----:B------:R-:W-:Y:S01]  /*7540*/  R2UR UR59, R217 ;  /* 0x00000000d93b72ca */ /* 0x000fe200000e0000 */
[----:B------:R-:W-:Y:S01]  /*7550*/  WARPGROUP.ARRIVE ;  /* 0x00000000000079c5 */ /* 0x000fe20000000000 */
[----:B------:R-:W-:Y:S01]  /*7560*/  R2UR UR58, R216 ;  /* 0x00000000d83a72ca */ /* 0x000fe200000e0000 */
[----:B------:R-:W-:Y:S01]  /*7570*/  UMOV UR57, 0x40000040 ;  /* 0x4000004000397882 */ /* 0x000fe20000000000 */
[----:B------:R-:W-:Y:S01]  /*7580*/  R2UR UR56, R9 ;  /* 0x00000000093872ca */ /* 0x000fe200000e0000 */
[----:B------:R-:W-:-:S12]  /*7590*/  VIADD R9, R8, 0x480 ;  /* 0x0000048008097836 */ /* 0x000fd80000000000 */
        /* <DEDUP_REMOVED lines=18> */
[----:B------:R-:W-:-:S02]  /*76c0*/  VIADD R9, R8, 0x500 ;  /* 0x0000050008097836 */ /* 0x000fc40000000000 */
[----:B------:R-:W-:-:S03]  /*76d0*/  VIADD R8, R8, 0x580 ;  /* 0x0000058008087836 */ /* 0x000fc60000000000 */
[----:B------:R-:W-:Y:S02]  /*76e0*/  R2UR UR28, R9 ;  /* 0x00000000091c72ca */ /* 0x000fe400000e0000 */
[----:B------:R-:W-:Y:S01]  /*76f0*/  R2UR UR8, R8 ;  /* 0x00000000080872ca */ /* 0x000fe200000e0000 */
[----:B------:R-:W-:-:S05]  /*7700*/  IMAD.SHL.U32 R8, R3, 0x4000, RZ ;  /* 0x0000400003087824 */ /* 0x000fca00078e00ff */
[----:B------:R-:W-:-:S04]  /*7710*/  IADD3 R9, P0, R8, R230, RZ ;  /* 0x000000e608097210 */ /* 0x000fc80007f1e0ff */
[----:B------:R-:W-:Y:S01]  /*7720*/  LEA.HI.X.SX32 R216, R8, R235, 0x1, P0 ;  /* 0x000000eb08d87211 */ /* 0x000fe200000f0eff */
[----:B------:R-:W-:Y:S01]  /*7730*/  UMOV UR40, UR28 ;  /* 0x0000001c00287c82 */ /* 0x000fe20008000000 */
[----:B------:R-:W-:Y:S01]  /*7740*/  UMOV UR36, UR28 ;  /* 0x0000001c00247c82 */ /* 0x000fe20008000000 */
[----:B------:R-:W-:Y:S01]  /*7750*/  UMOV UR32, UR28 ;  /* 0x0000001c00207c82 */ /* 0x000fe20008000000 */
[----:B------:R-:W-:Y:S01]  /*7760*/  UMOV UR24, UR28 ;  /* 0x0000001c00187c82 */ /* 0x000fe20008000000 */
[C---:B------:R-:W-:Y:S01]  /*7770*/  LEA R8, P0, R9.reuse, UR4, 0x2 ;  /* 0x0000000409087c11 */ /* 0x040fe2000f8010ff */
[----:B------:R-:W-:Y:S01]  /*7780*/  UMOV UR16, UR8 ;  /* 0x0000000800107c82 */ /* 0x000fe20008000000 */
[----:B------:R-:W-:Y:S01]  /*7790*/  UMOV UR20, UR8 ;  /* 0x0000000800147c82 */ /* 0x000fe20008000000 */
[----:B------:R-:W-:Y:S01]  /*77a0*/  UMOV UR12, UR8 ;  /* 0x00000008000c7c82 */ /* 0x000fe20008000000 */
[----:B------:R-:W-:Y:S01]  /*77b0*/  LEA.HI.X R9, R9, UR5, R216, 0x2, P0 ;  /* 0x0000000509097c11 */ /* 0x000fe200080f14d8 */
        /* <DEDUP_REMOVED lines=20> */
[----:B------:R-:W-:-:S05]  /*7900*/  VIADD R22, R22, 0x14100 ;  /* 0x0001410016167836 */ /* 0x000fca0000000000 */
[----:B------:R-:W-:-:S04]  /*7910*/  SHF.R.U32.HI R22, RZ, 0x4, R22 ;  /* 0x00000004ff167819 */ /* 0x000fc80000011616 */
[----:B------:R-:W-:-:S05]  /*7920*/  LOP3.LUT R237, R22, 0x3fff, RZ, 0xc0, !PT ;  /* 0x00003fff16ed7812 */ /* 0x000fca00078ec0ff */
[----:B------:R-:W-:Y:S01]  /*7930*/  IMAD R237, R2, 0x800, R237 ;  /* 0x0000080002ed7824 */ /* 0x000fe200078e02ed */
[----:B------:R-:W-:Y:S04]  /*7940*/  HGMMA.64x16x16.F32 R96, gdesc[UR8].tnspA.tnspB, R96 ;  /* 0x60200000086079f0 */ /* 0x000fe80008700860 */
[----:B------:R-:W-:Y:S04]  /*7950*/  HGMMA.64x16x16.F32 R104, gdesc[UR16].tnspA.tnspB, R104 ;  /* 0x60200000106879f0 */ /* 0x000fe80008700868 */
[----:B------:R-:W-:Y:S04]  /*7960*/  HGMMA.64x16x16.F32 R112, gdesc[UR20].tnspA.tnspB, R112 ;  /* 0x60200000147079f0 */ /* 0x000fe80008700870 */
[----:B------:R-:W-:Y:S04]  /*7970*/  HGMMA.64x16x16.F32 R120, gdesc[UR12].tnspA.tnspB, R120 ;  /* 0x602000000c7879f0 */ /* 0x000fe80008700878 */
[----:B------:R-:W-:Y:S03]  /*7980*/  HGMMA.64x16x16.F32 R128, gdesc[UR4].tnspA.tnspB, R128, gsb0 ;  /* 0x60200000048079f0 */ /* 0x000fe60008000880 */
[----:B------:R-:W-:-:S02]  /*7990*/  WARPGROUP.DEPBAR.LE gsb0, 0x1 ;  /* 0x00008000000079c5 */ /* 0x000fc40000010100 */
[----:B------:R1:W-:Y:S01]  /*79a0*/  REDG.E.ADD.F32x4.FTZ.RN.STRONG.GPU desc[UR60][R8.64], R24 ;  /* 0x00000018080079a6 */ /* 0x0003e2000c10f7bc */
[----:B------:R-:W-:Y:S01]  /*79b0*/  R2UR UR52, R237 ;  /* 0x00000000ed3472ca */ /* 0x000fe200000e0000 */
[----:B------:R-:W-:Y:S01]  /*79c0*/  WARPGROUP.ARRIVE ;  /* 0x00000000000079c5 */ /* 0x000fe20000000000 */
[----:B------:R-:W-:Y:S01]  /*79d0*/  UMOV UR53, 0x40000040 ;  /* 0x4000004000357882 */ /* 0x000fe20000000000 */
[----:B------:R-:W-:Y:S01]  /*79e0*/  UMOV UR55, 0x40 ;  /* 0x0000004000377882 */ /* 0x000fe20000000000 */
[----:B-1----:R-:W-:Y:S01]  /*79f0*/  LOP3.LUT R24, R23, 0x80000, RZ, 0xfc, !PT ;  /* 0x0008000017187812 */ /* 0x002fe200078efcff */
[----:B------:R-:W-:Y:S01]  /*7a00*/  UMOV UR59, 0x40 ;  /* 0x00000040003b7882 */ /* 0x000fe20000000000 */
[----:B------:R-:W-:Y:S01]  /*7a10*/  UMOV UR11, 0x40 ;  /* 0x00000040000b7882 */ /* 0x000fe20000000000 */
[----:B------:R-:W-:Y:S01]  /*7a20*/  UMOV UR45, 0x40000040 ;  /* 0x40000040002d7882 */ /* 0x000fe20000000000 */
[----:B------:R-:W-:Y:S01]  /*7a30*/  UMOV UR47, 0x40 ;  /* 0x00000040002f7882 */ /* 0x000fe20000000000 */
[C---:B------:R-:W-:Y:S01]  /*7a40*/  VIADD R22, R24.reuse, 0x80 ;  /* 0x0000008018167836 */ /* 0x040fe20000000000 */
[----:B------:R-:W-:Y:S01]  /*7a50*/  UMOV UR51, 0x40 ;  /* 0x0000004000337882 */ /* 0x000fe20000000000 */
[----:B------:R-:W-:Y:S01]  /*7a60*/  VIADD R23, R24, 0x100 ;  /* 0x0000010018177836 */ /* 0x000fe20000000000 */
[----:B------:R-:W-:Y:S01]  /*7a70*/  UMOV UR25, 0x40000040 ;  /* 0x4000004000197882 */ /* 0x000fe20000000000 */
[----:B------:R-:W-:Y:S01]  /*7a80*/  UMOV UR27, 0x40 ;  /* 0x00000040001b7882 */ /* 0x000fe20000000000 */
[----:B------:R-:W-:Y:S01]  /*7a90*/  R2UR UR4, R22 ;  /* 0x00000000160472ca */ /* 0x000fe200000e0000 */
[C---:B------:R-:W-:Y:S01]  /*7aa0*/  VIADD R22, R24.reuse, 0x180 ;  /* 0x0000018018167836 */ /* 0x040fe20000000000 */
[C---:B------:R-:W-:Y:S01]  /*7ab0*/  R2UR UR54, R24.reuse ;  /* 0x00000000183672ca */ /* 0x040fe200000e0000 */
[----:B------:R-:W-:Y:S01]  /*7ac0*/  VIADD R25, R24, 0x200 ;  /* 0x0000020018197836 */ /* 0x000fe20000000000 */
[----:B------:R-:W-:Y:S01]  /*7ad0*/  R2UR UR5, R23 ;  /* 0x00000000170572ca */ /* 0x000fe200000e0000 */
[----:B------:R-:W-:Y:S01]  /*7ae0*/  UMOV UR43, 0x40 ;  /* 0x00000040002b7882 */ /* 0x000fe20000000000 */
[----:B------:R-:W-:Y:S01]  /*7af0*/  R2UR UR6, R22 ;  /* 0x00000000160672ca */ /* 0x000fe200000e0000 */
[----:B------:R-:W-:Y:S01]  /*7b00*/  UMOV UR39, 0x40 ;  /* 0x0000004000277882 */ /* 0x000fe20000000000 */
[----:B------:R-:W-:Y:S01]  /*7b10*/  UMOV UR35, 0x40 ;  /* 0x0000004000237882 */ /* 0x000fe20000000000 */
[----:B------:R-:W-:Y:S01]  /*7b20*/  UMOV UR31, 0x40 ;  /* 0x00000040001f7882 */ /* 0x000fe20000000000 */
[----:B------:R-:W-:Y:S01]  /*7b30*/  PLOP3.LUT P0, PT, PT, PT, UP0, 0x40, 0x0 ;  /* 0x000000000000781c */ /* 0x000fe20003f0e808 */
[----:B------:R-:W-:Y:S01]  /*7b40*/  UMOV UR7, 0x40 ;  /* 0x0000004000077882 */ /* 0x000fe20000000000 */
[----:B------:R-:W-:Y:S01]  /*7b50*/  UMOV UR23, 0x40 ;  /* 0x0000004000177882 */ /* 0x000fe20000000000 */
[----:B------:R-:W-:Y:S01]  /*7b60*/  UMOV UR58, UR4 ;  /* 0x00000004003a7c82 */ /* 0x000fe20008000000 */
[----:B------:R-:W-:Y:S01]  /*7b70*/  R2UR UR4, R25 ;  /* 0x00000000190472ca */ /* 0x000fe200000e0000 */
[----:B------:R-:W-:Y:S01]  /*7b80*/  UMOV UR56, UR52 ;  /* 0x0000003400387c82 */ /* 0x000fe20008000000 */
[----:B------:R-:W-:Y:S01]  /*7b90*/  UMOV UR57, UR53 ;  /* 0x0000003500397c82 */ /* 0x000fe20008000000 */
[----:B------:R-:W-:Y:S01]  /*7ba0*/  HGMMA.64x16x16.F32 R136, gdesc[UR52].tnspA.tnspB, R136 ;  /* 0x60200000348879f0 */ /* 0x000fe20008700888 */
[----:B------:R-:W-:Y:S01]  /*7bb0*/  UMOV UR8, UR52 ;  /* 0x0000003400087c82 */ /* 0x000fe20008000000 */
[----:B------:R-:W-:Y:S01]  /*7bc0*/  UMOV UR9, UR53 ;  /* 0x0000003500097c82 */ /* 0x000fe20008000000 */
[----:B------:R-:W-:Y:S01]  /*7bd0*/  UMOV UR10, UR5 ;  /* 0x00000005000a7c82 */ /* 0x000fe20008000000 */
[----:B------:R-:W-:Y:S01]  /*7be0*/  HGMMA.64x16x16.F32 R144, gdesc[UR56].tnspA.tnspB, R144 ;  /* 0x60200000389079f0 */ /* 0x000fe20008700890 */
[----:B------:R-:W-:Y:S01]  /*7bf0*/  IMAD.U32 R216, RZ, RZ, UR10 ;  /* 0x0000000affd87e24 */ /* 0x000fe2000f8e00ff */
        /* <DEDUP_REMOVED lines=14> */
[----:B------:R1:W-:Y:S01]  /*7ce0*/  REDG.E.ADD.F32x4.FTZ.RN.STRONG.GPU desc[UR60][R8.64+0x800], R28 ;  /* 0x0008001c080079a6 */ /* 0x0003e2000c10f7bc */
[----:B------:R-:W-:Y:S01]  /*7cf0*/  HGMMA.64x16x16.F32 R168, gdesc[UR8].tnspA.tnspB, R168 ;  /* 0x6020000008a879f0 */ /* 0x000fe200087008a8 */
[----:B------:R-:W-:-:S02]  /*7d00*/  VIADD R25, R237, 0x80 ;  /* 0x00000080ed197836 */ /* 0x000fc40000000000 */
[C---:B------:R-:W-:Y:S01]  /*7d10*/  VIADD R26, R24.reuse, 0x10 ;  /* 0x00000010181a7836 */ /* 0x040fe20000000000 */
[----:B------:R-:W-:Y:S01]  /*7d20*/  UMOV UR49, UR45 ;  /* 0x0000002d00317c82 */ /* 0x000fe20008000000 */
[----:B------:R-:W-:Y:S01]  /*7d30*/  IMAD.U32 R220, RZ, RZ, UR10 ;  /* 0x0000000affdc7e24 */ /* 0x000fe2000f8e00ff */
[----:B------:R-:W-:Y:S01]  /*7d40*/  R2UR UR44, R25 ;  /* 0x00000000192c72ca */ /* 0x000fe200000e0000 */
[----:B------:R-:W-:Y:S01]  /*7d50*/  VIADD R25, R24, 0x110 ;  /* 0x0000011018197836 */ /* 0x000fe20000000000 */
[----:B------:R-:W-:Y:S01]  /*7d60*/  R2UR UR46, R26 ;  /* 0x000000001a2e72ca */ /* 0x000fe200000e0000 */
[C---:B------:R-:W-:Y:S01]  /*7d70*/  VIADD R26, R24.reuse, 0x90 ;  /* 0x00000090181a7836 */ /* 0x040fe20000000000 */
[----:B------:R-:W-:Y:S01]  /*7d80*/  UMOV UR41, UR25 ;  /* 0x0000001900297c82 */ /* 0x000fe20008000000 */
[----:B------:R-:W-:Y:S01]  /*7d90*/  IMAD.U32 R221, RZ, RZ, UR11 ;  /* 0x0000000bffdd7e24 */ /* 0x000fe2000f8e00ff */
[----:B------:R-:W-:Y:S01]  /*7da0*/  R2UR UR5, R25 ;  /* 0x00000000190572ca */ /* 0x000fe200000e0000 */
[----:B------:R-:W-:Y:S01]  /*7db0*/  VIADD R25, R24, 0x190 ;  /* 0x0000019018197836 */ /* 0x000fe20000000000 */
[----:B------:R-:W-:Y:S01]  /*7dc0*/  R2UR UR4, R26 ;  /* 0x000000001a0472ca */ /* 0x000fe200000e0000 */
[----:B------:R-:W-:Y:S01]  /*7dd0*/  UMOV UR37, UR25 ;  /* 0x0000001900257c82 */ /* 0x000fe20008000000 */
[----:B------:R-:W-:Y:S01]  /*7de0*/  UMOV UR33, UR25 ;  /* 0x0000001900217c82 */ /* 0x000fe20008000000 */
[----:B------:R-:W-:Y:S01]  /*7df0*/  UMOV UR29, UR25 ;  /* 0x00000019001d7c82 */ /* 0x000fe20008000000 */
[----:B------:R-:W-:Y:S01]  /*7e00*/  R2UR UR6, R25 ;  /* 0x00000000190672ca */ /* 0x000fe200000e0000 */
[C---:B------:R-:W-:Y:S01]  /*7e10*/  VIADD R25, R24.reuse, 0x210 ;  /* 0x0000021018197836 */ /* 0x040fe20000000000 */
[----:B------:R-:W-:Y:S01]  /*7e20*/  UMOV UR8, UR44 ;  /* 0x0000002c00087c82 */ /* 0x000fe20008000000 */
[----:B------:R-:W-:Y:S01]  /*7e30*/  UMOV UR15, 0x40 ;  /* 0x00000040000f7882 */ /* 0x000fe20000000000 */
[----:B------:R1:W-:Y:S02]  /*7e40*/  REDG.E.ADD.F32x4.FTZ.RN.STRONG.GPU desc[UR60][R8.64+0x1000], R32 ;  /* 0x00100020080079a6 */ /* 0x0003e4000c10f7bc */
[----:B------:R-:W-:Y:S01]  /*7e50*/  R2UR UR50, R25 ;  /* 0x00000000193272ca */ /* 0x000fe200000e0000 */
[----:B------:R-:W-:Y:S01]  /*7e60*/  UMOV UR9, UR45 ;  /* 0x0000002d00097c82 */ /* 0x000fe20008000000 */
[----:B------:R-:W-:Y:S01]  /*7e70*/  UMOV UR11, 0x40 ;  /* 0x00000040000b7882 */ /* 0x000fe20000000000 */
[----:B------:R-:W-:Y:S01]  /*7e80*/  UMOV UR10, UR4 ;  /* 0x00000004000a7c82 */ /* 0x000fe20008000000 */
[----:B------:R-:W-:Y:S01]  /*7e90*/  IMAD.U32 R223, RZ, RZ, UR11 ;  /* 0x0000000bffdf7e24 */ /* 0x000fe2000f8e00ff */
[----:B------:R-:W-:Y:S01]  /*7ea0*/  UMOV UR48, UR44 ;  /* 0x0000002c00307c82 */ /* 0x000fe20008000000 */
[----:B------:R-:W-:Y:S01]  /*7eb0*/  IMAD.U32 R222, RZ, RZ, UR10 ;  /* 0x0000000affde7e24 */ /* 0x000fe2000f8e00ff */
[----:B------:R-:W-:Y:S01]  /*7ec0*/  HGMMA.64x16x16.F32 R136, gdesc[UR44].tnspA.tnspB, R136 ;  /* 0x602000002c8879f0 */ /* 0x000fe20008700888 */
[----:B------:R-:W-:Y:S01]  /*7ed0*/  VIADD R26, R24, 0x20 ;  /* 0x00000020181a7836 */ /* 0x000fe20000000000 */
[----:B------:R1:W-:Y:S02]  /*7ee0*/  REDG.E.ADD.F32x4.FTZ.RN.STRONG.GPU desc[UR60][R8.64+0x1800], R36 ;  /* 0x00180024080079a6 */ /* 0x0003e4000c10f7bc */
        /* <DEDUP_REMOVED lines=12> */
[----:B------:R-:W-:Y:S01]  /*7fb0*/  VIADD R25, R237, 0x100 ;  /* 0x00000100ed197836 */ /* 0x000fe20000000000 */
[----:B------:R-:W-:Y:S01]  /*7fc0*/  HGMMA.64x16x16.F32 R160, gdesc[UR8].tnspA.tnspB, R160 ;  /* 0x6020000008a079f0 */ /* 0x000fe200087008a0 */
[----:B------:R-:W-:Y:S01]  /*7fd0*/  R2UR UR26, R26 ;  /* 0x000000001a1a72ca */ /* 0x000fe200000e0000 */
[----:B------:R1:W-:Y:S02]  /*7fe0*/  REDG.E.ADD.F32x4.FTZ.RN.STRONG.GPU desc[UR60][R8.64+0x2000], R40 ;  /* 0x00200028080079a6 */ /* 0x0003e4000c10f7bc */
[----:B------:R-:W-:Y:S01]  /*7ff0*/  HGMMA.64x16x16.F32 R168, gdesc[UR48].tnspA.tnspB, R168 ;  /* 0x6020000030a879f0 */ /* 0x000fe200087008a8 */
[----:B------:R-:W-:Y:S01]  /*8000*/  R2UR UR24, R25 ;  /* 0x00000000191872ca */ /* 0x000fe200000e0000 */
[C---:B------:R-:W-:Y:S01]  /*8010*/  VIADD R25, R24.reuse, 0x120 ;  /* 0x0000012018197836 */ /* 0x040fe20000000000 */
[----:B------:R-:W-:Y:S01]  /*8020*/  UMOV UR5, 0x40000040 ;  /* 0x4000004000057882 */ /* 0x000fe20000000000 */
[C---:B------:R-:W-:Y:S01]  /*8030*/  VIADD R26, R24.reuse, 0xa0 ;  /* 0x000000a0181a7836 */ /* 0x040fe20000000000 */
[----:B------:R1:W-:Y:S02]  /*8040*/  REDG.E.ADD.F32x4.FTZ.RN.STRONG.GPU desc[UR60][R8.64+0x2800], R44 ;  /* 0x0028002c080079a6 */ /* 0x0003e4000c10f7bc */
[----:B------:R-:W-:Y:S01]  /*8050*/  R2UR UR38, R25 ;  /* 0x00000000192672ca */ /* 0x000fe200000e0000 */
[----:B------:R-:W-:Y:S01]  /*8060*/  VIADD R25, R24, 0x1a0 ;  /* 0x000001a018197836 */ /* 0x000fe20000000000 */
[----:B------:R-:W-:-:S05]  /*8070*/  R2UR UR42, R26 ;  /* 0x000000001a2a72ca */ /* 0x000fca00000e0000 */
[----:B------:R-:W-:Y:S01]  /*8080*/  UMOV UR40, UR24 ;  /* 0x0000001800287c82 */ /* 0x000fe20008000000 */
[----:B------:R-:W-:Y:S01]  /*8090*/  R2UR UR34, R25 ;  /* 0x00000000192272ca */ /* 0x000fe200000e0000 */
[----:B------:R-:W-:Y:S01]  /*80a0*/  VIADD R25, R24, 0x220 ;  /* 0x0000022018197836 */ /* 0x000fe20000000000 */
[----:B------:R-:W-:Y:S01]  /*80b0*/  UMOV UR36, UR24 ;  /* 0x0000001800247c82 */ /* 0x000fe20008000000 */
[----:B------:R-:W-:Y:S01]  /*80c0*/  UMOV UR32, UR24 ;  /* 0x0000001800207c82 */ /* 0x000fe20008000000 */
[----:B------:R-:W-:Y:S01]  /*80d0*/  UMOV UR28, UR24 ;  /* 0x00000018001c7c82 */ /* 0x000fe20008000000 */
[----:B------:R-:W-:Y:S01]  /*80e0*/  HGMMA.64x16x16.F32 R136, gdesc[UR24].tnspA.tnspB, R136 ;  /* 0x60200000188879f0 */ /* 0x000fe20008700888 */
[----:B------:R-:W-:Y:S01]  /*80f0*/  R2UR UR30, R25 ;  /* 0x00000000191e72ca */ /* 0x000fe200000e0000 */
[----:B------:R-:W-:Y:S01]  /*8100*/  IMAD.U32 R226, RZ, RZ, UR10 ;  /* 0x0000000affe27e24 */ /* 0x000fe2000f8e00ff */
[----:B------:R-:W-:Y:S01]  /*8110*/  UMOV UR21, UR5 ;  /* 0x0000000500157c82 */ /* 0x000fe20008000000 */
[----:B------:R-:W-:Y:S01]  /*8120*/  HGMMA.64x16x16.F32 R144, gdesc[UR40].tnspA.tnspB, R144 ;  /* 0x60200000289079f0 */ /* 0x000fe20008700890 */
[----:B------:R-:W-:Y:S01]  /*8130*/  UMOV UR17, UR5 ;  /* 0x0000000500117c82 */ /* 0x000fe20008000000 */
[----:B------:R-:W-:Y:S01]  /*8140*/  IMAD.U32 R227, RZ, RZ, UR11 ;  /* 0x0000000bffe37e24 */ /* 0x000fe2000f8e00ff */
[----:B------:R-:W-:Y:S01]  /*8150*/  UMOV UR13, UR5 ;  /* 0x00000005000d7c82 */ /* 0x000fe20008000000 */
[----:B------:R-:W-:Y:S01]  /*8160*/  UMOV UR9, UR5 ;  /* 0x0000000500097c82 */ /* 0x000fe20008000000 */
[----:B------:R1:W-:Y:S01]  /*8170*/  REDG.E.ADD.F32x4.FTZ.RN.STRONG.GPU desc[UR60][R8.64+0x3000], R48 ;  /* 0x00300030080079a6 */ /* 0x0003e2000c10f7bc */
[----:B------:R-:W-:Y:S01]  /*8180*/  HGMMA.64x16x16.F32 R152, gdesc[UR36].tnspA.tnspB, R152 ;  /* 0x60200000249879f0 */ /* 0x000fe20008700898 */
[----:B------:R-:W-:-:S02]  /*8190*/  VIADD R25, R237, 0x180 ;  /* 0x00000180ed197836 */ /* 0x000fc40000000000 */
[C---:B------:R-:W-:Y:S01]  /*81a0*/  VIADD R26, R24.reuse, 0x30 ;  /* 0x00000030181a7836 */ /* 0x040fe20000000000 */
[----:B------:R-:W-:Y:S01]  /*81b0*/  UMOV UR11, 0x40 ;  /* 0x00000040000b7882 */ /* 0x000fe20000000000 */
[----:B------:R1:W-:Y:S01]  /*81c0*/  REDG.E.ADD.F32x4.FTZ.RN.STRONG.GPU desc[UR60][R8.64+0x3800], R52 ;  /* 0x00380034080079a6 */ /* 0x0003e2000c10f7bc */
[----:B------:R-:W-:Y:S01]  /*81d0*/  R2UR UR4, R25 ;  /* 0x00000000190472ca */ /* 0x000fe200000e0000 */
[----:B------:R-:W-:Y:S01]  /*81e0*/  HGMMA.64x16x16.F32 R160, gdesc[UR32].tnspA.tnspB, R160 ;  /* 0x6020000020a079f0 */ /* 0x000fe200087008a0 */
[----:B------:R-:W-:Y:S01]  /*81f0*/  VIADD R25, R24, 0x130 ;  /* 0x0000013018197836 */ /* 0x000fe20000000000 */
[----:B------:R-:W-:Y:S01]  /*8200*/  R2UR UR6, R26 ;  /* 0x000000001a0672ca */ /* 0x000fe200000e0000 */
[C---:B------:R-:W-:Y:S01]  /*8210*/  VIADD R26, R24.reuse, 0xb0 ;  /* 0x000000b0181a7836 */ /* 0x040fe20000000000 */
[----:B------:R-:W-:Y:S01]  /*8220*/  HGMMA.64x16x16.F32 R168, gdesc[UR28].tnspA.tnspB, R168 ;  /* 0x602000001ca879f0 */ /* 0x000fe200087008a8 */
[----:B------:R-:W-:Y:S01]  /*8230*/  IMAD.U32 R22, RZ, RZ, UR58 ;  /* 0x0000003aff167e24 */ /* 0x000fe2000f8e00ff */
[----:B------:R-:W-:Y:S01]  /*8240*/  R2UR UR18, R25 ;  /* 0x00000000191272ca */ /* 0x000fe200000e0000 */
[----:B------:R-:W-:Y:S01]  /*8250*/  VIADD R25, R24, 0x1b0 ;  /* 0x000001b018197836 */ /* 0x000fe20000000000 */
[----:B------:R-:W-:Y:S01]  /*8260*/  R2UR UR22, R26 ;  /* 0x000000001a1672ca */ /* 0x000fe200000e0000 */
[----:B------:R-:W-:-:S02]  /*8270*/  VIADD R24, R24, 0x230 ;  /* 0x0000023018187836 */ /* 0x000fc40000000000 */
[----:B------:R-:W-:Y:S01]  /*8280*/  IMAD.U32 R23, RZ, RZ, UR59 ;  /* 0x0000003bff177e24 */ /* 0x000fe2000f8e00ff */
[----:B------:R-:W-:Y:S01]  /*8290*/  R2UR UR14, R25 ;  /* 0x00000000190e72ca */ /* 0x000fe200000e0000 */
[----:B------:R-:W-:Y:S01]  /*82a0*/  UMOV UR20, UR4 ;  /* 0x0000000400147c82 */ /* 0x000fe20008000000 */
[----:B------:R-:W-:Y:S01]  /*82b0*/  R2UR UR10, R24 ;  /* 0x00000000180a72ca */ /* 0x000fe200000e0000 */
        /* <DEDUP_REMOVED lines=9> */
[----:B-1----:R-:W-:Y:S05]  /*8350*/  @P0 BRA `(.L_x_438) ;  /* 0x0000000000040947 */ /* 0x002fea0003800000 */
[----:B------:R-:W-:Y:S01]  /*8360*/  BPT.TRAP 0x1 ;  /* 0x000000040000795c */ /* 0x000fe20000300000 */
.L_x_438:
        /* <DEDUP_REMOVED lines=45> */
[----:B------:R-:W-:Y:S01]  /*8640*/  PLOP3.LUT P0, PT, PT, PT, UP0, 0x40, 0x0 ;  /* 0x000000000000781c */ /* 0x000fe20003f0e808 */
[----:B------:R-:W-:Y:S01]  /*8650*/  HGMMA.64x16x16.F32 R176, gdesc[UR52].tnspA.tnspB, R176 ;  /* 0x6020000034b079f0 */ /* 0x000fe200087008b0 */
[----:B------:R-:W-:Y:S01]  /*8660*/  R2UR UR54, R22 ;  /* 0x00000000163672ca */ /* 0x000fe200000e0000 */
[----:B------:R1:W-:Y:S01]  /*8670*/  REDG.E.ADD.F32x4.FTZ.RN.STRONG.GPU desc[UR60][R8.64+0x4000], R24 ;  /* 0x00400018080079a6 */ /* 0x0003e2000c10f7bc */
[----:B------:R-:W-:-:S02]  /*8680*/  R2UR UR55, R23 ;  /* 0x00000000173772ca */ /* 0x000fc400000e0000 */
        /* <DEDUP_REMOVED lines=60> */
[----:B-1----:R-:W-:Y:S05]  /*8a50*/  @P0 BRA `(.L_x_439) ;  /* 0x0000000000040947 */ /* 0x002fea0003800000 */
[----:B------:R-:W-:Y:S01]  /*8a60*/  BPT.TRAP 0x1 ;  /* 0x000000040000795c */ /* 0x000fe20000300000 */
.L_x_439:
        /* <DEDUP_REMOVED lines=96> */
.L_x_419:
[----:B------:R-:W-:Y:S05]  /*9070*/  @P0 BRA `(.L_x_417) ;  /* 0x0000002000c80947 */ /* 0x000fea0003800000 */
[----:B------:R-:W2:Y:S01]  /*9080*/  S2R R4, SR_TID.X ;  /* 0x0000000000047919 */ /* 0x000ea20000002100 */
[----:B------:R-:W3:Y:S01]  /*9090*/  S2UR UR6, SR_CgaCtaId ;  /* 0x00000000000679c3 */ /* 0x000ee20000008800 */
[----:B------:R-:W-:Y:S01]  /*90a0*/  UMOV UR4, 0x400 ;  /* 0x0000040000047882 */ /* 0x000fe20000000000 */
[----:B------:R-:W-:Y:S01]  /*90b0*/  ULDC.64 UR12, c[0x0][0x818] ;  /* 0x00020600000c7ab9 */ /* 0x000fe20000000a00 */
[----:B------:R-:W-:Y:S01]  /*90c0*/  ULDC.64 UR14, c[0x0][0x848] ;  /* 0x00021200000e7ab9 */ /* 0x000fe20000000a00 */
[----:B------:R-:W-:Y:S04]  /*90d0*/  BSSY B1, `(.L_x_441) ;  /* 0x0000056000017945 */ /* 0x000fe80003800000 */
[----:B------:R-:W-:Y:S08]  /*90e0*/  S2UR UR5, SR_CTAID.Y ;  /* 0x00000000000579c3 */ /* 0x000ff00000002600 */
[----:B------:R-:W4:Y:S01]  /*90f0*/  S2UR UR8, SR_CTAID.X ;  /* 0x00000000000879c3 */ /* 0x000f220000002500 */
[----:B---3--:R-:W-:-:S07]  /*9100*/  ULEA UR4, UR6, UR4, 0x18 ;  /* 0x0000000406047291 */ /* 0x008fce000f8ec03f */
[----:B------:R-:W3:Y:S01]  /*9110*/  S2UR UR16, SR_CTAID.Z ;  /* 0x00000000001079c3 */ /* 0x000ee20000002700 */
[----:B------:R-:W-:Y:S02]  /*9120*/  ULDC UR6, c[0x0][0x850] ;  /* 0x0002140000067ab9 */ /* 0x000fe40000000800 */
[----:B------:R-:W-:Y:S01]  /*9130*/  UISETP.NE.AND UP0, UPT, UR6, 0x1, UPT ;  /* 0x000000010600788c */ /* 0x000fe2000bf05270 */
[----:B--2---:R-:W-:-:S05]  /*9140*/  VIADD R3, R4, 0xffffff80 ;  /* 0xffffff8004037836 */ /* 0x004fca0000000000 */
[----:B------:R-:W-:Y:S01]  /*9150*/  SHF.R.S32.HI R0, RZ, 0x1f, R3 ;  /* 0x0000001fff007819 */ /* 0x000fe20000011403 */
[----:B------:R-:W-:Y:S01]  /*9160*/  BAR.SYNC.DEFER_BLOCKING 0x1, 0x100 ;  /* 0x0044000000007b1d */ /* 0x000fe20000010000 */
[----:B------:R-:W-:Y:S02]  /*9170*/  ISETP.NE.AND P0, PT, R3, RZ, PT ;  /* 0x000000ff0300720c */ /* 0x000fe40003f05270 */
[----:B------:R-:W-:Y:S01]  /*9180*/  LEA.HI R2, R0, R3, RZ, 0x7 ;  /* 0x0000000300027211 */ /* 0x000fe200078f38ff */
[----:B----4-:R-:W-:Y:S02]  /*9190*/  UIMAD UR8, UR8, 0x5000, URZ ;  /* 0x00005000080878a4 */ /* 0x010fe4000f8e023f */
[----:B------:R-:W-:Y:S01]  /*91a0*/  @UP0 ULDC UR6, c[0x0][0x854] ;  /* 0x0002150000060ab9 */ /* 0x000fe20000000800 */
[----:B------:R-:W-:Y:S01]  /*91b0*/  LOP3.LUT R0, R2, 0x3fffff80, RZ, 0xc0, !PT ;  /* 0x3fffff8002007812 */ /* 0x000fe200078ec0ff */
[----:B------:R-:W-:Y:S01]  /*91c0*/  UIMAD.WIDE.U32 UR6, UR5, UR6, URZ ;  /* 0x00000006050672a5 */ /* 0x000fe2000f8e003f */
[----:B------:R-:W-:Y:S01]  /*91d0*/  SHF.R.S32.HI R5, RZ, 0x7, R2 ;  /* 0x00000007ff057819 */ /* 0x000fe20000011402 */
[----:B------:R-:W-:-:S02]  /*91e0*/  @UP0 ULDC UR9, c[0x0][0x858] ;  /* 0x0002160000090ab9 */ /* 0x000fc40000000800 */
[----:B------:R-:W-:Y:S01]  /*91f0*/  IMAD.IADD R0, R3, 0x1, -R0 ;  /* 0x0000000103007824 */ /* 0x000fe200078e0a00 */
[----:B------:R-:W-:Y:S02]  /*9200*/  @UP0 USHF.R.U32.HI UR5, URZ, UR9, UR7 ;  /* 0x000000093f050299 */ /* 0x000fe40008011607 */
[----:B------:R-:W-:Y:S01]  /*9210*/  USHF.R.S32.HI UR9, URZ, 0x1f, UR8 ;  /* 0x0000001f3f097899 */ /* 0x000fe20008011408 */
[----:B------:R-:W-:Y:S01]  /*9220*/  IMAD R0, R5, 0xa00, R0 ;  /* 0x00000a0005007824 */ /* 0x000fe200078e0200 */
[----:B------:R-:W-:Y:S02]  /*9230*/  USHF.R.S32.HI UR10, URZ, 0x1f, UR5 ;  /* 0x0000001f3f0a7899 */ /* 0x000fe40008011405 */
[----:B------:R-:W-:Y:S01]  /*9240*/  UIMAD.WIDE.U32 UR6, UR5, UR12, UR8 ;  /* 0x0000000c050672a5 */ /* 0x000fe2000f8e0008 */
[----:B------:R-:W-:Y:S01]  /*9250*/  IMAD.SHL.U32 R0, R0, 0x4, RZ ;  /* 0x0000000400007824 */ /* 0x000fe200078e00ff */
[----:B------:R-:W-:Y:S02]  /*9260*/  UIMAD UR11, UR10, UR12, URZ ;  /* 0x0000000c0a0b72a4 */ /* 0x000fe4000f8e023f */
[----:B---3--:R-:W-:-:S02]  /*9270*/  USHF.R.S32.HI UR17, URZ, 0x1f, UR16 ;  /* 0x0000001f3f117899 */ /* 0x008fc40008011410 */
[----:B------:R-:W-:Y:S01]  /*9280*/  LEA R0, R0, UR4, 0x2 ;  /* 0x0000000400007c11 */ /* 0x000fe2000f8e10ff */
[----:B------:R-:W-:-:S03]  /*9290*/  UIMAD UR11, UR5, UR13, UR11 ;  /* 0x0000000d050b72a4 */ /* 0x000fc6000f8e020b */
[----:B------:R-:W-:Y:S01]  /*92a0*/  ULDC.64 UR12, c[0x0][0x840] ;  /* 0x00021000000c7ab9 */ /* 0x000fe20000000a00 */
[----:B------:R2:W-:Y:S01]  /*92b0*/  STS.128 [R0], R56 ;  /* 0x0000003800007388 */ /* 0x0005e20000000c00 */
[----:B------:R-:W-:Y:S02]  /*92c0*/  UIMAD UR10, UR10, UR12, URZ ;  /* 0x0000000c0a0a72a4 */ /* 0x000fe4000f8e023f */
[----:B------:R-:W-:Y:S01]  /*92d0*/  UIMAD.WIDE.U32 UR8, UR5, UR12, UR8 ;  /* 0x0000000c050872a5 */ /* 0x000fe2000f8e0008 */
[----:B------:R2:W-:Y:S01]  /*92e0*/  STS.128 [R0+0x800], R60 ;  /* 0x0008003c00007388 */ /* 0x0005e20000000c00 */
[----:B------:R-:W-:Y:S02]  /*92f0*/  UIMAD UR10, UR5, UR13, UR10 ;  /* 0x0000000d050a72a4 */ /* 0x000fe4000f8e020a */
[----:B------:R-:W-:Y:S01]  /*9300*/  UIADD3 UR7, UR7, UR11, URZ ;  /* 0x0000000b07077290 */ /* 0x000fe2000fffe03f */
[----:B------:R2:W-:Y:S01]  /*9310*/  STS.128 [R0+0x1000], R96 ;  /* 0x0010006000007388 */ /* 0x0005e20000000c00 */
[----:B------:R-:W-:Y:S01]  /*9320*/  ULDC.64 UR12, c[0x0][0x820] ;  /* 0x00020800000c7ab9 */ /* 0x000fe20000000a00 */
[----:B------:R-:W-:-:S02]  /*9330*/  UIMAD UR11, UR17, UR14, URZ ;  /* 0x0000000e110b72a4 */ /* 0x000fc4000f8e023f */
[----:B------:R2:W-:Y:S01]  /*9340*/  STS.128 [R0+0x1800], R100 ;  /* 0x0018006400007388 */ /* 0x0005e20000000c00 */
[----:B------:R-:W-:Y:S02]  /*9350*/  UIMAD UR5, UR17, UR12, URZ ;  /* 0x0000000c110572a4 */ /* 0x000fe4000f8e023f */
[----:B------:R-:W-:Y:S01]  /*9360*/  UIADD3 UR9, UR9, UR10, URZ ;  /* 0x0000000a09097290 */ /* 0x000fe2000fffe03f */
[----:B------:R2:W-:Y:S01]  /*9370*/  STS.128 [R0+0x2000], R64 ;  /* 0x0020004000007388 */ /* 0x0005e20000000c00 */
[----:B------:R-:W-:Y:S02]  /*9380*/  UIMAD UR5, UR16, UR13, UR5 ;  /* 0x0000000d100572a4 */ /* 0x000fe4000f8e0205 */
[----:B------:R-:W-:Y:S01]  /*9390*/  UIMAD.WIDE.U32 UR6, UR16, UR12, UR6 ;  /* 0x0000000c100672a5 */ /* 0x000fe2000f8e0006 */
[----:B------:R2:W-:Y:S01]  /*93a0*/  STS.128 [R0+0x2800], R68 ;  /* 0x0028004400007388 */ /* 0x0005e20000000c00 */
[----:B------:R-:W-:Y:S02]  /*93b0*/  UIMAD UR11, UR16, UR15, UR11 ;  /* 0x0000000f100b72a4 */ /* 0x000fe4000f8e020b */
[----:B------:R-:W-:Y:S01]  /*93c0*/  UIMAD.WIDE.U32 UR8, UR16, UR14, UR8 ;  /* 0x0000000e100872a5 */ /* 0x000fe2000f8e0008 */
[----:B------:R2:W-:Y:S01]  /*93d0*/  STS.128 [R0+0x3000], R104 ;  /* 0x0030006800007388 */ /* 0x0005e20000000c00 */
[----:B------:R-:W-:Y:S01]  /*93e0*/  ULDC.64 UR12, c[0x0][0x800] ;  /* 0x00020000000c7ab9 */ /* 0x000fe20000000a00 */
[----:B------:R-:W-:Y:S01]  /*93f0*/  ULDC.64 UR14, c[0x0][0x828] ;  /* 0x00020a00000e7ab9 */ /* 0x000fe20000000a00 */
[----:B------:R-:W-:Y:S01]  /*9400*/  UIADD3 UR7, UR7, UR5, URZ ;  /* 0x0000000507077290 */ /* 0x000fe2000fffe03f */
[----:B------:R2:W-:Y:S01]  /*9410*/  STS.128 [R0+0x3800], R108 ;  /* 0x0038006c00007388 */ /* 0x0005e20000000c00 */
[----:B------:R-:W-:-:S02]  /*9420*/  ULEA UR12, UP0, UR6, UR12, 0x2 ;  /* 0x0000000c060c7291 */ /* 0x000fc4000f80103f */
[----:B------:R-:W-:Y:S01]  /*9430*/  UIADD3 UR5, UR9, UR11, URZ ;  /* 0x0000000b09057290 */ /* 0x000fe2000fffe03f */
[----:B------:R2:W-:Y:S01]  /*9440*/  STS.128 [R0+0x4000], R72 ;  /* 0x0040004800007388 */ /* 0x0005e20000000c00 */
[----:B------:R-:W-:Y:S02]  /*9450*/  ULEA UR14, UP1, UR8, UR14, 0x2 ;  /* 0x0000000e080e7291 */ /* 0x000fe4000f82103f */
[----:B------:R-:W-:Y:S01]  /*9460*/  ULEA.HI.X UR13, UR6, UR13, UR7, 0x2, UP0 ;  /* 0x0000000d060d7291 */ /* 0x000fe200080f1407 */
[----:B------:R2:W-:Y:S01]  /*9470*/  STS.128 [R0+0x4800], R76 ;  /* 0x0048004c00007388 */ /* 0x0005e20000000c00 */
[----:B------:R-:W-:-:S03]  /*9480*/  ULEA.HI.X UR7, UR8, UR15, UR5, 0x2, UP1 ;  /* 0x0000000f08077291 */ /* 0x000fc600088f1405 */
        /* <DEDUP_REMOVED lines=18> */
[----:B------:R-:W-:-:S09]  /*95b0*/  UMOV UR6, UR14 ;  /* 0x0000000e00067c82 */ /* 0x000fd20008000000 */
.L_x_443:
[----:B------:R-:W-:Y:S01]  /*95c0*/  @P0 ELECT P1, URZ, PT ;  /* 0x00000000003f082f */ /* 0x000fe20003820000 */
[----:B------:R3:W-:-:S12]  /*95d0*/  UBLKRED.G.S.ADD.F32.RN [UR6], [UR4], UR5, desc[UR8] ;  /* 0x00000806040073bb */ /* 0x0007d800080a1405 */
[----:B------:R-:W-:Y:S02]  /*95e0*/  @P1 PLOP3.LUT P0, PT, P1, PT, PT, 0x8, 0x0 ;  /* 0x000000000000181c */ /* 0x000fe40000f0e170 */
[----:B------:R-:W-:-:S11]  /*95f0*/  PLOP3.LUT P1, PT, PT, PT, PT, 0x8, 0x0 ;  /* 0x000000000000781c */ /* 0x000fd60003f2e170 */
[----:B---3--:R-:W-:Y:S05]  /*9600*/  @P0 BRA.U.ANY `(.L_x_443) ;  /* 0xfffffffd00ec0947 */ /* 0x008fea000393ffff */
[----:B------:R0:W-:Y:S01]  /*9610*/  UTMACMDFLUSH ;  /* 0x00000000000079b7 */ /* 0x0001e20000000000 */
[----:B------:R-:W-:-:S04]  /*9620*/  DEPBAR.LE SB0, 0x0 ;  /* 0x000080000000791a */ /* 0x000fc80000000000 */
.L_x_442:
[----:B------:R-:W-:Y:S05]  /*9630*/  BSYNC B1 ;  /* 0x0000000000017941 */ /* 0x000fea0003800000 */
.L_x_441:
        /* <DEDUP_REMOVED lines=23> */
[----:B----4-:R-:W4:Y:S02]  /*97b0*/  FENCE.VIEW.ASYNC.S ;  /* 0x00000000000073c6 */ /* 0x010f240000000000 */
[----:B----4-:R-:W-:Y:S06]  /*97c0*/  BAR.SYNC.DEFER_BLOCKING 0x1, 0x100 ;  /* 0x0044000000007b1d */ /* 0x010fec0000010000 */
[----:B------:R-:W-:Y:S05]  /*97d0*/  @P0 BRA `(.L_x_417) ;  /* 0x0000001800f00947 */ /* 0x000fea0003800000 */
[----:B------:R-:W-:Y:S01]  /*97e0*/  PLOP3.LUT P0, PT, PT, PT, PT, 0x80, 0x0 ;  /* 0x000000000000781c */ /* 0x000fe20003f0f070 */
[----:B------:R-:W-:Y:S01]  /*97f0*/  UMOV UR5, 0x1400 ;  /* 0x0000140000057882 */ /* 0x000fe20000000000 */
[----:B------:R-:W-:Y:S01]  /*9800*/  UMOV UR8, 0x0 ;  /* 0x0000000000087882 */ /* 0x000fe20000000000 */
[----:B------:R-:W-:Y:S01]  /*9810*/  UMOV UR9, 0x14f00000 ;  /* 0x14f0000000097882 */ /* 0x000fe20000000000 */
[----:B------:R-:W-:Y:S01]  /*9820*/  UMOV UR6, UR12 ;  /* 0x0000000c00067c82 */ /* 0x000fe20008000000 */
[----:B------:R-:W-:-:S08]  /*9830*/  UMOV UR7, UR13 ;  /* 0x0000000d00077c82 */ /* 0x000fd00008000000 */
.L_x_444:
[----:B------:R-:W-:Y:S01]  /*9840*/  @P0 ELECT P1, URZ, PT ;  /* 0x00000000003f082f */ /* 0x000fe20003820000 */
[----:B------:R4:W-:-:S12]  /*9850*/  UBLKRED.G.S.ADD.F32.RN [UR6], [UR4], UR5, desc[UR8] ;  /* 0x00000806040073bb */ /* 0x0009d800080a1405 */
[----:B------:R-:W-:Y:S02]  /*9860*/  @P1 PLOP3.LUT P0, PT, P1, PT, PT, 0x8, 0x0 ;  /* 0x000000000000181c */ /* 0x000fe40000f0e170 */
[----:B------:R-:W-:-:S11]  /*9870*/  PLOP3.LUT P1, PT, PT, PT, PT, 0x8, 0x0 ;  /* 0x000000000000781c */ /* 0x000fd60003f2e170 */
[----:B----4-:R-:W-:Y:S05]  /*9880*/  @P0 BRA.U.ANY `(.L_x_444) ;  /* 0xfffffffd00ec0947 */ /* 0x010fea000393ffff */
[----:B------:R0:W-:Y:S01]  /*9890*/  UTMACMDFLUSH ;  /* 0x00000000000079b7 */ /* 0x0001e20000000000 */
[----:B------:R-:W-:-:S04]  /*98a0*/  DEPBAR.LE SB0, 0x0 ;  /* 0x000080000000791a */ /* 0x000fc80000000000 */
[----:B------:R-:W-:Y:S05]  /*98b0*/  BRA `(.L_x_417) ;  /* 0x0000001800b87947 */ /* 0x000fea0003800000 */
.L_x_415:
        /* <DEDUP_REMOVED lines=41> */
.L_x_446:
        /* <DEDUP_REMOVED lines=8> */
[----:B------:R-:W-:Y:S01]  /*9bd0*/  IMAD.MOV.U32 R0, RZ, RZ, RZ ;  /* 0x000000ffff007224 */ /* 0x000fe200078e00ff */
[----:B------:R-:W-:Y:S01]  /*9be0*/  UIMAD UR6, UR10, UR6, URZ ;  /* 0x000000060a0672a4 */ /* 0x000fe2000f8e023f */
[----:B------:R-:W-:Y:S01]  /*9bf0*/  IMAD.MOV.U32 R12, RZ, RZ, 0x1 ;  /* 0x00000001ff0c7424 */ /* 0x000fe200078e00ff */
[----:B------:R-:W-:Y:S02]  /*9c00*/  UIMAD UR10, UR10, UR12, URZ ;  /* 0x0000000c0a0a72a4 */ /* 0x000fe4000f8e023f */
        /* <DEDUP_REMOVED lines=30> */
.L_x_462:
        /* <DEDUP_REMOVED lines=12> */
.L_x_448:
        /* <DEDUP_REMOVED lines=20> */
[----:B------:R-:W-:Y:S01]  /*9ff0*/  UIADD3 UR9, UP0, UR19, UR30, URZ ;  /* 0x0000001e13097290 */ /* 0x000fe2000ff1e03f */
[----:B------:R-:W-:Y:S01]  /*a000*/  IMAD.MOV.U32 R12, RZ, RZ, 0x1 ;  /* 0x00000001ff0c7424 */ /* 0x000fe200078e00ff */
[----:B------:R-:W-:Y:S01]  /*a010*/  UIADD3 UR16, UR8, 0x14100, URZ ;  /* 0x0001410008107890 */ /* 0x000fe2000fffe03f */
[----:B-1----:R-:W-:Y:S01]  /*a020*/  IMAD.MOV.U32 R9, RZ, RZ, R2 ;  /* 0x000000ffff097224 */ /* 0x002fe200078e0002 */
[----:B------:R-:W-:Y:S01]  /*a030*/  ULEA.HI.X.SX32 UR10, UR19, UR38, 0x1, UP0 ;  /* 0x00000026130a7291 */ /* 0x000fe200080f0e3f */
[----:B------:R-:W-:Y:S01]  /*a040*/  IMAD.MOV.U32 R10, RZ, RZ, R3 ;  /* 0x000000ffff0a7224 */ /* 0x000fe200078e0003 */
[----:B------:R-:W-:-:S02]  /*a050*/  ULEA UR54, UP0, UR9, UR14, 0x2 ;  /* 0x0000000e09367291 */ /* 0x000fc4000f80103f */
[C---:B------:R-:W-:Y:S01]  /*a060*/  IADD3 R0, P1, R9.reuse, 0xf0, RZ ;  /* 0x000000f009007810 */ /* 0x040fe20007f3e0ff */
[----:B------:R-:W-:Y:S02]  /*a070*/  UIADD3 UR40, UR8, 0x16100, URZ ;  /* 0x0001610008287890 */ /* 0x000fe4000fffe03f */
[----:B------:R-:W-:Y:S01]  /*a080*/  UIADD3 UR32, UR8, 0x18100, URZ ;  /* 0x0001810008207890 */ /* 0x000fe2000fffe03f */
[----:B------:R-:W-:Y:S01]  /*a090*/  R2UR UR48, R0 ;  /* 0x00000000003072ca */ /* 0x000fe200000e0000 */
[----:B------:R-:W-:Y:S01]  /*a0a0*/  UIADD3 UR24, UR8, 0x1a100, URZ ;  /* 0x0001a10008187890 */ /* 0x000fe2000fffe03f */
[C---:B------:R-:W-:Y:S01]  /*a0b0*/  IADD3 R0, P2, R9.reuse, 0x2f0, RZ ;  /* 0x000002f009007810 */ /* 0x040fe20007f5e0ff */
[----:B------:R-:W-:Y:S02]  /*a0c0*/  UIADD3 UR52, UR8, 0x2c100, URZ ;  /* 0x0002c10008347890 */ /* 0x000fe4000fffe03f */
        /* <DEDUP_REMOVED lines=8> */
[--C-:B------:R-:W-:Y:S01]  /*a150*/  IMAD.X R0, RZ, RZ, R10.reuse, P1 ;  /* 0x000000ffff007224 */ /* 0x100fe200008e060a */
[----:B------:R-:W-:Y:S01]  /*a160*/  UMOV UR29, UR21 ;  /* 0x00000015001d7c82 */ /* 0x000fe20008000000 */
[----:B------:R-:W-:Y:S01]  /*a170*/  UMOV UR25, UR17 ;  /* 0x0000001100197c82 */ /* 0x000fe20008000000 */
[----:B------:R-:W-:Y:S01]  /*a180*/  UMOV UR27, UR19 ;  /* 0x00000013001b7c82 */ /* 0x000fe20008000000 */
[----:B------:R-:W-:Y:S01]  /*a190*/  UMOV UR9, 0x10 ;  /* 0x0000001000097882 */ /* 0x000fe20000000000 */
[----:B------:R-:W-:Y:S01]  /*a1a0*/  R2UR UR49, R0 ;  /* 0x00000000003172ca */ /* 0x000fe200000e0000 */
[--C-:B------:R-:W-:Y:S01]  /*a1b0*/  IMAD.X R0, RZ, RZ, R10.reuse, P2 ;  /* 0x000000ffff007224 */ /* 0x100fe200010e060a */
[----:B------:R-:W-:Y:S01]  /*a1c0*/  UMOV UR53, UR17 ;  /* 0x0000001100357c82 */ /* 0x000fe20008000000 */
[----:B------:R-:W-:Y:S01]  /*a1d0*/  UMOV UR13, UR21 ;  /* 0x00000015000d7c82 */ /* 0x000fe20008000000 */
[----:B------:R-:W-:Y:S01]  /*a1e0*/  UMOV UR10, UR18 ;  /* 0x00000012000a7c82 */ /* 0x000fe20008000000 */
[----:B------:R-:W-:Y:S01]  /*a1f0*/  UIADD3 UR56, UR8, 0x5000, URZ ;  /* 0x0000500008387890 */ /* 0x000fe2000fffe03f */
[----:B------:R-:W-:Y:S01]  /*a200*/  R2UR UR5, R0 ;  /* 0x00000000000572ca */ /* 0x000fe200000e0000 */
[----:B------:R-:W-:Y:S01]  /*a210*/  IMAD.X R0, RZ, RZ, R10, P3 ;  /* 0x000000ffff007224 */ /* 0x000fe200018e060a */
[----:B------:R-:W-:Y:S01]  /*a220*/  ISETP.GE.AND P1, PT, R5, R11, PT ;  /* 0x0000000b0500720c */ /* 0x000fe20003f26270 */
[----:B------:R-:W-:Y:S01]  /*a230*/  UMOV UR58, 0x80 ;  /* 0x00000080003a7882 */ /* 0x000fe20000000000 */
[----:B------:R-:W-:Y:S01]  /*a240*/  UMOV UR59, UR11 ;  /* 0x0000000b003b7c82 */ /* 0x000fe20008000000 */
[----:B------:R-:W-:Y:S01]  /*a250*/  UMOV UR60, UR12 ;  /* 0x0000000c003c7c82 */ /* 0x000fe20008000000 */
[----:B------:R-:W-:Y:S01]  /*a260*/  R2UR UR7, R0 ;  /* 0x00000000000772ca */ /* 0x000fe200000e0000 */
[----:B------:R1:W-:Y:S01]  /*a270*/  UTMALDG.4D [UR16], [UR48], desc[UR50] ;  /* 0x00003210300075b4 */ /* 0x0003e20008019000 */
[----:B------:R-:W-:Y:S01]  /*a280*/  UMOV UR61, UR21 ;  /* 0x00000015003d7c82 */ /* 0x000fe20008000000 */
        /* <DEDUP_REMOVED lines=43> */
[----:B----4-:R-:W-:Y:S05]  /*a540*/  @P1 BRA `(.L_x_449) ;  /* 0x0000000800201947 */ /* 0x010fea0003800000 */
        /* <DEDUP_REMOVED lines=20> */
.L_x_454:
[----:B------:R-:W-:-:S04]  /*a690*/  SHF.L.U32 R9, R12, 0x1f, RZ ;  /* 0x0000001f0c097819 */ /* 0x000fc800000006ff */
[----:B------:R-:W1:Y:S02]  /*a6a0*/  SYNCS.PHASECHK.TRANS64.TRYWAIT P1, [R6+URZ+0x31838], R9 ;  /* 0x03183809060075a7 */ /* 0x000e64000802017f */
[----:B-1----:R-:W-:Y:S05]  /*a6b0*/  @!P1 BRA `(.L_x_450) ;  /* 0x0000000c00909947 */ /* 0x002fea0003800000 */
.L_x_463:
[----:B------:R-:W-:Y:S05]  /*a6c0*/  @P0 BRA `(.L_x_451) ;  /* 0x0000000000140947 */ /* 0x000fea0003800000 */
[----:B------:R-:W-:Y:S01]  /*a6d0*/  ISETP.NE.AND P1, PT, R14, RZ, PT ;  /* 0x000000ff0e00720c */ /* 0x000fe20003f25270 */
[----:B-1----:R-:W-:-:S04]  /*a6e0*/  IMAD.MOV.U32 R9, RZ, RZ, 0x8100 ;  /* 0x00008100ff097424 */ /* 0x002fc800078e00ff */
[----:B------:R2:W-:Y:S08]  /*a6f0*/  SYNCS.ARRIVE.TRANS64 RZ, [R6+URZ+0x31830], R9 ;  /* 0x0318300906ff79a7 */ /* 0x0005f0000800003f */
[----:B------:R-:W-:Y:S05]  /*a700*/  @!P1 BRA `(.L_x_451) ;  /* 0x0000000000049947 */ /* 0x000fea0003800000 */
[----:B------:R-:W-:Y:S01]  /*a710*/  BPT.TRAP 0x1 ;  /* 0x000000040000795c */ /* 0x000fe20000300000 */
.L_x_451:
[----:B-12---:R-:W-:Y:S01]  /*a720*/  IMAD.MOV.U32 R9, RZ, RZ, R2 ;  /* 0x000000ffff097224 */ /* 0x006fe200078e0002 */
[----:B------:R-:W-:Y:S01]  /*a730*/  R2UR UR19, R15 ;  /* 0x000000000f1372ca */ /* 0x000fe200000e0000 */
[----:B------:R-:W-:Y:S01]  /*a740*/  IMAD.MOV.U32 R10, RZ, RZ, R3 ;  /* 0x000000ffff0a7224 */ /* 0x000fe200078e0003 */
[----:B------:R-:W-:Y:S01]  /*a750*/  R2UR UR14, R6 ;  /* 0x00000000060e72ca */ /* 0x000fe200000e0000 */
[----:B------:R-:W-:Y:S01]  /*a760*/  VIADD R13, R13, 0x1 ;  /* 0x000000010d0d7836 */ /* 0x000fe20000000000 */
[----:B------:R-:W-:Y:S01]  /*a770*/  IADD3 R0, P2, R9, 0x1f0, RZ ;  /* 0x000001f009007810 */ /* 0x000fe20007f5e0ff */
[----:B------:R-:W-:Y:S01]  /*a780*/  UMOV UR8, 0x0 ;  /* 0x0000000000087882 */ /* 0x000fe20000000000 */
[----:B------:R-:W-:Y:S01]  /*a790*/  UMOV UR9, 0x14f00000 ;  /* 0x14f0000000097882 */ /* 0x000fe20000000000 */
[----:B------:R-:W-:Y:S01]  /*a7a0*/  UMOV UR18, URZ ;  /* 0x0000003f00127c82 */ /* 0x000fe20008000000 */
[----:B------:R-:W-:Y:S01]  /*a7b0*/  R2UR UR6, R0 ;  /* 0x00000000000672ca */ /* 0x000fe200000e0000 */
[----:B------:R-:W-:Y:S01]  /*a7c0*/  IMAD.X R0, RZ, RZ, R10, P2 ;  /* 0x000000ffff007224 */ /* 0x000fe200010e060a */
[C---:B------:R-:W-:Y:S01]  /*a7d0*/  ISETP.NE.AND P1, PT, R13.reuse, 0x2, PT ;  /* 0x000000020d00780c */ /* 0x040fe20003f25270 */
[----:B------:R-:W-:Y:S01]  /*a7e0*/  UMOV UR34, 0x40 ;  /* 0x0000004000227882 */ /* 0x000fe20000000000 */
[----:B------:R-:W-:Y:S01]  /*a7f0*/  R2UR UR4, R16 ;  /* 0x00000000100472ca */ /* 0x000fe200000e0000 */
[----:B------:R-:W-:Y:S01]  /*a800*/  UIADD3 UR19, UR19, -0x40, URZ ;  /* 0xffffffc013137890 */ /* 0x000fe2000fffe03f */
[----:B------:R-:W-:Y:S01]  /*a810*/  R2UR UR7, R0 ;  /* 0x00000000000772ca */ /* 0x000fe200000e0000 */
        /* <DEDUP_REMOVED lines=23> */
[----:B------:R-:W-:Y:S01]  /*a990*/  ISETP.NE.AND P2, PT, R4, RZ, PT ;  /* 0x000000ff0400720c */ /* 0x000fe20003f45270 */
        /* <DEDUP_REMOVED lines=8> */
.L_x_465:
[----:B------:R-:W-:Y:S01]  /*aa20*/  LOP3.LUT R12, R12, 0x1, RZ, 0x3c, !PT ;  /* 0x000000010c0c7812 */ /* 0x000fe200078e3cff */
[----:B------:R-:W-:Y:S06]  /*aa30*/  @P2 BRA `(.L_x_453) ;  /* 0x0000000000142947 */ /* 0x000fec0003800000 */
[----:B------:R-:W-:Y:S01]  /*aa40*/  ISETP.NE.AND P1, PT, R14, RZ, PT ;  /* 0x000000ff0e00720c */ /* 0x000fe20003f25270 */
[----:B-1----:R-:W-:-:S04]  /*aa50*/  IMAD.MOV.U32 R0, RZ, RZ, 0x8100 ;  /* 0x00008100ff007424 */ /* 0x002fc800078e00ff */
[----:B------:R2:W-:Y:S08]  /*aa60*/  SYNCS.ARRIVE.TRANS64 RZ, [R20+URZ+0x31810], R0 ;  /* 0x0318100014ff79a7 */ /* 0x0005f0000800003f */
[----:B------:R-:W-:Y:S05]  /*aa70*/  @!P1 BRA `(.L_x_453) ;  /* 0x0000000000049947 */ /* 0x000fea0003800000 */
[----:B------:R-:W-:Y:S01]  /*aa80*/  BPT.TRAP 0x1 ;  /* 0x000000040000795c */ /* 0x000fe20000300000 */
.L_x_453:
        /* <DEDUP_REMOVED lines=13> */
[----:B------:R-:W-:Y:S01]  /*ab60*/  R2UR UR15, R19 ;  /* 0x00000000130f72ca */ /* 0x000fe200000e0000 */
[----:B------:R-:W-:Y:S01]  /*ab70*/  UIADD3 UR41, UR41, 0x31810, URZ ;  /* 0x0003181029297890 */ /* 0x000fe2000fffe03f */
[----:B------:R-:W-:Y:S01]  /*ab80*/  ISETP.GE.AND P1, PT, R5, R11, PT ;  /* 0x0000000b0500720c */ /* 0x000fe20003f26270 */
[----:B------:R-:W-:Y:S01]  /*ab90*/  UMOV UR45, UR21 ;  /* 0x00000015002d7c82 */ /* 0x000fe20008000000 */
        /* <DEDUP_REMOVED lines=20> */
[----:B------:R-:W-:Y:S01]  /*ace0*/  UIADD3 UR8, UR8, 0x2c100, URZ ;  /* 0x0002c10008087890 */ /* 0x000fe2000fffe03f */
[----:B------:R-:W-:Y:S01]  /*acf0*/  IMAD.X R18, RZ, RZ, R18, P3 ;  /* 0x000000ffff127224 */ /* 0x000fe200018e0612 */
[----:B------:R-:W-:Y:S01]  /*ad00*/  UMOV UR25, UR41 ;  /* 0x0000002900197c82 */ /* 0x000fe20008000000 */
        /* <DEDUP_REMOVED lines=12> */
.L_x_449:
[----:B------:R-:W-:-:S04]  /*add0*/  SHF.L.U32 R3, R12, 0x1f, RZ ;  /* 0x0000001f0c037819 */ /* 0x000fc800000006ff */
[----:B------:R-:W1:Y:S02]  /*ade0*/  SYNCS.PHASECHK.TRANS64.TRYWAIT P1, [R6+URZ+0x31838], R3 ;  /* 0x03183803060075a7 */ /* 0x000e64000802017f */
[----:B-1----:R-:W-:Y:S05]  /*adf0*/  @!P1 BRA `(.L_x_455) ;  /* 0x0000000400ec9947 */ /* 0x002fea0003800000 */
.L_x_466:
[----:B------:R-:W-:Y:S05]  /*ae00*/  @P0 BRA `(.L_x_456) ;  /* 0x0000000000140947 */ /* 0x000fea0003800000 */
[----:B------:R-:W-:Y:S01]  /*ae10*/  LOP3.LUT P0, RZ, R21, 0x1f, RZ, 0xc0, !PT ;  /* 0x0000001f15ff7812 */ /* 0x000fe2000780c0ff */
[----:B-1----:R-:W-:-:S04]  /*ae20*/  IMAD.MOV.U32 R3, RZ, RZ, 0x8100 ;  /* 0x00008100ff037424 */ /* 0x002fc800078e00ff */
[----:B------:R2:W-:Y:S08]  /*ae30*/  SYNCS.ARRIVE.TRANS64 RZ, [R6+URZ+0x31830], R3 ;  /* 0x0318300306ff79a7 */ /* 0x0005f0000800003f */
[----:B------:R-:W-:Y:S05]  /*ae40*/  @!P0 BRA `(.L_x_456) ;  /* 0x0000000000048947 */ /* 0x000fea0003800000 */
[----:B------:R-:W-:Y:S01]  /*ae50*/  BPT.TRAP 0x1 ;  /* 0x000000040000795c */ /* 0x000fe20000300000 */
.L_x_456:
        /* <DEDUP_REMOVED lines=18> */
[----:B------:R-:W-:Y:S01]  /*af80*/  ISETP.NE.AND P0, PT, R0, 0x2, PT ;  /* 0x000000020000780c */ /* 0x000fe20003f05270 */
        /* <DEDUP_REMOVED lines=31> */
.L_x_445:
[----:B------:R-:W-:Y:S05]  /*b180*/  WARPSYNC.ALL ;  /* 0x0000000000007948 */ /* 0x000fea0003800000 */
[----:B------:R-:W-:-:S13]  /*b190*/  ELECT P0, URZ, PT ;  /* 0x00000000003f782f */ /* 0x000fda0003800000 */
        /* <DEDUP_REMOVED lines=8> */
.L_x_457:
        /* <DEDUP_REMOVED lines=8> */
.L_x_467:
        /* <DEDUP_REMOVED lines=9> */
.L_x_468:
[----:B------:R-:W-:Y:S05]  /*b330*/  @!P1 BRA `(.L_x_460) ;  /* 0x0000000000049947 */ /* 0x000fea0003800000 */
[----:B------:R-:W-:Y:S01]  /*b340*/  BPT.TRAP 0x1 ;  /* 0x000000040000795c */ /* 0x000fe20000300000 */
.L_x_460:
[----:B------:R-:W-:-:S07]  /*b350*/  SHF.L.U32 R12, R12, 0x1f, RZ ;  /* 0x0000001f0c0c7819 */ /* 0x000fce00000006ff */
.L_x_461:
[----:B--2---:R2:W3:Y:S02]  /*b360*/  SYNCS.PHASECHK.TRANS64.TRYWAIT P0, [R7+URZ+0x31838], R12 ;  /* 0x0318380c070075a7 */ /* 0x0044e4000800017f */
[----:B---3--:R-:W-:Y:S05]  /*b370*/  @!P0 NANOSLEEP.SYNCS 0x989680 ;  /* 0x009896800000895d */ /* 0x008fea0003900000 */
[----:B------:R-:W3:Y:S02]  /*b380*/  @!P0 SYNCS.PHASECHK.TRANS64 P0, [R7+URZ+0x31838], R12 ;  /* 0x0318380c070085a7 */ /* 0x000ee4000800007f */
[----:B---3--:R-:W-:Y:S05]  /*b390*/  @!P0 BRA `(.L_x_461) ;  /* 0xfffffffc00f08947 */ /* 0x008fea000383ffff */
.L_x_417:
[----:B------:R-:W-:Y:S05]  /*b3a0*/  BSYNC B0 ;  /* 0x0000000000007941 */ /* 0x000fea0003800000 */
.L_x_414:
[----:B------:R-:W-:Y:S05]  /*b3b0*/  EXIT ;  /* 0x000000000000794d */ /* 0x000fea0003800000 */
.L_x_421:
[----:B-1----:R1:W2:Y:S02]  /*b3c0*/  SYNCS.PHASECHK.TRANS64.TRYWAIT P0, [R17+URZ+0x31800], R8 ;  /* 0x03180008110075a7 */ /* 0x0022a4000800017f */
[----:B--2---:R-:W-:Y:S05]  /*b3d0*/  @!P0 NANOSLEEP.SYNCS 0x989680 ;  /* 0x009896800000895d */ /* 0x004fea0003900000 */
[----:B------:R-:W2:Y:S02]  /*b3e0*/  @!P0 SYNCS.PHASECHK.TRANS64 P0, [R17+URZ+0x31800], R8 ;  /* 0x03180008110085a7 */ /* 0x000ea4000800007f */
[----:B--2---:R-:W-:Y:S05]  /*b3f0*/  @!P0 BRA `(.L_x_421) ;  /* 0xfffffffc00f08947 */ /* 0x004fea000383ffff */
[----:B------:R-:W-:Y:S05]  /*b400*/  BRA `(.L_x_420) ;  /* 0xffffff5800747947 */ /* 0x000fea000383ffff */
.L_x_425:
[----:B--2---:R2:W3:Y:S02]  /*b410*/  SYNCS.PHASECHK.TRANS64.TRYWAIT P0, [R16+URZ+0x31810], R9 ;  /* 0x03181009100075a7 */ /* 0x0044e4000800017f */
[----:B---3--:R-:W-:Y:S05]  /*b420*/  @!P0 NANOSLEEP.SYNCS 0x989680 ;  /* 0x009896800000895d */ /* 0x008fea0003900000 */
[----:B------:R-:W3:Y:S02]  /*b430*/  @!P0 SYNCS.PHASECHK.TRANS64 P0, [R16+URZ+0x31810], R9 ;  /* 0x03181009100085a7 */ /* 0x000ee4000800007f */
[----:B---3--:R-:W-:Y:S05]  /*b440*/  @!P0 BRA `(.L_x_425) ;  /* 0xfffffffc00f08947 */ /* 0x008fea000383ffff */
[----:B------:R-:W-:Y:S05]  /*b450*/  BRA `(.L_x_424) ;  /* 0xffffff6000f07947 */ /* 0x000fea000383ffff */
.L_x_429:
[----:B----4-:R4:W1:Y:S02]  /*b460*/  SYNCS.PHASECHK.TRANS64.TRYWAIT P0, [R17+URZ+0x31830], R10 ;  /* 0x0318300a110075a7 */ /* 0x010864000800017f */
[----:B-1----:R-:W-:Y:S05]  /*b470*/  @!P0 NANOSLEEP.SYNCS 0x989680 ;  /* 0x009896800000895d */ /* 0x002fea0003900000 */
[----:B------:R-:W1:Y:S02]  /*b480*/  @!P0 SYNCS.PHASECHK.TRANS64 P0, [R17+URZ+0x31830], R10 ;  /* 0x0318300a110085a7 */ /* 0x000e64000800007f */
[----:B-1----:R-:W-:Y:S05]  /*b490*/  @!P0 BRA `(.L_x_429) ;  /* 0xfffffffc00f08947 */ /* 0x002fea000383ffff */
[----:B------:R-:W-:Y:S05]  /*b4a0*/  BRA `(.L_x_428) ;  /* 0xffffff8000007947 */ /* 0x000fea000383ffff */
.L_x_447:
[----:B-1----:R1:W2:Y:S02]  /*b4b0*/  SYNCS.PHASECHK.TRANS64.TRYWAIT P0, [R6+URZ+0x31820], R3 ;  /* 0x03182003060075a7 */ /* 0x0022a4000800017f */
[----:B--2---:R-:W-:Y:S05]  /*b4c0*/  @!P0 NANOSLEEP.SYNCS 0x989680 ;  /* 0x009896800000895d */ /* 0x004fea0003900000 */
[----:B------:R-:W2:Y:S02]  /*b4d0*/  @!P0 SYNCS.PHASECHK.TRANS64 P0, [R6+URZ+0x31820], R3 ;  /* 0x03182003060085a7 */ /* 0x000ea4000800007f */
[----:B--2---:R-:W-:Y:S05]  /*b4e0*/  @!P0 BRA `(.L_x_447) ;  /* 0xfffffffc00f08947 */ /* 0x004fea000383ffff */
[----:B------:R-:W-:Y:S05]  /*b4f0*/  BRA `(.L_x_462) ;  /* 0xffffffe8003c7947 */ /* 0x000fea000383ffff */
.L_x_450:
[----:B-1----:R1:W2:Y:S02]  /*b500*/  SYNCS.PHASECHK.TRANS64.TRYWAIT P1, [R6+URZ+0x31838], R9 ;  /* 0x03183809060075a7 */ /* 0x0022a4000802017f */
[----:B--2---:R-:W-:Y:S05]  /*b510*/  @!P1 NANOSLEEP.SYNCS 0x989680 ;  /* 0x009896800000995d */ /* 0x004fea0003900000 */
[----:B------:R-:W2:Y:S02]  /*b520*/  @!P1 SYNCS.PHASECHK.TRANS64 P1, [R6+URZ+0x31838], R9 ;  /* 0x03183809060095a7 */ /* 0x000ea4000802007f */
[----:B--2---:R-:W-:Y:S05]  /*b530*/  @!P1 BRA `(.L_x_450) ;  /* 0xfffffffc00f09947 */ /* 0x004fea000383ffff */
[----:B------:R-:W-:Y:S05]  /*b540*/  BRA `(.L_x_463) ;  /* 0xfffffff0005c7947 */ /* 0x000fea000383ffff */
.L_x_452:
[----:B------:R-:W-:-:S07]  /*b550*/  SHF.L.U32 R0, R8, 0x1f, RZ ;  /* 0x0000001f08007819 */ /* 0x000fce00000006ff */
.L_x_464:
[----:B-1----:R1:W2:Y:S02]  /*b560*/  SYNCS.PHASECHK.TRANS64.TRYWAIT P1, [R20+URZ+0x31820], R0 ;  /* 0x03182000140075a7 */ /* 0x0022a4000802017f */
[----:B--2---:R-:W-:Y:S05]  /*b570*/  @!P1 NANOSLEEP.SYNCS 0x989680 ;  /* 0x009896800000995d */ /* 0x004fea0003900000 */
[----:B------:R-:W2:Y:S02]  /*b580*/  @!P1 SYNCS.PHASECHK.TRANS64 P1, [R20+URZ+0x31820], R0 ;  /* 0x03182000140095a7 */ /* 0x000ea4000802007f */
[----:B--2---:R-:W-:Y:S05]  /*b590*/  @!P1 BRA `(.L_x_464) ;  /* 0xfffffffc00f09947 */ /* 0x004fea000383ffff */
[----:B------:R-:W-:Y:S05]  /*b5a0*/  BRA `(.L_x_465) ;  /* 0xfffffff4001c7947 */ /* 0x000fea000383ffff */
.L_x_455:
[----:B-1----:R1:W2:Y:S02]  /*b5b0*/  SYNCS.PHASECHK.TRANS64.TRYWAIT P1, [R6+URZ+0x31838], R3 ;  /* 0x03183803060075a7 */ /* 0x0022a4000802017f */
[----:B--2---:R-:W-:Y:S05]  /*b5c0*/  @!P1 NANOSLEEP.SYNCS 0x989680 ;  /* 0x009896800000995d */ /* 0x004fea0003900000 */
[----:B------:R-:W2:Y:S02]  /*b5d0*/  @!P1 SYNCS.PHASECHK.TRANS64 P1, [R6+URZ+0x31838], R3 ;  /* 0x03183803060095a7 */ /* 0x000ea4000802007f */
[----:B--2---:R-:W-:Y:S05]  /*b5e0*/  @!P1 BRA `(.L_x_455) ;  /* 0xfffffffc00f09947 */ /* 0x004fea000383ffff */
[----:B------:R-:W-:Y:S05]  /*b5f0*/  BRA `(.L_x_466) ;  /* 0xfffffff800007947 */ /* 0x000fea000383ffff */
.L_x_458:
[----:B-1----:R1:W2:Y:S02]  /*b600*/  SYNCS.PHASECHK.TRANS64.TRYWAIT P0, [R5+URZ], R2 ;  /* 0x00000002050075a7 */ /* 0x0022a4000800017f */
[----:B--2---:R-:W-:Y:S05]  /*b610*/  @!P0 NANOSLEEP.SYNCS 0x989680 ;  /* 0x009896800000895d */ /* 0x004fea0003900000 */
[----:B------:R-:W2:Y:S02]  /*b620*/  @!P0 SYNCS.PHASECHK.TRANS64 P0, [R5+URZ], R2 ;  /* 0x00000002050085a7 */ /* 0x000ea4000800007f */
[----:B--2---:R-:W-:Y:S05]  /*b630*/  @!P0 BRA `(.L_x_458) ;  /* 0xfffffffc00f08947 */ /* 0x004fea000383ffff */
[----:B------:R-:W-:Y:S05]  /*b640*/  BRA `(.L_x_467) ;  /* 0xfffffffc00147947 */ /* 0x000fea000383ffff */
.L_x_459:
[----:B-1----:R1:W2:Y:S02]  /*b650*/  SYNCS.PHASECHK.TRANS64.TRYWAIT P0, [R3+URZ], R0 ;  /* 0x00000000030075a7 */ /* 0x0022a4000800017f */
[----:B--2---:R-:W-:Y:S05]  /*b660*/  @!P0 NANOSLEEP.SYNCS 0x989680 ;  /* 0x009896800000895d */ /* 0x004fea0003900000 */
[----:B------:R-:W2:Y:S02]  /*b670*/  @!P0 SYNCS.PHASECHK.TRANS64 P0, [R3+URZ], R0 ;  /* 0x00000000030085a7 */ /* 0x000ea4000800007f */
[----:B--2---:R-:W-:Y:S05]  /*b680*/  @!P0 BRA `(.L_x_459) ;  /* 0xfffffffc00f08947 */ /* 0x004fea000383ffff */
[----:B------:R-:W-:Y:S05]  /*b690*/  BRA `(.L_x_468) ;  /* 0xfffffffc00247947 */ /* 0x000fea000383ffff */
.L_x_469:
        /* <DEDUP_REMOVED lines=14> */
.L_x_2202:


//--------------------- .text._ZN7cutlass13device_kernelIN5flash11enable_sm90INS1_16FlashAttnBwdSm90INS1_25CollectiveMainloopBwdSm90ILi2ELi1ELi1EN4cute5tupleIJNS5_1CILi1EEES8_S8_EEENS6_IJNS7_ILi64EEENS7_ILi80EEENS7_ILi256EEEEEENS_6half_tEfNS_4arch4Sm90ELb0ELb1ELb1ELb1ELb0ELb0ELb1ELb1ELi2ELi1ELi1ELi1ELb0EEENS1_21CollectiveEpilogueBwdISD_SE_SG_Li256ELb1ELb1ELi2EEENS1_19SingleTileSchedulerILb1ELb0ELb0ELi80EEEEEEEEEvNT_6ParamsE --------------------------
	.section	.text._ZN7cutlass13device_kernelIN5flash11enable_sm90INS1_16FlashAttnBwdSm90INS1_25CollectiveMainloopBwdSm90ILi2ELi1ELi1EN4cute5tupleIJNS5_1CILi1EEES8_S8_EEENS6_IJNS7_ILi64EEENS7_ILi80EEENS7_ILi256EEEEEENS_6half_tEfNS_4arch4Sm90ELb0ELb1ELb1ELb1ELb0ELb0ELb1ELb1ELi2ELi1ELi1ELi1ELb0EEENS1_21CollectiveEpilogueBwdISD_SE_SG_Li256ELb1ELb1ELi2EEENS1_19SingleTileSchedulerILb1ELb0ELb0ELi80EEEEEEEEEvNT_6ParamsE,"ax",@progbits
	.align	128
.text._ZN7cutlass13device_kernelIN5flash11enable_sm90INS1_16FlashAttnBwdSm90INS1_25CollectiveMainloopBwdSm90ILi2ELi1ELi1EN4cute5tupleIJNS5_1CILi1EEES8_S8_EEENS6_IJNS7_ILi64EEENS7_ILi80EEENS7_ILi256EEEEEENS_6half_tEfNS_4arch4Sm90ELb0ELb1ELb1ELb1ELb0ELb0ELb1ELb1ELi2ELi1ELi1ELi1ELb0EEENS1_21CollectiveEpilogueBwdISD_SE_SG_Li256ELb1ELb1ELi2EEENS1_19SingleTileSchedulerILb1ELb0ELb0ELi80EEEEEEEEEvNT_6ParamsE:
        .type           _ZN7cutlass13device_kernelIN5flash11enable_sm90INS1_16FlashAttnBwdSm90INS1_25CollectiveMainloopBwdSm90ILi2ELi1ELi1EN4cute5tupleIJNS5_1CILi1EEES8_S8_EEENS6_IJNS7_ILi64EEENS7_ILi80EEENS7_ILi256EEEEEENS_6half_tEfNS_4arch4Sm90ELb0ELb1ELb1ELb1ELb0ELb0ELb1ELb1ELi2ELi1ELi1ELi1ELb0EEENS1_21CollectiveEpilogueBwdISD_SE_SG_Li256ELb1ELb1ELi2EEENS1_19SingleTileSchedulerILb1ELb0ELb0ELi80EEEEEEEEEvNT_6ParamsE,@function
        .size           _ZN7cutlass13device_kernelIN5flash11enable_sm90INS1_16FlashAttnBwdSm90INS1_25CollectiveMainloopBwdSm90ILi2ELi1ELi1EN4cute5tupleIJNS5_1CILi1EEES8_S8_EEENS6_IJNS7_ILi64EEENS7_ILi80EEENS7_ILi256EEEEEENS_6half_tEfNS_4arch4Sm90ELb0ELb1ELb1ELb1ELb0ELb0ELb1ELb1ELi2ELi1ELi1ELi1ELb0EEENS1_21CollectiveEpilogueBwdISD_SE_SG_Li256ELb1ELb1ELi2EEENS1_19SingleTileSchedulerILb1ELb0ELb0ELi80EEEEEEEEEvNT_6ParamsE,(.L_x_2203 - _ZN7cutlass13device_kernelIN5flash11enable_sm90INS1_16FlashAttnBwdSm90INS1_25CollectiveMainloopBwdSm90ILi2ELi1ELi1EN4cute5tupleIJNS5_1CILi1EEES8_S8_EEENS6_IJNS7_ILi64EEENS7_ILi80EEENS7_ILi256EEEEEENS_6half_tEfNS_4arch4Sm90ELb0ELb1ELb1ELb1ELb0ELb0ELb1ELb1ELi2ELi1ELi1ELi1ELb0EEENS1_21CollectiveEpilogueBwdISD_SE_SG_Li256ELb1ELb1ELi2EEENS1_19SingleTileSchedulerILb1ELb0ELb0ELi80EEEEEEEEEvNT_6ParamsE)
        .other          _ZN7cutlass13device_kernelIN5flash11enable_sm90INS1_16FlashAttnBwdSm90INS1_25CollectiveMainloopBwdSm90ILi2ELi1ELi1EN4cute5tupleIJNS5_1CILi1EEES8_S8_EEENS6_IJNS7_ILi64EEENS7_ILi80EEENS7_ILi256EEEEEENS_6half_tEfNS_4arch4Sm90ELb0ELb1ELb1ELb1ELb0ELb0ELb1ELb1ELi2ELi1ELi1ELi1ELb0EEENS1_21CollectiveEpilogueBwdISD_SE_SG_Li256ELb1ELb1ELi2EEENS1_19SingleTileSchedulerILb1ELb0ELb0ELi80EEEEEEEEEvNT_6ParamsE,@"STO_CUDA_ENTRY STV_DEFAULT"
_ZN7cutlass13device_kernelIN5flash11enable_sm90INS1_16FlashAttnBwdSm90INS1_25CollectiveMainloopBwdSm90ILi2ELi1ELi1EN4cute5tupleIJNS5_1CILi1EEES8_S8_EEENS6_IJNS7_ILi64EEENS7_ILi80EEENS7_ILi256EEEEEENS_6half_tEfNS_4arch4Sm90ELb0ELb1ELb1ELb1ELb0ELb0ELb1ELb1ELi2ELi1ELi1ELi1ELb0EEENS1_21CollectiveEpilogueBwdISD_SE_SG_Li256ELb1ELb1ELi2EEENS1_19SingleTileSchedulerILb1ELb0ELb0ELi80EEEEEEEEEvNT_6ParamsE:
[----:B------:R-:W0:Y:S02]  /*0000*/  LDC R1, c[0x0][0x28] ;  /* 0x00000a00ff017b82 */ /* 0x000e240000000800 */
[----:B0-----:R-:W-:Y:S01]  /*0010*/  VIADD R1, R1, 0xfffffff8 ;  /* 0xfffffff801017836 */ /* 0x001fe20000000000 */
[----:B------:R-:W0:Y:S01]  /*0020*/  S2R R21, SR_TID.X ;  /* 0x0000000000157919 */ /* 0x000e220000002100 */
[----:B------:R-:W-:Y:S01]  /*0030*/  ELECT P0, URZ, PT ;  /* 0x00000000003f782f */ /* 0x000fe20003800000 */
[----:B------:R-:W-:Y:S01]  /*0040*/  BSSY B0, `(.L_x_470) ;  /* 0x0000014000007945 */ /* 0x000fe20003800000 */
[----:B0-----:R-:W-:-:S05]  /*0050*/  SHF.R.U32.HI R0, RZ, 0x5, R21 ;  /* 0x00000005ff007819 */ /* 0x001fca0000011615 */
[----:B------:R-:W0:Y:S02]  /*0060*/  SHFL.IDX PT, R2, R0, RZ, 0x1f ;  /* 0x00001fff00027589 */ /* 0x000e2400000e0000 */
[----:B0-----:R-:W-:Y:S02]  /*0070*/  ISETP.EQ.AND P0, PT, R2, RZ, P0 ;  /* 0x000000ff0200720c */ /* 0x001fe40000702270 */
        /* <DEDUP_REMOVED lines=16> */
.L_x_471:
[----:B------:R-:W-:Y:S05]  /*0180*/  BSYNC B0 ;  /* 0x0000000000007941 */ /* 0x000fea0003800000 */
.L_x_470:
[----:B------:R-:W-:Y:S01]  /*0190*/  VOTEU.ANY UP0, P0 ;  /* 0x00000000003f7886 */ /* 0x000fe20000000100 */
[----:B------:R-:W0:Y:S01]  /*01a0*/  SHFL.IDX PT, R2, R2, RZ, 0x1f ;  /* 0x00001fff02027589 */ /* 0x000e2200000e0000 */
[----:B------:R-:W-:Y:S01]  /*01b0*/  UMOV UR4, 0x1 ;  /* 0x0000000100047882 */ /* 0x000fe20000000000 */
[----:B------:R-:W-:Y:S02]  /*01c0*/  VOTEU.ANY UP1, P0 ;  /* 0x00000000003f7886 */ /* 0x000fe40000020100 */
[----:B------:R-:W1:Y:S01]  /*01d0*/  @UP0 S2UR UR7, SR_CgaCtaId ;  /* 0x00000000000709c3 */ /* 0x000e620000008800 */
[----:B------:R-:W-:Y:S01]  /*01e0*/  @UP0 UMOV UR6, 0x400 ;  /* 0x0000040000060882 */ /* 0x000fe20000000000 */
[----:B------:R-:W-:-:S04]  /*01f0*/  @UP0 UIADD3 UR4, -UR4, 0x100000, URZ ;  /* 0x0010000004040890 */ /* 0x000fc8000fffe13f */
[----:B------:R-:W-:Y:S02]  /*0200*/  @UP0 USHF.L.U32 UR5, UR4, 0xb, URZ ;  /* 0x0000000b04050899 */ /* 0x000fe4000800063f */
[----:B------:R-:W-:Y:S01]  /*0210*/  @UP0 USHF.L.U32 UR4, UR4, 0x1, URZ ;  /* 0x0000000104040899 */ /* 0x000fe2000800063f */
[----:B------:R-:W2:Y:S01]  /*0220*/  SHFL.IDX PT, R3, R0, RZ, 0x1f ;  /* 0x00001fff00037589 */ /* 0x000ea200000e0000 */
[----:B0-----:R-:W-:Y:S01]  /*0230*/  R2UR UR8, R2 ;  /* 0x00000000020872ca */ /* 0x001fe200000e0000 */
[----:B-1----:R-:W-:-:S03]  /*0240*/  @UP0 ULEA UR6, UR7, UR6, 0x18 ;  /* 0x0000000607060291 */ /* 0x002fc6000f8ec03f */
[----:B------:R-:W-:Y:S01]  /*0250*/  UMOV UR7, 0x1 ;  /* 0x0000000100077882 */ /* 0x000fe20000000000 */
[----:B--2---:R-:W-:-:S08]  /*0260*/  ISETP.NE.AND P1, PT, R3, RZ, PT ;  /* 0x000000ff0300720c */ /* 0x004fd00003f25270 */
[----:B------:R-:W-:Y:S01]  /*0270*/  UISETP.NE.AND UP0, UPT, UR8, URZ, UPT ;  /* 0x0000003f0800728c */ /* 0x000fe2000bf05270 */
[----:B------:R-:W0:Y:S02]  /*0280*/  FENCE.VIEW.ASYNC.S ;  /* 0x00000000000073c6 */ /* 0x000e240000000000 */
[----:B0-----:R0:W1:Y:S02]  /*0290*/  @UP1 SYNCS.EXCH.64 URZ, [UR6+0x31600], UR4 ;  /* 0x03160004063f15b2 */ /* 0x0010640008000100 */
[----:B0-----:R-:W-:-:S06]  /*02a0*/  USEL UR4, UR7, 0x2, !UP0 ;  /* 0x0000000207047887 */ /* 0x001fcc000c000000 */
[----:B------:R-:W-:-:S05]  /*02b0*/  IMAD.U32 R2, RZ, RZ, UR4 ;  /* 0x00000004ff027e24 */ /* 0x000fca000f8e00ff */
[----:B------:R0:W-:Y:S01]  /*02c0*/  STL [R1], R2 ;  /* 0x0000000201007387 */ /* 0x0001e20000100800 */
[----:B------:R-:W-:Y:S05]  /*02d0*/  @P1 BRA `(.L_x_472) ;  /* 0x0000000000481947 */ /* 0x000fea0003800000 */
[----:B------:R-:W2:Y:S01]  /*02e0*/  S2UR UR5, SR_CgaCtaId ;  /* 0x00000000000579c3 */ /* 0x000ea20000008800 */
        /* <DEDUP_REMOVED lines=12> */
[----:B--2---:R2:W3:Y:S08]  /*03b0*/  SYNCS.EXCH.64 URZ, [UR8+0x31610], UR6 ;  /* 0x03161006083f75b2 */ /* 0x0044f00008000100 */
[----:B------:R2:W4:Y:S01]  /*03c0*/  SYNCS.EXCH.64 URZ, [UR8+0x31620], UR4 ;  /* 0x03162004083f75b2 */ /* 0x0005220008000100 */
[----:B------:R2:W0:Y:S01]  /*03d0*/  SYNCS.EXCH.64 URZ, [UR8+0x31618], UR6 ;  /* 0x03161806083f75b2 */ /* 0x0004220008000100 */
[----:B------:R2:W0:Y:S01]  /*03e0*/  SYNCS.EXCH.64 URZ, [UR8+0x31628], UR4 ;  /* 0x03162804083f75b2 */ /* 0x0004220008000100 */
[----:B------:R-:W-:Y:S01]  /*03f0*/  NOP ;  /* 0x0000000000007918 */ /* 0x000fe20000000000 */
.L_x_472:
[----:B0-----:R-:W0:Y:S01]  /*0400*/  SHFL.IDX PT, R2, R0, RZ, 0x1f ;  /* 0x00001fff00027589 */ /* 0x001e2200000e0000 */
[----:B------:R-:W-:Y:S01]  /*0410*/  NOP ;  /* 0x0000000000007918 */ /* 0x000fe20000000000 */
[----:B0-----:R-:W-:-:S13]  /*0420*/  ISETP.NE.AND P0, PT, R2, RZ, PT ;  /* 0x000000ff0200720c */ /* 0x001fda0003f05270 */
[----:B------:R-:W-:Y:S05]  /*0430*/  @P0 BRA `(.L_x_473) ;  /* 0x0000000000400947 */ /* 0x000fea0003800000 */
[----:B--2---:R-:W0:Y:S01]  /*0440*/  S2UR UR5, SR_CgaCtaId ;  /* 0x00000000000579c3 */ /* 0x004e220000008800 */
[----:B------:R-:W-:Y:S01]  /*0450*/  UMOV UR4, 0x400 ;  /* 0x0000040000047882 */ /* 0x000fe20000000000 */
[----:B------:R-:W-:Y:S01]  /*0460*/  UMOV UR6, 0x1 ;  /* 0x0000000100067882 */ /* 0x000fe20000000000 */
[----:B------:R-:W-:Y:S01]  /*0470*/  UMOV UR7, 0x100 ;  /* 0x0000010000077882 */ /* 0x000fe20000000000 */
[----:B------:R-:W-:Y:S01]  /*0480*/  ELECT P0, URZ, PT ;  /* 0x00000000003f782f */ /* 0x000fe20003800000 */
[----:B0-----:R-:W-:Y:S02]  /*0490*/  ULEA UR8, UR5, UR4, 0x18 ;  /* 0x0000000405087291 */ /* 0x001fe4000f8ec03f */
[----:B------:R-:W-:-:S04]  /*04a0*/  UIADD3 UR4, -UR6, 0x100000, URZ ;  /* 0x0010000006047890 */ /* 0x000fc8000fffe13f */
[----:B------:R-:W-:Y:S02]  /*04b0*/  USHF.L.U32 UR5, UR4, 0xb, URZ ;  /* 0x0000000b04057899 */ /* 0x000fe4000800063f */
[----:B------:R-:W-:Y:S02]  /*04c0*/  USHF.L.U32 UR4, UR4, 0x1, URZ ;  /* 0x0000000104047899 */ /* 0x000fe4000800063f */
[----:B------:R-:W-:-:S04]  /*04d0*/  UIADD3 UR6, -UR7, 0x100000, URZ ;  /* 0x0010000007067890 */ /* 0x000fc8000fffe13f */
[----:B------:R-:W-:Y:S02]  /*04e0*/  USHF.L.U32 UR7, UR6, 0xb, URZ ;  /* 0x0000000b06077899 */ /* 0x000fe4000800063f */
[----:B------:R-:W-:Y:S01]  /*04f0*/  USHF.L.U32 UR6, UR6, 0x1, URZ ;  /* 0x0000000106067899 */ /* 0x000fe2000800063f */
[----:B------:R-:W0:Y:S03]  /*0500*/  FENCE.VIEW.ASYNC.S ;  /* 0x00000000000073c6 */ /* 0x000e260000000000 */
[----:B0-----:R0:W2:Y:S08]  /*0510*/  SYNCS.EXCH.64 URZ, [UR8+0x31630], UR4 ;  /* 0x03163004083f75b2 */ /* 0x0010b00008000100 */
[----:B------:R0:W0:Y:S01]  /*0520*/  SYNCS.EXCH.64 URZ, [UR8+0x31638], UR6 ;  /* 0x03163806083f75b2 */ /* 0x0000220008000100 */
[----:B------:R-:W-:Y:S01]  /*0530*/  NOP ;  /* 0x0000000000007918 */ /* 0x000fe20000000000 */
.L_x_473:
[----:B------:R-:W-:Y:S01]  /*0540*/  PLOP3.LUT P0, PT, PT, PT, UP0, 0x80, 0x0 ;  /* 0x000000000000781c */ /* 0x000fe20003f0f008 */
[----:B------:R-:W-:Y:S01]  /*0550*/  NOP ;  /* 0x0000000000007918 */ /* 0x000fe20000000000 */
[----:B------:R-:W-:Y:S01]  /*0560*/  BSSY B0, `(.L_x_474) ;  /* 0x0000f59000007945 */ /* 0x000fe20003800000 */
[----:B------:R-:W-:Y:S01]  /*0570*/  LOP3.LUT R11, R21, 0x7f, RZ, 0xc0, !PT ;  /* 0x0000007f150b7812 */ /* 0x000fe200078ec0ff */
[----:B01234-:R-:W-:Y:S09]  /*0580*/  BAR.SYNC.DEFER_BLOCKING 0x0 ;  /* 0x0000000000007b1d */ /* 0x01fff20000010000 */
[----:B------:R-:W-:Y:S05]  /*0590*/  @!P0 BRA `(.L_x_475) ;  /* 0x000000d000848947 */ /* 0x000fea0003800000 */
.L_x_476:
        /* <DEDUP_REMOVED lines=15> */
.L_x_477:
        /* <DEDUP_REMOVED lines=11> */
.L_x_479:
[----:B------:R-:W2:Y:S02]  /*0740*/  LDC R0, c[0x0][0x8bc] ;  /* 0x00022f00ff007b82 */ /* 0x000ea40000000800 */
.L_x_478:
[----:B0-----:R-:W-:-:S05]  /*0750*/  IMAD R11, R2, 0x50, RZ ;  /* 0x00000050020b7824 */ /* 0x001fca00078e02ff */
[----:B--2--5:R-:W-:-:S04]  /*0760*/  ISETP.GE.AND P0, PT, R11, R0, PT ;  /* 0x000000000b00720c */ /* 0x024fc80003f06270 */
[----:B-1----:R-:W-:-:S04]  /*0770*/  SEL R234, R7, 0xffffffff, !P0 ;  /* 0xffffffff07ea7807 */ /* 0x002fc80004000000 */
[----:B------:R-:W-:-:S13]  /*0780*/  ISETP.GE.AND P0, PT, R234, RZ, PT ;  /* 0x000000ffea00720c */ /* 0x000fda0003f06270 */
[----:B------:R-:W-:Y:S05]  /*0790*/  @!P0 BRA `(.L_x_480) ;  /* 0x000000f000d48947 */ /* 0x000fea0003800000 */
[----:B------:R-:W0:Y:S01]  /*07a0*/  LDC.64 R6, c[0x0][0x770] ;  /* 0x0001dc00ff067b82 */ /* 0x000e220000000a00 */
[----:B------:R-:W-:-:S07]  /*07b0*/  ULDC.64 UR6, c[0x0][0x208] ;  /* 0x0000820000067ab9 */ /* 0x000fce0000000a00 */
[----:B------:R-:W1:Y:S08]  /*07c0*/  LDC.64 R8, c[0x0][0x780] ;  /* 0x0001e000ff087b82 */ /* 0x000e700000000a00 */
[----:B------:R-:W2:Y:S01]  /*07d0*/  LDC.64 R4, c[0x0][0x770] ;  /* 0x0001dc00ff047b82 */ /* 0x000ea20000000a00 */
[----:B0-----:R-:W-:-:S04]  /*07e0*/  ISETP.NE.U32.AND P1, PT, R6, RZ, PT ;  /* 0x000000ff0600720c */ /* 0x001fc80003f25070 */
[----:B------:R-:W-:Y:S02]  /*07f0*/  ISETP.NE.AND.EX P1, PT, R7, RZ, PT, P1 ;  /* 0x000000ff0700720c */ /* 0x000fe40003f25310 */
[----:B-1----:R-:W-:-:S04]  /*0800*/  ISETP.NE.U32.AND P0, PT, R8, RZ, PT ;  /* 0x000000ff0800720c */ /* 0x002fc80003f05070 */
[----:B------:R-:W-:Y:S01]  /*0810*/  ISETP.NE.AND.EX P0, PT, R9, RZ, PT, P0 ;  /* 0x000000ff0900720c */ /* 0x000fe20003f05300 */
[----:B--2---:R-:W-:-:S06]  /*0820*/  IMAD.WIDE R8, R234, 0x4, R4 ;  /* 0x00000004ea087825 */ /* 0x004fcc00078e0204 */
[----:B------:R-:W2:Y:S06]  /*0830*/  @P1 LDG.E R3, desc[UR6][R8.64] ;  /* 0x0000000608031981 */ /* 0x000eac000c1e1900 */
[----:B------:R-:W0:Y:S08]  /*0840*/  @P0 LDC.64 R6, c[0x0][0x780] ;  /* 0x0001e000ff060b82 */ /* 0x000e300000000a00 */
[----:B------:R-:W1:Y:S01]  /*0850*/  LDC R0, c[0x0][0x290] ;  /* 0x0000a400ff007b82 */ /* 0x000e620000000800 */
[----:B------:R-:W-:-:S02]  /*0860*/  ULDC UR4, c[0x0][0x280] ;  /* 0x0000a00000047ab9 */ /* 0x000fc40000000800 */
[----:B------:R-:W-:Y:S01]  /*0870*/  IMAD.U32 R5, RZ, RZ, UR4 ;  /* 0x00000004ff057e24 */ /* 0x000fe2000f8e00ff */
[----:B------:R-:W-:Y:S02]  /*0880*/  ULDC.64 UR4, c[0x0][0x788] ;  /* 0x0001e20000047ab9 */ /* 0x000fe40000000a00 */
[----:B------:R-:W-:-:S04]  /*0890*/  ISETP.NE.U32.AND P2, PT, RZ, UR4, PT ;  /* 0x00000004ff007c0c */ /* 0x000fc8000bf45070 */
[----:B------:R-:W-:Y:S01]  /*08a0*/  ISETP.NE.AND.EX P2, PT, RZ, UR5, PT, P2 ;  /* 0x00000005ff007c0c */ /* 0x000fe2000bf45320 */
[----:B0-----:R-:W-:-:S05]  /*08b0*/  @P0 IMAD.WIDE R6, R234, 0x4, R6 ;  /* 0x00000004ea060825 */ /* 0x001fca00078e0206 */
        /* <DEDUP_REMOVED lines=12> */
.L_x_481:
[----:B------:R-:W-:Y:S01]  /*0980*/  @P1 LOP3.LUT R3, R4, 0xffffc000, RZ, 0xc0, !PT ;  /* 0xffffc00004031812 */ /* 0x000fe200078ec0ff */
[----:B------:R-:W-:Y:S06]  /*0990*/  @!P2 BRA `(.L_x_482) ;  /* 0x000000000014a947 */ /* 0x000fec0003800000 */
[----:B------:R-:W0:Y:S01]  /*09a0*/  LDC.64 R6, c[0x0][0x788] ;  /* 0x0001e200ff067b82 */ /* 0x000e220000000a00 */
[----:B------:R-:W-:Y:S01]  /*09b0*/  ULDC.64 UR4, c[0x0][0x208] ;  /* 0x0000820000047ab9 */ /* 0x000fe20000000a00 */
[----:B0-----:R-:W-:-:S05]  /*09c0*/  IMAD.WIDE R6, R234, 0x4, R6 ;  /* 0x00000004ea067825 */ /* 0x001fca00078e0206 */
[----:B------:R0:W5:Y:S01]  /*09d0*/  LDG.E R0, desc[UR4][R6.64] ;  /* 0x0000000406007981 */ /* 0x000162000c1e1900 */
[----:B------:R-:W-:Y:S05]  /*09e0*/  BRA `(.L_x_483) ;  /* 0x0000000000287947 */ /* 0x000fea0003800000 */
.L_x_482:
        /* <DEDUP_REMOVED lines=10> */
.L_x_483:
[----:B-----5:R-:W-:Y:S01]  /*0a90*/  VIADD R4, R5, 0x3f ;  /* 0x0000003f05047836 */ /* 0x020fe20000000000 */
[----:B------:R-:W-:Y:S01]  /*0aa0*/  ISETP.GE.AND P2, PT, R2, RZ, PT ;  /* 0x000000ff0200720c */ /* 0x000fe20003f46270 */
[----:B------:R-:W-:Y:S01]  /*0ab0*/  ULDC UR4, c[0x0][0x74c] ;  /* 0x0001d30000047ab9 */ /* 0x000fe20000000800 */
[----:B0-----:R-:W-:Y:S02]  /*0ac0*/  IADD3 R6, R11, R5, -R0 ;  /* 0x000000050b067210 */ /* 0x001fe40007ffe800 */
[----:B------:R-:W-:Y:S02]  /*0ad0*/  SHF.R.S32.HI R7, RZ, 0x1f, R4 ;  /* 0x0000001fff077819 */ /* 0x000fe40000011404 */
[----:B------:R-:W-:Y:S01]  /*0ae0*/  PLOP3.LUT P0, PT, PT, PT, PT, 0x80, 0x0 ;  /* 0x000000000000781c */ /* 0x000fe20003f0f070 */
[----:B------:R-:W-:Y:S01]  /*0af0*/  VIADD R6, R6, -UR4 ;  /* 0x8000000406067c36 */ /* 0x000fe20008000000 */
[----:B------:R-:W-:-:S04]  /*0b00*/  LEA.HI R7, R7, R4, RZ, 0x6 ;  /* 0x0000000407077211 */ /* 0x000fc800078f30ff */
[----:B------:R-:W-:Y:S02]  /*0b10*/  SHF.R.S32.HI R7, RZ, 0x6, R7 ;  /* 0x00000006ff077819 */ /* 0x000fe40000011407 */
[----:B------:R-:W-:Y:S02]  /*0b20*/  SHF.R.S32.HI R9, RZ, 0x1f, R6 ;  /* 0x0000001fff097819 */ /* 0x000fe40000011406 */
[----:B------:R-:W-:Y:S02]  /*0b30*/  R2UR UR61, R7 ;  /* 0x00000000073d72ca */ /* 0x000fe400000e0000 */
[----:B------:R-:W-:Y:S01]  /*0b40*/  LEA.HI R9, R9, R6, RZ, 0x6 ;  /* 0x0000000609097211 */ /* 0x000fe200078f30ff */
[----:B------:R-:W-:-:S12]  /*0b50*/  @!P2 BRA `(.L_x_484) ;  /* 0x000000000024a947 */ /* 0x000fd80003800000 */
[----:B------:R-:W-:Y:S01]  /*0b60*/  IADD3 R4, -R0, 0x8f, R5 ;  /* 0x0000008f00047810 */ /* 0x000fe20007ffe105 */
[----:B------:R-:W-:-:S03]  /*0b70*/  ULDC UR4, c[0x0][0x748] ;  /* 0x0001d20000047ab9 */ /* 0x000fc60000000800 */
[----:B------:R-:W-:-:S04]  /*0b80*/  IADD3 R4, R4, UR4, R11 ;  /* 0x0000000404047c10 */ /* 0x000fc8000fffe00b */
[----:B------:R-:W-:-:S04]  /*0b90*/  SHF.R.S32.HI R7, RZ, 0x1f, R4 ;  /* 0x0000001fff077819 */ /* 0x000fc80000011404 */
[----:B------:R-:W-:-:S04]  /*0ba0*/  LEA.HI R7, R7, R4, RZ, 0x6 ;  /* 0x0000000407077211 */ /* 0x000fc800078f30ff */
[----:B------:R-:W-:-:S04]  /*0bb0*/  SHF.R.S32.HI R7, RZ, 0x6, R7 ;  /* 0x00000006ff077819 */ /* 0x000fc80000011407 */
[----:B------:R-:W-:-:S13]  /*0bc0*/  R2UR UR4, R7 ;  /* 0x00000000070472ca */ /* 0x000fda00000e0000 */
[----:B------:R-:W-:-:S04]  /*0bd0*/  UISETP.LT.AND UP0, UPT, UR61, UR4, UPT ;  /* 0x000000043d00728c */ /* 0x000fc8000bf01270 */
[----:B------:R-:W-:-:S12]  /*0be0*/  USEL UR61, UR61, UR4, UP0 ;  /* 0x000000043d3d7287 */ /* 0x000fd80008000000 */
.L_x_484:
[----:B------:R-:W-:Y:S02]  /*0bf0*/  SHF.R.S32.HI R9, RZ, 0x6, R9 ;  /* 0x00000006ff097819 */ /* 0x000fe40000011409 */
[----:B------:R-:W-:Y:S02]  /*0c00*/  CS2R R134, SRZ ;  /* 0x0000000000867805 */ /* 0x000fe4000001ff00 */
[----:B------:R-:W-:Y:S02]  /*0c10*/  CS2R R132, SRZ ;  /* 0x0000000000847805 */ /* 0x000fe4000001ff00 */
[----:B------:R-:W-:Y:S02]  /*0c20*/  CS2R R130, SRZ ;  /* 0x0000000000827805 */ /* 0x000fe4000001ff00 */
[----:B------:R-:W-:Y:S02]  /*0c30*/  VIMNMX R9, RZ, R9, !PT ;  /* 0x00000009ff097248 */ /* 0x000fe40007fe0100 */
[----:B------:R-:W-:-:S02]  /*0c40*/  CS2R R128, SRZ ;  /* 0x0000000000807805 */ /* 0x000fc4000001ff00 */
[----:B------:R-:W-:Y:S02]  /*0c50*/  CS2R R94, SRZ ;  /* 0x00000000005e7805 */ /* 0x000fe4000001ff00 */
[----:B------:R-:W-:Y:S02]  /*0c60*/  CS2R R92, SRZ ;  /* 0x00000000005c7805 */ /* 0x000fe4000001ff00 */
[----:B------:R-:W-:Y:S02]  /*0c70*/  ISETP.LT.AND P2, PT, R9, UR61, PT ;  /* 0x0000003d09007c0c */ /* 0x000fe4000bf41270 */
        /* <DEDUP_REMOVED lines=73> */
[----:B------:R-:W-:Y:S01]  /*1110*/  CS2R R136, SRZ ;  /* 0x0000000000887805 */ /* 0x000fe2000001ff00 */
[----:B------:R-:W-:Y:S06]  /*1120*/  @!P2 BRA `(.L_x_485) ;  /* 0x0000008000e8a947 */ /* 0x000fec0003800000 */
[----:B------:R-:W0:Y:S01]  /*1130*/  S2R R4, SR_CgaCtaId ;  /* 0x0000000000047919 */ /* 0x000e220000008800 */
[----:B------:R-:W-:Y:S01]  /*1140*/  MOV R17, 0x400 ;  /* 0x0000040000117802 */ /* 0x000fe20000000f00 */
[----:B------:R-:W-:Y:S01]  /*1150*/  VIADD R21, R21, 0xffffff80 ;  /* 0xffffff8015157836 */ /* 0x000fe20000000000 */
[----:B------:R-:W-:Y:S02]  /*1160*/  SHF.L.U32 R12, RZ, 0x1f, RZ ;  /* 0x0000001fff0c7819 */ /* 0x000fe400000006ff */
[----:B0-----:R-:W-:Y:S02]  /*1170*/  LEA R17, R4, R17, 0x18 ;  /* 0x0000001104117211 */ /* 0x001fe400078ec0ff */
[----:B------:R-:W-:Y:S02]  /*1180*/  SHF.R.S32.HI R4, RZ, 0x1f, R21 ;  /* 0x0000001fff047819 */ /* 0x000fe40000011415 */
[----:B------:R-:W0:Y:S02]  /*1190*/  SYNCS.PHASECHK.TRANS64.TRYWAIT P0, [R17+URZ+0x31600], R12 ;  /* 0x0316000c110075a7 */ /* 0x000e24000800017f */
[----:B------:R-:W-:-:S02]  /*11a0*/  LEA.HI R6, R4, R21, RZ, 0x7 ;  /* 0x0000001504067211 */ /* 0x000fc400078f38ff */
[CC--:B------:R-:W-:Y:S02]  /*11b0*/  LEA.HI R10, R4.reuse, R21.reuse, RZ, 0x5 ;  /* 0x00000015040a7211 */ /* 0x0c0fe400078f28ff */
[----:B------:R-:W-:Y:S02]  /*11c0*/  SHF.R.S32.HI R7, RZ, 0x7, R6 ;  /* 0x00000007ff077819 */ /* 0x000fe40000011406 */
[----:B------:R-:W-:-:S03]  /*11d0*/  LEA.HI R4, R4, R21, RZ, 0x4 ;  /* 0x0000001504047211 */ /* 0x000fc600078f20ff */
[----:B------:R1:W2:Y:S02]  /*11e0*/  SHFL.IDX PT, R8, R7, RZ, 0x1f ;  /* 0x00001fff07087589 */ /* 0x0002a400000e0000 */
[----:B012---:R-:W-:Y:S05]  /*11f0*/  @P0 BRA `(.L_x_486) ;  /* 0x0000000000080947 */ /* 0x007fea0003800000 */
[----:B------:R-:W0:Y:S02]  /*1200*/  SYNCS.PHASECHK.TRANS64.TRYWAIT P0, [R17+URZ+0x31600], R12 ;  /* 0x0316000c110075a7 */ /* 0x000e24000800017f */
[----:B0-----:R-:W-:Y:S05]  /*1210*/  @!P0 BRA `(.L_x_487) ;  /* 0x000000e8003c8947 */ /* 0x001fea0003800000 */
.L_x_486:
[----:B------:R-:W2:Y:S01]  /*1220*/  LDL R11, [R1] ;  /* 0x00000000010b7983 */ /* 0x000ea20000100800 */
[----:B------:R-:W-:Y:S01]  /*1230*/  LOP3.LUT R6, R6, 0xffffff80, RZ, 0xc0, !PT ;  /* 0xffffff8006067812 */ /* 0x000fe200078ec0ff */
[----:B------:R-:W1:Y:S01]  /*1240*/  S2UR UR4, SR_CTAID.Y ;  /* 0x00000000000479c3 */ /* 0x000e620000002600 */
[----:B------:R-:W-:Y:S01]  /*1250*/  LOP3.LUT R4, R4, 0xffffff0, RZ, 0xc0, !PT ;  /* 0x0ffffff004047812 */ /* 0x000fe200078ec0ff */
[----:B------:R-:W-:Y:S01]  /*1260*/  IMAD R20, R2, -0x50, RZ ;  /* 0xffffffb002147824 */ /* 0x000fe200078e02ff */
[----:B0-----:R-:W-:Y:S01]  /*1270*/  SHF.R.S32.HI R12, RZ, 0x5, R10 ;  /* 0x00000005ff0c7819 */ /* 0x001fe2000001140a */
[----:B------:R-:W-:Y:S01]  /*1280*/  IMAD.IADD R230, R0, 0x1, -R5 ;  /* 0x0000000100e67824 */ /* 0x000fe200078e0a05 */
[----:B------:R-:W-:Y:S01]  /*1290*/  SEL R229, R234, RZ, !P1 ;  /* 0x000000ffeae57207 */ /* 0x000fe20004800000 */
[----:B------:R-:W-:Y:S01]  /*12a0*/  IMAD.IADD R4, R21, 0x1, -R4 ;  /* 0x0000000115047824 */ /* 0x000fe200078e0a04 */
[----:B------:R-:W-:Y:S01]  /*12b0*/  CS2R R134, SRZ ;  /* 0x0000000000867805 */ /* 0x000fe2000001ff00 */
[----:B------:R-:W0:Y:S01]  /*12c0*/  LDC.64 R18, c[0x0][0x2d8] ;  /* 0x0000b600ff127b82 */ /* 0x000e220000000a00 */
[----:B------:R-:W-:Y:S01]  /*12d0*/  IMAD.IADD R232, R20, 0x1, R0 ;  /* 0x0000000114e87824 */ /* 0x000fe200078e0200 */
[----:B------:R-:W-:Y:S01]  /*12e0*/  CS2R R132, SRZ ;  /* 0x0000000000847805 */ /* 0x000fe2000001ff00 */
[----:B------:R-:W-:Y:S01]  /*12f0*/  IMAD R16, R7, 0x40, R4 ;  /* 0x0000004007107824 */ /* 0x000fe200078e0204 */
[----:B------:R-:W-:Y:S01]  /*1300*/  LEA.HI R4, R8, R8, RZ, 0x1 ;  /* 0x0000000808047211 */ /* 0x000fe200078f08ff */
        /* <DEDUP_REMOVED lines=11> */
[----:B-1----:R-:W-:Y:S01]  /*13c0*/  USHF.R.S32.HI UR5, URZ, 0x1f, UR4 ;  /* 0x0000001f3f057899 */ /* 0x002fe20008011404 */
        /* <DEDUP_REMOVED lines=68> */
[----:B------:R-:W-:Y:S01]  /*1810*/  UMOV UR60, URZ ;  /* 0x0000003f003c7c82 */ /* 0x000fe20008000000 */
[----:B--2---:R-:W-:-:S02]  /*1820*/  R2UR UR6, R11 ;  /* 0x000000000b0672ca */ /* 0x004fc400000e0000 */
[----:B------:R-:W-:Y:S01]  /*1830*/  SHF.R.S32.HI R11, RZ, 0x1f, R10 ;  /* 0x0000001fff0b7819 */ /* 0x000fe2000001140a */
[----:B------:R-:W-:Y:S01]  /*1840*/  IMAD.IADD R10, R21, 0x1, -R6 ;  /* 0x00000001150a7824 */ /* 0x000fe200078e0a06 */
[----:B------:R-:W-:Y:S02]  /*1850*/  LEA.HI R6, R7, R7, RZ, 0x1 ;  /* 0x0000000707067211 */ /* 0x000fe400078f08ff */
[----:B------:R-:W-:Y:S02]  /*1860*/  LEA.HI R11, R11, R12, RZ, 0x2 ;  /* 0x0000000c0b0b7211 */ /* 0x000fe400078f10ff */
[----:B------:R-:W-:Y:S02]  /*1870*/  LOP3.LUT R6, R6, 0x1ffffffe, RZ, 0xc0, !PT ;  /* 0x1ffffffe06067812 */ /* 0x000fe400078ec0ff */
[----:B------:R-:W-:Y:S02]  /*1880*/  LOP3.LUT R13, R11, 0xfffffc, RZ, 0xc0, !PT ;  /* 0x00fffffc0b0d7812 */ /* 0x000fe400078ec0ff */
[----:B------:R-:W-:Y:S01]  /*1890*/  SHF.R.S32.HI R11, RZ, 0x1f, R10 ;  /* 0x0000001fff0b7819 */ /* 0x000fe2000001140a */
[----:B------:R-:W-:-:S02]  /*18a0*/  IMAD.IADD R14, R7, 0x1, -R6 ;  /* 0x00000001070e7824 */ /* 0x000fc400078e0a06 */
[----:B------:R-:W-:Y:S01]  /*18b0*/  IMAD R6, R7, 0x800, R10 ;  /* 0x0000080007067824 */ /* 0x000fe200078e020a */
[----:B------:R-:W-:Y:S01]  /*18c0*/  LOP3.LUT R7, R4, 0xfffffffe, RZ, 0xc0, !PT ;  /* 0xfffffffe04077812 */ /* 0x000fe200078ec0ff */
[----:B------:R-:W-:Y:S02]  /*18d0*/  IMAD.IADD R13, R12, 0x1, -R13 ;  /* 0x000000010c0d7824 */ /* 0x000fe400078e0a0d */
[----:B------:R-:W-:Y:S02]  /*18e0*/  IMAD.SHL.U32 R6, R6, 0x4, RZ ;  /* 0x0000000406067824 */ /* 0x000fe400078e00ff */
[----:B------:R-:W-:Y:S01]  /*18f0*/  IMAD.IADD R4, R8, 0x1, -R7 ;  /* 0x0000000108047824 */ /* 0x000fe200078e0a07 */
[----:B------:R-:W-:Y:S01]  /*1900*/  LEA.HI R7, R11, R10, RZ, 0x2 ;  /* 0x0000000a0b077211 */ /* 0x000fe200078f10ff */
[----:B------:R-:W-:Y:S01]  /*1910*/  IMAD R16, R13, 0x10, R16 ;  /* 0x000000100d107824 */ /* 0x000fe200078e0210 */
[----:B------:R-:W-:Y:S02]  /*1920*/  SHF.R.S32.HI R12, RZ, 0x1f, R6 ;  /* 0x0000001fff0c7819 */ /* 0x000fe40000011406 */
[----:B------:R-:W-:Y:S01]  /*1930*/  IADD3 R6, P0, R6, R3, RZ ;  /* 0x0000000306067210 */ /* 0x000fe20007f1e0ff */
[----:B------:R-:W-:Y:S01]  /*1940*/  IMAD.SHL.U32 R0, R16, 0x8, RZ ;  /* 0x0000000810007824 */ /* 0x000fe200078e00ff */
[----:B------:R-:W-:-:S02]  /*1950*/  SHF.R.S32.HI R8, RZ, 0x2, R7 ;  /* 0x00000002ff087819 */ /* 0x000fc40000011407 */
[----:B------:R-:W-:Y:S01]  /*1960*/  SHF.R.S32.HI R13, RZ, 0x1f, R7 ;  /* 0x0000001fff0d7819 */ /* 0x000fe20000011407 */
[----:B------:R-:W-:Y:S01]  /*1970*/  IMAD R0, R0, 0x2, R17 ;  /* 0x0000000200007824 */ /* 0x000fe200078e0211 */
[----:B------:R-:W-:Y:S02]  /*1980*/  LOP3.LUT R15, R7, 0x7ffffffc, RZ, 0xc0, !PT ;  /* 0x7ffffffc070f7812 */ /* 0x000fe400078ec0ff */
[----:B------:R-:W-:Y:S02]  /*1990*/  LEA.HI.X.SX32 R7, R3, R12, 0x1, P0 ;  /* 0x0000000c03077211 */ /* 0x000fe400000f0eff */
[----:B------:R-:W-:Y:S01]  /*19a0*/  LEA.HI R13, R13, R8, RZ, 0x3 ;  /* 0x000000080d0d7211 */ /* 0x000fe200078f18ff */
[----:B------:R-:W-:Y:S01]  /*19b0*/  IMAD.IADD R15, R10, 0x1, -R15 ;  /* 0x000000010a0f7824 */ /* 0x000fe200078e0a0f */
[----:B------:R-:W-:Y:S01]  /*19c0*/  SHF.R.S32.HI R3, RZ, 0x1f, R234 ;  /* 0x0000001fff037819 */ /* 0x000fe200000114ea */
[----:B0-----:R-:W-:Y:S01]  /*19d0*/  IMAD.WIDE.U32 R6, R18, UR4, R6 ;  /* 0x0000000412067c25 */ /* 0x001fe2000f8e0006 */
[----:B------:R-:W-:-:S02]  /*19e0*/  LEA.HI R11, R11, R10, RZ, 0x5 ;  /* 0x0000000a0b0b7211 */ /* 0x000fc400078f28ff */
[----:B------:R-:W-:Y:S01]  /*19f0*/  LOP3.LUT R13, R13, 0xfffffff8, RZ, 0xc0, !PT ;  /* 0xfffffff80d0d7812 */ /* 0x000fe200078ec0ff */
[----:B------:R-:W-:Y:S01]  /*1a00*/  IMAD R10, R18, UR5, RZ ;  /* 0x00000005120a7c24 */ /* 0x000fe2000f8e02ff */
[----:B------:R-:W-:Y:S01]  /*1a10*/  SEL R3, R3, RZ, !P1 ;  /* 0x000000ff03037207 */ /* 0x000fe20004800000 */
[----:B------:R-:W-:Y:S01]  /*1a20*/  IMAD R14, R14, 0x4, R15 ;  /* 0x000000040e0e7824 */ /* 0x000fe200078e020f */
[----:B------:R-:W-:Y:S01]  /*1a30*/  SHF.R.S32.HI R11, RZ, 0x5, R11 ;  /* 0x00000005ff0b7819 */ /* 0x000fe2000001140b */
[----:B------:R-:W-:Y:S01]  /*1a40*/  IMAD R19, R19, UR4, R10 ;  /* 0x0000000413137c24 */ /* 0x000fe2000f8e020a */
[----:B------:R-:W-:Y:S01]  /*1a50*/  ULDC.64 UR4, c[0x0][0x2e0] ;  /* 0x0000b80000047ab9 */ /* 0x000fe20000000a00 */
[----:B------:R-:W-:Y:S02]  /*1a60*/  IMAD.IADD R18, R8, 0x1, -R13 ;  /* 0x0000000108127824 */ /* 0x000fe400078e0a0d */
[----:B------:R-:W-:Y:S02]  /*1a70*/  IMAD R8, R3, UR4, RZ ;  /* 0x0000000403087c24 */ /* 0x000fe4000f8e02ff */
[----:B------:R-:W-:-:S02]  /*1a80*/  IMAD.IADD R7, R7, 0x1, R19 ;  /* 0x0000000107077824 */ /* 0x000fc400078e0213 */
[C---:B------:R-:W-:Y:S02]  /*1a90*/  IMAD R235, R229.reuse, UR5, R8 ;  /* 0x00000005e5eb7c24 */ /* 0x040fe4000f8e0208 */
[----:B------:R-:W-:Y:S01]  /*1aa0*/  IMAD.WIDE.U32 R228, R229, UR4, R6 ;  /* 0x00000004e5e47c25 */ /* 0x000fe2000f8e0006 */
[----:B------:R-:W-:Y:S01]  /*1ab0*/  ULOP3.LUT UR4, UR6, 0x1, URZ, 0xfc, !UPT ;  /* 0x0000000106047892 */ /* 0x000fe2000f8efc3f */
[----:B------:R-:W-:Y:S02]  /*1ac0*/  IADD3 R6, -R5, 0x1, R232 ;  /* 0x0000000105067810 */ /* 0x000fe40007ffe1e8 */
[----:B------:R-:W-:Y:S02]  /*1ad0*/  IMAD.SHL.U32 R233, R14, 0x2, RZ ;  /* 0x000000020ee97824 */ /* 0x000fe400078e00ff */
[----:B------:R-:W-:Y:S02]  /*1ae0*/  IMAD R18, R11, 0x10, R18 ;  /* 0x000000100b127824 */ /* 0x000fe400078e0212 */
[----:B------:R-:W-:-:S02]  /*1af0*/  IMAD.IADD R232, R232, 0x1, -R233 ;  /* 0x00000001e8e87824 */ /* 0x000fc400078e0ae9 */
[----:B------:R-:W-:Y:S02]  /*1b00*/  IMAD.IADD R231, R6, 0x1, -R233 ;  /* 0x0000000106e77824 */ /* 0x000fe400078e0ae9 */
[----:B------:R-:W-:Y:S02]  /*1b10*/  IMAD.MOV.U32 R3, RZ, RZ, R9 ;  /* 0x000000ffff037224 */ /* 0x000fe400078e0009 */
[----:B------:R-:W-:Y:S02]  /*1b20*/  IMAD.MOV.U32 R19, RZ, RZ, RZ ;  /* 0x000000ffff137224 */ /* 0x000fe400078e00ff */
[----:B------:R-:W-:Y:S02]  /*1b30*/  IMAD.U32 R236, RZ, RZ, UR4 ;  /* 0x00000004ffec7e24 */ /* 0x000fe4000f8e00ff */
[----:B------:R-:W-:Y:S02]  /*1b40*/  IMAD.IADD R233, R20, 0x1, -R233 ;  /* 0x0000000114e97824 */ /* 0x000fe400078e0ae9 */
[----:B------:R-:W-:-:S07]  /*1b50*/  IMAD.IADD R235, R229, 0x1, R235 ;  /* 0x00000001e5eb7824 */ /* 0x000fce00078e02eb */
.L_x_506:
[----:B------:R-:W-:-:S13]  /*1b60*/  R2UR UR4, R236 ;  /* 0x00000000ec0472ca */ /* 0x000fda00000e0000 */
[----:B------:R-:W-:-:S06]  /*1b70*/  UISETP.NE.AND UP0, UPT, UR4, 0x3, UPT ;  /* 0x000000030400788c */ /* 0x000fcc000bf05270 */
[----:B------:R-:W-:-:S13]  /*1b80*/  PLOP3.LUT P0, PT, PT, PT, UP0, 0x40, 0x0 ;  /* 0x000000000000781c */ /* 0x000fda0003f0e808 */
[----:B0-----:R-:W-:Y:S05]  /*1b90*/  @P0 BRA `(.L_x_488) ;  /* 0x0000000000040947 */ /* 0x001fea0003800000 */
[----:B------:R-:W-:Y:S01]  /*1ba0*/  BPT.TRAP 0x1 ;  /* 0x000000040000795c */ /* 0x000fe20000300000 */
.L_x_488:
[----:B------:R-:W-:Y:S01]  /*1bb0*/  PLOP3.LUT P1, PT, PT, PT, UP0, 0x40, 0x0 ;  /* 0x000000000000781c */ /* 0x000fe20003f2e808 */
[----:B------:R-:W-:Y:S01]  /*1bc0*/  IMAD R16, R2, 0x8, R17 ;  /* 0x0000000802107824 */ /* 0x000fe200078e0211 */
[----:B------:R-:W-:-:S04]  /*1bd0*/  SHF.L.U32 R9, R19, 0x1f, RZ ;  /* 0x0000001f13097819 */ /* 0x000fc800000006ff */
[----:B------:R0:W1:Y:S07]  /*1be0*/  SYNCS.PHASECHK.TRANS64.TRYWAIT P0, [R16+URZ+0x31610], R9 ;  /* 0x03161009100075a7 */ /* 0x00006e000800017f */
[----:B------:R-:W-:Y:S05]  /*1bf0*/  @P1 BRA `(.L_x_489) ;  /* 0x0000000000041947 */ /* 0x000fea0003800000 */
[----:B------:R-:W-:Y:S01]  /*1c00*/  BPT.TRAP 0x1 ;  /* 0x000000040000795c */ /* 0x000fe20000300000 */
.L_x_489:
        /* <DEDUP_REMOVED lines=11> */
.L_x_490:
[----:B------:R-:W-:Y:S01]  /*1cc0*/  IMAD R6, R2, 0x800, R11 ;  /* 0x0000080002067824 */ /* 0x000fe200078e020b */
[C---:B------:R-:W-:Y:S01]  /*1cd0*/  R2UR UR6, R5.reuse ;  /* 0x00000000050672ca */ /* 0x040fe200000e0000 */
[C---:B------:R-:W-:Y:S01]  /*1ce0*/  VIADD R8, R5.reuse, 0x80 ;  /* 0x0000008005087836 */ /* 0x040fe20000000000 */
[----:B------:R-:W-:Y:S01]  /*1cf0*/  WARPGROUP.ARRIVE ;  /* 0x00000000000079c5 */ /* 0x000fe20000000000 */
[C---:B01----:R-:W-:Y:S01]  /*1d00*/  VIADD R9, R5.reuse, 0x100 ;  /* 0x0000010005097836 */ /* 0x043fe20000000000 */
        /* <DEDUP_REMOVED lines=417> */
[----:B------:R0:W1:Y:S04]  /*3720*/  LDS R6, [R8+0x2c100] ;  /* 0x02c1000008067984 */ /* 0x0000680000000800 */
[----:B------:R0:W2:Y:S01]  /*3730*/  LDS R5, [R8+0x2c120] ;  /* 0x02c1200008057984 */ /* 0x0000a20000000800 */
        /* <DEDUP_REMOVED lines=13> */
[----:B0-----:R-:W-:Y:S05]  /*3810*/  @P0 BRA `(.L_x_492) ;  /* 0x0000000000040947 */ /* 0x001fea0003800000 */
[----:B------:R-:W-:Y:S01]  /*3820*/  BPT.TRAP 0x1 ;  /* 0x000000040000795c */ /* 0x000fe20000300000 */
.L_x_492:
[----:B------:R-:W-:Y:S01]  /*3830*/  PLOP3.LUT P1, PT, PT, PT, UP0, 0x40, 0x0 ;  /* 0x000000000000781c */ /* 0x000fe20003f2e808 */
[----:B------:R-:W-:-:S05]  /*3840*/  IMAD.U32 R10, RZ, RZ, UR60 ;  /* 0x0000003cff0a7e24 */ /* 0x000fca000f8e00ff */
[----:B------:R-:W-:-:S04]  /*3850*/  SHF.L.U32 R10, R10, 0x1f, RZ ;  /* 0x0000001f0a0a7819 */ /* 0x000fc800000006ff */
[----:B------:R0:W3:Y:S03]  /*3860*/  SYNCS.PHASECHK.TRANS64.TRYWAIT P0, [R17+URZ+0x31630], R10 ;  /* 0x0316300a110075a7 */ /* 0x0000e6000800017f */
[----:B------:R-:W-:Y:S05]  /*3870*/  @P1 BRA `(.L_x_493) ;  /* 0x0000000000041947 */ /* 0x000fea0003800000 */
[----:B------:R-:W-:Y:S01]  /*3880*/  BPT.TRAP 0x1 ;  /* 0x000000040000795c */ /* 0x000fe20000300000 */
.L_x_493:
        /* <DEDUP_REMOVED lines=11> */
.L_x_494:
        /* <DEDUP_REMOVED lines=420> */
[----:B------:R-:W-:Y:S01]  /*5380*/  UMOV UR7, 0x40000000 ;  /* 0x4000000000077882 */ /* 0x000fe20000000000 */
[----:B------:R-:W-:Y:S01]  /*5390*/  ULDC UR8, c[0x0][0x75c] ;  /* 0x0001d70000087ab9 */ /* 0x000fe20000000800 */
[----:B------:R-:W-:Y:S01]  /*53a0*/  HGMMA.64x8x16.F32 R48, gdesc[UR4], R48 ;  /* 0x00000000043079f0 */ /* 0x000fe20008700830 */
[----:B------:R-:W-:Y:S01]  /*53b0*/  UMOV UR6, UR9 ;  /* 0x0000000900067c82 */ /* 0x000fe20008000000 */
[----:B------:R-:W-:Y:S02]  /*53c0*/  UMOV UR7, 0x40000000 ;  /* 0x4000000000077882 */ /* 0x000fe40000000000 */
[----:B------:R-:W-:Y:S02]  /*53d0*/  HGMMA.64x8x16.F32 R52, gdesc[UR4], R52 ;  /* 0x00000000043479f0 */ /* 0x000fe40008700834 */
[----:B------:R-:W-:Y:S01]  /*53e0*/  UMOV UR6, UR10 ;  /* 0x0000000a00067c82 */ /* 0x000fe20008000000 */
[----:B------:R-:W-:-:S02]  /*53f0*/  UMOV UR7, 0x40000000 ;  /* 0x4000000000077882 */ /* 0x000fc40000000000 */
[----:B------:R-:W-:Y:S01]  /*5400*/  HGMMA.64x8x16.F32 R216, gdesc[UR4], R216 ;  /* 0x0000000004d879f0 */ /* 0x000fe200087008d8 */
[----:B------:R-:W-:Y:S01]  /*5410*/  UMOV UR6, UR11 ;  /* 0x0000000b00067c82 */ /* 0x000fe20008000000 */
[----:B------:R-:W-:Y:S02]  /*5420*/  UMOV UR7, 0x40000000 ;  /* 0x4000000000077882 */ /* 0x000fe40000000000 */
[----:B------:R-:W-:Y:S01]  /*5430*/  HGMMA.64x8x16.F32 R220, gdesc[UR4], R220, gsb0 ;  /* 0x0000000004dc79f0 */ /* 0x000fe200080008dc */
[----:B------:R-:W-:Y:S01]  /*5440*/  ULDC UR6, c[0x0][0x750] ;  /* 0x0001d40000067ab9 */ /* 0x000fe20000000800 */
[----:B------:R-:W-:Y:S01]  /*5450*/  ULDC.64 UR4, c[0x0][0x748] ;  /* 0x0001d20000047ab9 */ /* 0x000fe20000000a00 */
[----:B------:R-:W-:Y:S01]  /*5460*/  UISETP.GE.AND UP1, UPT, UR6, 0x1, UPT ;  /* 0x000000010600788c */ /* 0x000fe2000bf26270 */
[----:B------:R-:W-:Y:S02]  /*5470*/  WARPGROUP.DEPBAR.LE gsb0, 0x1 ;  /* 0x00008000000079c5 */ /* 0x000fe40000010100 */
        /* <DEDUP_REMOVED lines=21> */
[----:B------:R-:W0:Y:S01]  /*55d0*/  MUFU.TANH R7, R7 ;  /* 0x0000000700077308 */ /* 0x000e220000002400 */
[----:B------:R-:W-:Y:S01]  /*55e0*/  ULOP3.LUT UR4, URZ, UR4, URZ, 0x33, !UPT ;  /* 0x000000043f047292 */ /* 0x000fe2000f8e333f */
[----:B------:R-:W-:-:S02]  /*55f0*/  VIADD R35, R231, UR5 ;  /* 0x00000005e7237c36 */ /* 0x000fc40008000000 */
[----:B------:R-:W-:-:S03]  /*5600*/  IMAD R31, R3, 0x40, R18 ;  /* 0x00000040031f7824 */ /* 0x000fc600078e0212 */
[----:B------:R-:W-:Y:S01]  /*5610*/  VIADD R32, R231, UR4 ;  /* 0x00000004e7207c36 */ /* 0x000fe20008000000 */
[----:B------:R-:W3:Y:S01]  /*5620*/  MUFU.TANH R8, R8 ;  /* 0x0000000800087308 */ /* 0x000ee20000002400 */
[C---:B------:R-:W-:Y:S02]  /*5630*/  VIADDMNMX R225, R31.reuse, R35, R232, PT ;  /* 0x000000231fe17246 */ /* 0x040fe400038001e8 */
[----:B------:R-:W-:-:S05]  /*5640*/  IMAD.IADD R37, R31, 0x1, R32 ;  /* 0x000000011f257824 */ /* 0x000fca00078e0220 */
[----:B------:R-:W4:Y:S08]  /*5650*/  MUFU.TANH R9, R9 ;  /* 0x0000000900097308 */ /* 0x000f300000002400 */
[----:B------:R-:W0:Y:S08]  /*5660*/  MUFU.TANH R10, R10 ;  /* 0x0000000a000a7308 */ /* 0x000e300000002400 */
        /* <DEDUP_REMOVED lines=15> */
[----:B------:R-:W0:Y:S01]  /*5760*/  MUFU.TANH R33, R33 ;  /* 0x0000002100217308 */ /* 0x000e220000002400 */
[----:B---34-:R-:W-:Y:S05]  /*5770*/  @!P1 BRA `(.L_x_496) ;  /* 0x00000000005c9947 */ /* 0x018fea0003800000 */
[----:B------:R-:W-:Y:S01]  /*5780*/  IMAD.IADD R30, R230, 0x1, R31 ;  /* 0x00000001e61e7824 */ /* 0x000fe200078e021f */
[----:B------:R-:W-:Y:S04]  /*5790*/  BSSY B1, `(.L_x_497) ;  /* 0x0000012000017945 */ /* 0x000fe80003800000 */
        /* <DEDUP_REMOVED lines=11> */
.L_x_498:
[----:B------:R-:W-:-:S06]  /*5850*/  UISETP.NE.AND UP1, UPT, UR6, 0x1, UPT ;  /* 0x000000010600788c */ /* 0x000fcc000bf25270 */
[----:B------:R-:W-:-:S05]  /*5860*/  PLOP3.LUT P0, PT, PT, PT, UP1, 0x80, 0x0 ;  /* 0x000000000000781c */ /* 0x000fca0003f0f018 */
[----:B------:R-:W-:-:S08]  /*5870*/  @UP1 ULDC UR4, c[0x0][0x754] ;  /* 0x0001d50000041ab9 */ /* 0x000fd00000000800 */
[----:B------:R-:W-:Y:S01]  /*5880*/  @P0 IMAD.HI.U32 R34, R30, UR4, RZ ;  /* 0x000000041e220c27 */ /* 0x000fe2000f8e00ff */
[----:B------:R-:W-:-:S04]  /*5890*/  @UP1 ULDC UR4, c[0x0][0x758] ;  /* 0x0001d60000041ab9 */ /* 0x000fc80000000800 */
[----:B------:R-:W-:-:S07]  /*58a0*/  @P0 SHF.R.U32.HI R30, RZ, UR4, R34 ;  /* 0x00000004ff1e0c19 */ /* 0x000fce0008011622 */
.L_x_499:
[----:B------:R-:W-:Y:S05]  /*58b0*/  BSYNC B1 ;  /* 0x0000000000017941 */ /* 0x000fea0003800000 */
.L_x_497:
[----:B------:R-:W-:-:S05]  /*58c0*/  IMAD R30, R30, UR6, R233 ;  /* 0x000000061e1e7c24 */ /* 0x000fca000f8e02e9 */
[----:B------:R-:W-:Y:S02]  /*58d0*/  VIMNMX R37, R37, R30, !PT ;  /* 0x0000001e25257248 */ /* 0x000fe40007fe0100 */
[----:B------:R-:W-:-:S07]  /*58e0*/  VIADDMNMX R225, R30, UR6, R225, PT ;  /* 0x000000061ee17c46 */ /* 0x000fce000b8001e1 */
.L_x_496:
[----:B------:R-:W-:-:S04]  /*58f0*/  VIADD R39, R31, 0x8 ;  /* 0x000000081f277836 */ /* 0x000fc80000000000 */
[----:B------:R-:W-:Y:S01]  /*5900*/  IMAD.IADD R31, R32, 0x1, R39 ;  /* 0x00000001201f7824 */ /* 0x000fe200078e0227 */
[----:B------:R-:W-:Y:S01]  /*5910*/  VIADDMNMX R224, R39, R35, R232, PT ;  /* 0x0000002327e07246 */ /* 0x000fe200038001e8 */
[----:B------:R-:W-:Y:S06]  /*5920*/  @!P1 BRA `(.L_x_500) ;  /* 0x00000000005c9947 */ /* 0x000fec0003800000 */
        /* <DEDUP_REMOVED lines=13> */
.L_x_502:
[----:B------:R-:W-:-:S06]  /*5a00*/  UISETP.NE.AND UP1, UPT, UR6, 0x1, UPT ;  /* 0x000000010600788c */ /* 0x000fcc000bf25270 */
[----:B------:R-:W-:-:S05]  /*5a10*/  PLOP3.LUT P0, PT, PT, PT, UP1, 0x80, 0x0 ;  /* 0x000000000000781c */ /* 0x000fca0003f0f018 */
[----:B------:R-:W-:-:S08]  /*5a20*/  @UP1 ULDC UR4, c[0x0][0x754] ;  /* 0x0001d50000041ab9 */ /* 0x000fd00000000800 */
[----:B------:R-:W-:Y:S01]  /*5a30*/  @P0 IMAD.HI.U32 R32, R30, UR4, RZ ;  /* 0x000000041e200c27 */ /* 0x000fe2000f8e00ff */
[----:B------:R-:W-:-:S04]  /*5a40*/  @UP1 ULDC UR4, c[0x0][0x758] ;  /* 0x0001d60000041ab9 */ /* 0x000fc80000000800 */
[----:B------:R-:W-:-:S07]  /*5a50*/  @P0 SHF.R.U32.HI R30, RZ, UR4, R32 ;  /* 0x00000004ff1e0c19 */ /* 0x000fce0008011620 */
.L_x_503:
[----:B------:R-:W-:Y:S05]  /*5a60*/  BSYNC B1 ;  /* 0x0000000000017941 */ /* 0x000fea0003800000 */
.L_x_501:
[----:B------:R-:W-:-:S05]  /*5a70*/  IMAD R30, R30, UR6, R233 ;  /* 0x000000061e1e7c24 */ /* 0x000fca000f8e02e9 */
[----:B------:R-:W-:Y:S02]  /*5a80*/  VIMNMX R31, R31, R30, !PT ;  /* 0x0000001e1f1f7248 */ /* 0x000fe40007fe0100 */
[----:B------:R-:W-:-:S07]  /*5a90*/  VIADDMNMX R224, R30, UR6, R224, PT ;  /* 0x000000061ee07c46 */ /* 0x000fce000b8001e0 */
.L_x_500:
[----:B------:R-:W3:Y:S01]  /*5aa0*/  S2R R227, SR_CTAID.X ;  /* 0x0000000000e37919 */ /* 0x000ee20000002500 */
[----:B------:R-:W-:Y:S01]  /*5ab0*/  LOP3.LUT R42, R42, 0xffffffef, RZ, 0xc0, !PT ;  /* 0xffffffef2a2a7812 */ /* 0x000fe200078ec0ff */
        /* <DEDUP_REMOVED lines=26> */
[----:B---3--:R-:W-:-:S05]  /*5c60*/  IMAD R227, R227, -0x50, RZ ;  /* 0xffffffb0e3e37824 */ /* 0x008fca00078e02ff */
        /* <DEDUP_REMOVED lines=12> */
[----:B0-----:R-:W-:Y:S01]  /*5d30*/  FSEL R41, R11, -INF , !P3 ;  /* 0xff8000000b297808 */ /* 0x001fe20005800000 */
[--C-:B-1----:R-:W-:Y:S01]  /*5d40*/  FFMA.FTZ R30, R30, UR4, -R6.reuse ;  /* 0x000000041e1e7c23 */ /* 0x102fe20008010806 */
        /* <DEDUP_REMOVED lines=9> */
[----:B------:R-:W-:Y:S01]  /*5de0*/  ISETP.LT.OR P4, PT, R225, 0x12, P4 ;  /* 0x00000012e100780c */ /* 0x000fe20002781670 */
[----:B------:R-:W-:Y:S01]  /*5df0*/  FFMA.FTZ R13, -R13, R13, 1 ;  /* 0x3f8000000d0d7423 */ /* 0x000fe2000001010d */
[----:B------:R-:W-:Y:S01]  /*5e00*/  ISETP.GT.AND P2, PT, R37, 0x21, !P0 ;  /* 0x000000212500780c */ /* 0x000fe20004744270 */
[----:B--2---:R-:W-:Y:S01]  /*5e10*/  FFMA.FTZ R226, R226, UR4, -R5 ;  /* 0x00000004e2e27c23 */ /* 0x004fe20008010805 */
[----:B------:R-:W-:-:S02]  /*5e20*/  ISETP.LT.OR P3, PT, R225, 0x21, P3 ;  /* 0x00000021e100780c */ /* 0x000fc40001f61670 */
[----:B------:R-:W-:Y:S02]  /*5e30*/  ISETP.GE.AND P5, PT, R227, 0x31, PT ;  /* 0x00000031e300780c */ /* 0x000fe40003fa6270 */
[----:B------:R-:W-:Y:S01]  /*5e40*/  FSEL R35, R12, -INF , !P4 ;  /* 0xff8000000c237808 */ /* 0x000fe20006000000 */
[----:B------:R-:W-:Y:S01]  /*5e50*/  MUFU.EX2 R226, R226 ;  /* 0x000000e200e27308 */ /* 0x000fe20000000800 */
[----:B------:R-:W-:Y:S02]  /*5e60*/  ISETP.LT.OR P2, PT, R225, 0x22, P2 ;  /* 0x00000022e100780c */ /* 0x000fe40001741670 */
[C---:B------:R-:W-:Y:S01]  /*5e70*/  FSEL R34, R15.reuse, -INF , !P3 ;  /* 0xff8000000f227808 */ /* 0x040fe20005800000 */
[----:B------:R-:W-:Y:S01]  /*5e80*/  FFMA.FTZ R15, -R15, R15, 1 ;  /* 0x3f8000000f0f7423 */ /* 0x000fe2000001010f */
[----:B------:R-:W-:Y:S02]  /*5e90*/  ISETP.GE.AND P4, PT, R227, 0x32, PT ;  /* 0x00000032e300780c */ /* 0x000fe40003f86270 */
[----:B------:R-:W-:Y:S01]  /*5ea0*/  ISETP.GT.AND P3, PT, R37, 0x30, !P5 ;  /* 0x000000302500780c */ /* 0x000fe20006f64270 */
[----:B------:R-:W-:Y:S01]  /*5eb0*/  FFMA.FTZ R34, R34, UR4, -R6 ;  /* 0x0000000422227c23 */ /* 0x000fe20008010806 */
[----:B------:R-:W-:-:S02]  /*5ec0*/  FSEL R36, R20, -INF , !P2 ;  /* 0xff80000014247808 */ /* 0x000fc40005000000 */
[----:B------:R-:W-:Y:S02]  /*5ed0*/  ISETP.GT.AND P2, PT, R37, 0x31, !P4 ;  /* 0x000000312500780c */ /* 0x000fe40006744270 */
[C---:B------:R-:W-:Y:S02]  /*5ee0*/  ISETP.LT.OR P3, PT, R225.reuse, 0x31, P3 ;  /* 0x00000031e100780c */ /* 0x040fe40001f61670 */
[----:B------:R-:W-:Y:S02]  /*5ef0*/  ISETP.LT.OR P2, PT, R225, 0x32, P2 ;  /* 0x00000032e100780c */ /* 0x000fe40001741670 */
[----:B------:R-:W-:Y:S02]  /*5f00*/  FSEL R39, R23, -INF , !P3 ;  /* 0xff80000017277808 */ /* 0x000fe40005800000 */
[----:B------:R-:W-:Y:S02]  /*5f10*/  ISETP.GE.AND P3, PT, R227, 0x41, PT ;  /* 0x00000041e300780c */ /* 0x000fe40003f66270 */
[----:B------:R-:W-:-:S02]  /*5f20*/  FSEL R38, R24, -INF , !P2 ;  /* 0xff80000018267808 */ /* 0x000fc40005000000 */
[----:B------:R-:W-:Y:S02]  /*5f30*/  ISETP.GT.AND P2, PT, R37, 0x40, !P3 ;  /* 0x000000402500780c */ /* 0x000fe40005f44270 */
[----:B------:R-:W-:Y:S02]  /*5f40*/  ISETP.GE.AND P6, PT, R227, 0x1, PT ;  /* 0x00000001e300780c */ /* 0x000fe40003fc6270 */
[----:B------:R-:W-:Y:S02]  /*5f50*/  ISETP.LT.OR P2, PT, R225, 0x41, P2 ;  /* 0x00000041e100780c */ /* 0x000fe40001741670 */
[----:B------:R-:W-:Y:S02]  /*5f60*/  @P1 LOP3.LUT R42, R42, 0x10, RZ, 0xfc, !PT ;  /* 0x000000102a2a1812 */ /* 0x000fe400078efcff */
[----:B------:R-:W-:Y:S02]  /*5f70*/  FSEL R32, R27, -INF , !P2 ;  /* 0xff8000001b207808 */ /* 0x000fe40005000000 */
[----:B------:R-:W-:-:S02]  /*5f80*/  ISETP.GT.AND P2, PT, R37, RZ, !P6 ;  /* 0x000000ff2500720c */ /* 0x000fc40007744270 */
[----:B------:R-:W-:Y:S01]  /*5f90*/  ISETP.GT.AND P6, PT, R31, RZ, !P6 ;  /* 0x000000ff1f00720c */ /* 0x000fe200077c4270 */
[--C-:B------:R-:W-:Y:S01]  /*5fa0*/  FFMA.FTZ R32, R32, UR4, -R6.reuse ;  /* 0x0000000420207c23 */ /* 0x100fe20008010806 */
[----:B------:R-:W-:Y:S02]  /*5fb0*/  ISETP.LT.OR P2, PT, R225, 0x1, P2 ;  /* 0x00000001e100780c */ /* 0x000fe40001741670 */
[----:B------:R-:W-:Y:S02]  /*5fc0*/  ISETP.LT.OR P6, PT, R224, 0x1, P6 ;  /* 0x00000001e000780c */ /* 0x000fe400037c1670 */
[----:B------:R-:W-:Y:S02]  /*5fd0*/  FSEL R43, R7, -INF , !P2 ;  /* 0xff800000072b7808 */ /* 0x000fe40005000000 */
[----:B------:R-:W-:Y:S02]  /*5fe0*/  ISETP.GE.AND P2, PT, R227, 0x42, PT ;  /* 0x00000042e300780c */ /* 0x000fe40003f46270 */
[----:B------:R-:W-:Y:S01]  /*5ff0*/  ISETP.GT.AND P0, PT, R31, 0x21, !P0 ;  /* 0x000000211f00780c */ /* 0x000fe20004704270 */
[----:B------:R-:W-:Y:S01]  /*6000*/  FFMA.FTZ R43, R43, UR4, -R6 ;  /* 0x000000042b2b7c23 */ /* 0x000fe20008010806 */
[----:B------:R-:W-:-:S02]  /*6010*/  ISETP.GT.AND P1, PT, R37, 0x41, !P2 ;  /* 0x000000412500780c */ /* 0x000fc40005724270 */
[----:B------:R-:W-:Y:S02]  /*6020*/  ISETP.GT.AND P5, PT, R31, 0x30, !P5 ;  /* 0x000000301f00780c */ /* 0x000fe40006fa4270 */
[----:B------:R-:W-:Y:S01]  /*6030*/  ISETP.LT.OR P1, PT, R225, 0x42, P1 ;  /* 0x00000042e100780c */ /* 0x000fe20000f21670 */
[----:B------:R-:W-:Y:S01]  /*6040*/  MUFU.EX2 R43, R43 ;  /* 0x0000002b002b7308 */ /* 0x000fe20000000800 */
[C---:B------:R-:W-:Y:S01]  /*6050*/  FSEL R225, R9.reuse, -INF , !P6 ;  /* 0xff80000009e17808 */ /* 0x040fe20007000000 */
[----:B------:R-:W-:Y:S01]  /*6060*/  FFMA.FTZ R9, -R9, R9, 1 ;  /* 0x3f80000009097423 */ /* 0x000fe20000010109 */
[----:B------:R-:W-:Y:S01]  /*6070*/  ISETP.GE.AND P6, PT, R227, 0x12, PT ;  /* 0x00000012e300780c */ /* 0x000fe20003fc6270 */
[----:B------:R-:W-:Y:S01]  /*6080*/  IMAD R227, R18, 0x4, R17 ;  /* 0x0000000412e37824 */ /* 0x000fe200078e0211 */
[----:B------:R-:W-:Y:S01]  /*6090*/  FSEL R37, R28, -INF , !P1 ;  /* 0xff8000001c257808 */ /* 0x000fe20004800000 */
[----:B------:R-:W-:Y:S01]  /*60a0*/  FFMA.FTZ R225, R225, UR4, -R5 ;  /* 0x00000004e1e17c23 */ /* 0x000fe20008010805 */
[----:B------:R-:W-:-:S02]  /*60b0*/  LOP3.LUT P1, RZ, R42, 0x10, RZ, 0xc0, !PT ;  /* 0x000000102aff7812 */ /* 0x000fc4000782c0ff */
[----:B------:R-:W0:Y:S01]  /*60c0*/  LDS R42, [R227+0x2c300] ;  /* 0x02c30000e32a7984 */ /* 0x000e220000000800 */
[----:B------:R-:W-:Y:S01]  /*60d0*/  ISETP.GT.AND P6, PT, R31, 0x11, !P6 ;  /* 0x000000111f00780c */ /* 0x000fe200077c4270 */
[----:B------:R-:W-:Y:S01]  /*60e0*/  FFMA.FTZ R37, R37, UR4, -R6 ;  /* 0x0000000425257c23 */ /* 0x000fe20008010806 */
[C---:B------:R-:W-:Y:S01]  /*60f0*/  ISETP.GT.AND P1, PT, R31.reuse, 0x20, !P1 ;  /* 0x000000201f00780c */ /* 0x040fe20004f24270 */
[----:B------:R-:W1:Y:S01]  /*6100*/  MUFU.EX2 R225, R225 ;  /* 0x000000e100e17308 */ /* 0x000e620000000800 */
[C---:B------:R-:W-:Y:S02]  /*6110*/  ISETP.GT.AND P4, PT, R31.reuse, 0x31, !P4 ;  /* 0x000000311f00780c */ /* 0x040fe40006784270 */
[C---:B------:R-:W-:Y:S02]  /*6120*/  ISETP.GT.AND P3, PT, R31.reuse, 0x40, !P3 ;  /* 0x000000401f00780c */ /* 0x040fe40005f64270 */
[----:B------:R-:W-:Y:S02]  /*6130*/  ISETP.GT.AND P2, PT, R31, 0x41, !P2 ;  /* 0x000000411f00780c */ /* 0x000fe40005744270 */
[----:B------:R-:W2:Y:S01]  /*6140*/  LDS R31, [R227+0x2c320] ;  /* 0x02c32000e31f7984 */ /* 0x000ea20000000800 */
[----:B------:R-:W-:-:S02]  /*6150*/  WARPGROUP.DEPBAR.LE gsb0, 0x0 ;  /* 0x00008000000079c5 */ /* 0x000fc40000010000 */
[C---:B------:R-:W-:Y:S02]  /*6160*/  ISETP.LT.OR P6, PT, R224.reuse, 0x12, P6 ;  /* 0x00000012e000780c */ /* 0x040fe400037c1670 */
[C---:B------:R-:W-:Y:S02]  /*6170*/  ISETP.LT.OR P1, PT, R224.reuse, 0x21, P1 ;  /* 0x00000021e000780c */ /* 0x040fe40000f21670 */
[C---:B------:R-:W-:Y:S02]  /*6180*/  ISETP.LT.OR P0, PT, R224.reuse, 0x22, P0 ;  /* 0x00000022e000780c */ /* 0x040fe40000701670 */
[C---:B------:R-:W-:Y:S02]  /*6190*/  ISETP.LT.OR P5, PT, R224.reuse, 0x31, P5 ;  /* 0x00000031e000780c */ /* 0x040fe40002fa1670 */
[C---:B------:R-:W-:Y:S02]  /*61a0*/  ISETP.LT.OR P4, PT, R224.reuse, 0x32, P4 ;  /* 0x00000032e000780c */ /* 0x040fe40002781670 */
[----:B------:R-:W-:-:S02]  /*61b0*/  ISETP.LT.OR P3, PT, R224, 0x41, P3 ;  /* 0x00000041e000780c */ /* 0x000fc40001f61670 */
[----:B------:R-:W-:Y:S01]  /*61c0*/  ISETP.LT.OR P2, PT, R224, 0x42, P2 ;  /* 0x00000042e000780c */ /* 0x000fe20001741670 */
[--C-:B0-----:R-:W-:Y:S01]  /*61d0*/  FADD.FTZ R44, R44, -R42.reuse ;  /* 0x8000002a2c2c7221 */ /* 0x101fe20000010000 */
        /* <DEDUP_REMOVED lines=8> */
[----:B------:R-:W-:-:S02]  /*6260*/  FADD.FTZ R42, R221, -R42 ;  /* 0x8000002add2a7221 */ /* 0x000fc40000010000 */
[----:B------:R-:W0:Y:S01]  /*6270*/  MUFU.EX2 R221, R30 ;  /* 0x0000001e00dd7308 */ /* 0x000e220000000800 */
[--C-:B--2---:R-:W-:Y:S01]  /*6280*/  FADD.FTZ R46, R46, -R31.reuse ;  /* 0x8000001f2e2e7221 */ /* 0x104fe20000010000 */
        /* <DEDUP_REMOVED lines=9> */
[C---:B-1----:R-:W-:Y:S01]  /*6320*/  F2FP.F16.F32.PACK_AB R31, R226.reuse, R225 ;  /* 0x000000e1e21f723e */ /* 0x042fe200000000ff */
[----:B------:R-:W-:Y:S01]  /*6330*/  FMUL.FTZ R46, R225, R46 ;  /* 0x0000002ee12e7220 */ /* 0x000fe20000410000 */
[----:B------:R-:W-:-:S03]  /*6340*/  FMUL.FTZ R47, R226, R47 ;  /* 0x0000002fe22f7220 */ /* 0x000fc60000410000 */
[----:B------:R-:W-:Y:S01]  /*6350*/  FMUL.FTZ R46, R46, R9 ;  /* 0x000000092e2e7220 */ /* 0x000fe20000410000 */
[C---:B0-----:R-:W-:Y:S01]  /*6360*/  F2FP.F16.F32.PACK_AB R30, R221.reuse, R43 ;  /* 0x0000002bdd1e723e */ /* 0x041fe200000000ff */
[----:B------:R-:W-:Y:S01]  /*6370*/  BAR.SYNC.DEFER_BLOCKING 0x9, 0x100 ;  /* 0x0244000000007b1d */ /* 0x000fe20000010000 */
[----:B------:R-:W-:Y:S01]  /*6380*/  FMUL.FTZ R45, R221, R45 ;  /* 0x0000002ddd2d7220 */ /* 0x000fe20000410000 */
[----:B------:R-:W-:Y:S01]  /*6390*/  FFMA.FTZ R221, R35, UR4, -R6 ;  /* 0x0000000423dd7c23 */ /* 0x000fe20008010806 */
[----:B------:R-:W-:Y:S01]  /*63a0*/  FMUL.FTZ R43, R43, R44 ;  /* 0x0000002c2b2b7220 */ /* 0x000fe20000410000 */
[----:B------:R-:W-:Y:S01]  /*63b0*/  FMUL.FTZ R47, R47, R10 ;  /* 0x0000000a2f2f7220 */ /* 0x000fe20000410000 */
[----:B------:R-:W-:Y:S01]  /*63c0*/  FFMA.FTZ R10, -R14, R14, 1 ;  /* 0x3f8000000e0a7423 */ /* 0x000fe2000001010e */
[----:B------:R-:W-:Y:S08]  /*63d0*/  MUFU.EX2 R44, R221 ;  /* 0x000000dd002c7308 */ /* 0x000ff00000000800 */
[----:B------:R0:W1:Y:S02]  /*63e0*/  MUFU.EX2 R35, R34 ;  /* 0x0000002200237308 */ /* 0x0000640000000800 */
[----:B0-----:R-:W-:Y:S01]  /*63f0*/  FFMA.FTZ R34, -R20, R20, 1 ;  /* 0x3f80000014227423 */ /* 0x001fe20000010114 */
[----:B------:R0:W-:Y:S01]  /*6400*/  STSM.16.M88.2 [R0+0x2c500], R30 ;  /* 0x02c5001e00007844 */ /* 0x0001e20000000100 */
[----:B-1----:R-:W-:-:S04]  /*6410*/  FMUL.FTZ R20, R35, R52 ;  /* 0x0000003423147220 */ /* 0x002fc80000410000 */
[----:B------:R-:W-:Y:S01]  /*6420*/  FMUL.FTZ R20, R20, R15 ;  /* 0x0000000f14147220 */ /* 0x000fe20000410000 */
[----:B0-----:R-:W-:Y:S01]  /*6430*/  FFMA.FTZ R30, -R8, R8, 1 ;  /* 0x3f800000081e7423 */ /* 0x001fe20000010108 */
[--C-:B------:R-:W-:Y:S01]  /*6440*/  FFMA.FTZ R8, R36, UR4, -R6.reuse ;  /* 0x0000000424087c23 */ /* 0x100fe20008010806 */
[----:B------:R-:W-:Y:S01]  /*6450*/  FFMA.FTZ R31, R39, UR4, -R6 ;  /* 0x00000004271f7c23 */ /* 0x000fe20008010806 */
[----:B------:R-:W-:Y:S01]  /*6460*/  FFMA.FTZ R39, -R12, R12, 1 ;  /* 0x3f8000000c277423 */ /* 0x000fe2000001010c */
[----:B------:R-:W-:Y:S01]  /*6470*/  FMUL.FTZ R12, R44, R49 ;  /* 0x000000312c0c7220 */ /* 0x000fe20000410000 */
[----:B------:R-:W-:Y:S01]  /*6480*/  FMUL.FTZ R45, R45, R30 ;  /* 0x0000001e2d2d7220 */ /* 0x000fe20000410000 */
[----:B------:R-:W-:Y:S01]  /*6490*/  FFMA.FTZ R30, -R11, R11, 1 ;  /* 0x3f8000000b1e7423 */ /* 0x000fe2000001010b */
[----:B------:R-:W0:Y:S01]  /*64a0*/  MUFU.EX2 R8, R8 ;  /* 0x0000000800087308 */ /* 0x000e220000000800 */
[----:B------:R-:W-:Y:S01]  /*64b0*/  FMUL.FTZ R12, R12, R39 ;  /* 0x000000270c0c7220 */ /* 0x000fe20000410000 */
[----:B------:R-:W-:Y:S01]  /*64c0*/  FMUL.FTZ R11, R41, R48 ;  /* 0x00000030290b7220 */ /* 0x000fe20000410000 */
[----:B------:R-:W-:-:S03]  /*64d0*/  FFMA.FTZ R49, -R24, R24, 1 ;  /* 0x3f80000018317423 */ /* 0x000fc60000010118 */
[----:B------:R-:W-:Y:S01]  /*64e0*/  FMUL.FTZ R11, R11, R30 ;  /* 0x0000001e0b0b7220 */ /* 0x000fe20000410000 */
[----:B------:R-:W-:Y:S01]  /*64f0*/  FFMA.FTZ R30, R38, UR4, -R6 ;  /* 0x00000004261e7c23 */ /* 0x000fe20008010806 */
[----:B------:R-:W1:Y:S01]  /*6500*/  MUFU.EX2 R31, R31 ;  /* 0x0000001f001f7308 */ /* 0x000e620000000800 */
[----:B------:R-:W-:-:S07]  /*6510*/  FFMA.FTZ R6, -R27, R27, 1 ;  /* 0x3f8000001b067423 */ /* 0x000fce000001011b */
[----:B------:R-:W2:Y:S01]  /*6520*/  MUFU.EX2 R39, R32 ;  /* 0x0000002000277308 */ /* 0x000ea20000000800 */
[C---:B0-----:R-:W-:Y:S01]  /*6530*/  FMUL.FTZ R53, R8.reuse, R53 ;  /* 0x0000003508357220 */ /* 0x041fe20000410000 */
[----:B------:R-:W-:Y:S02]  /*6540*/  F2FP.F16.F32.PACK_AB R8, R8, R35 ;  /* 0x000000230808723e */ /* 0x000fe400000000ff */
[----:B------:R-:W-:Y:S01]  /*6550*/  F2FP.F16.F32.PACK_AB R35, R47, R46 ;  /* 0x0000002e2f23723e */ /* 0x000fe200000000ff */
[----:B------:R-:W-:Y:S01]  /*6560*/  FMUL.FTZ R15, R53, R34 ;  /* 0x00000022350f7220 */ /* 0x000fe20000410000 */
[----:B------:R-:W-:Y:S02]  /*6570*/  FFMA.FTZ R34, -R23, R23, 1 ;  /* 0x3f80000017227423 */ /* 0x000fe40000010117 */
[----:B------:R0:W3:Y:S01]  /*6580*/  MUFU.EX2 R32, R37 ;  /* 0x0000002500207308 */ /* 0x0000e20000000800 */
[----:B-1----:R-:W-:-:S04]  /*6590*/  FMUL.FTZ R23, R31, R216 ;  /* 0x000000d81f177220 */ /* 0x002fc80000410000 */
[----:B------:R-:W-:Y:S01]  /*65a0*/  FMUL.FTZ R23, R23, R34 ;  /* 0x0000002217177220 */ /* 0x000fe20000410000 */
[----:B------:R-:W-:Y:S01]  /*65b0*/  FFMA.FTZ R34, -R7, R7, 1 ;  /* 0x3f80000007227423 */ /* 0x000fe20000010107 */
[--C-:B------:R-:W-:Y:S01]  /*65c0*/  FFMA.FTZ R7, R40, UR4, -R5.reuse ;  /* 0x0000000428077c23 */ /* 0x100fe20008010805 */
[----:B------:R-:W1:Y:S01]  /*65d0*/  MUFU.EX2 R30, R30 ;  /* 0x0000001e001e7308 */ /* 0x000e620000000800 */
[----:B--2---:R-:W-:Y:S01]  /*65e0*/  FMUL.FTZ R27, R39, R220 ;  /* 0x000000dc271b7220 */ /* 0x004fe20000410000 */
[----:B0-----:R-:W-:Y:S01]  /*65f0*/  FFMA.FTZ R37, -R28, R28, 1 ;  /* 0x3f8000001c257423 */ /* 0x001fe2000001011c */
[----:B------:R-:W-:Y:S02]  /*6600*/  FMUL.FTZ R34, R43, R34 ;  /* 0x000000222b227220 */ /* 0x000fe40000410000 */
[----:B------:R-:W-:Y:S01]  /*6610*/  FMUL.FTZ R27, R27, R6 ;  /* 0x000000061b1b7220 */ /* 0x000fe20000410000 */
[----:B------:R-:W-:Y:S02]  /*6620*/  FSEL R6, R14, -INF , !P6 ;  /* 0xff8000000e067808 */ /* 0x000fe40007000000 */
[----:B------:R-:W0:Y:S01]  /*6630*/  MUFU.EX2 R7, R7 ;  /* 0x0000000700077308 */ /* 0x000e220000000800 */
[C---:B---3--:R-:W-:Y:S01]  /*6640*/  FMUL.FTZ R28, R32.reuse, R42 ;  /* 0x0000002a201c7220 */ /* 0x048fe20000410000 */
[----:B------:R-:W-:Y:S01]  /*6650*/  F2FP.F16.F32.PACK_AB R32, R32, R39 ;  /* 0x000000272020723e */ /* 0x000fe200000000ff */
[----:B------:R-:W-:Y:S01]  /*6660*/  FFMA.FTZ R36, R6, UR4, -R5 ;  /* 0x0000000406247c23 */ /* 0x000fe20008010805 */
[----:B------:R-:W-:Y:S01]  /*6670*/  FSEL R6, R21, -INF , !P1 ;  /* 0xff80000015067808 */ /* 0x000fe20004800000 */
[----:B------:R-:W-:Y:S01]  /*6680*/  FMUL.FTZ R28, R28, R37 ;  /* 0x000000251c1c7220 */ /* 0x000fe20000410000 */
[----:B------:R-:W-:-:S03]  /*6690*/  F2FP.F16.F32.PACK_AB R34, R45, R34 ;  /* 0x000000222d22723e */ /* 0x000fc600000000ff */
[----:B------:R-:W2:Y:S01]  /*66a0*/  MUFU.EX2 R36, R36 ;  /* 0x0000002400247308 */ /* 0x000ea20000000800 */
[----:B------:R-:W-:Y:S01]  /*66b0*/  FFMA.FTZ R9, R6, UR4, -R5 ;  /* 0x0000000406097c23 */ /* 0x000fe20008010805 */
[----:B------:R-:W-:Y:S01]  /*66c0*/  FSEL R6, R22, -INF , !P0 ;  /* 0xff80000016067808 */ /* 0x000fe20004000000 */
[C---:B-1----:R-:W-:Y:S01]  /*66d0*/  FMUL.FTZ R24, R30.reuse, R217 ;  /* 0x000000d91e187220 */ /* 0x042fe20000410000 */
[----:B------:R-:W-:-:S03]  /*66e0*/  F2FP.F16.F32.PACK_AB R30, R30, R31 ;  /* 0x0000001f1e1e723e */ /* 0x000fc600000000ff */
[----:B------:R-:W-:Y:S01]  /*66f0*/  FFMA.FTZ R38, R6, UR4, -R5 ;  /* 0x0000000406267c23 */ /* 0x000fe20008010805 */
[----:B------:R-:W1:Y:S01]  /*6700*/  MUFU.EX2 R9, R9 ;  /* 0x0000000900097308 */ /* 0x000e620000000800 */
[----:B------:R-:W-:Y:S01]  /*6710*/  FSEL R6, R25, -INF , !P5 ;  /* 0xff80000019067808 */ /* 0x000fe20006800000 */
[----:B0-----:R-:W-:Y:S01]  /*6720*/  FMUL.FTZ R14, R7, R50 ;  /* 0x00000032070e7220 */ /* 0x001fe20000410000 */
[----:B------:R-:W-:-:S03]  /*6730*/  FMUL.FTZ R24, R24, R49 ;  /* 0x0000003118187220 */ /* 0x000fc60000410000 */
[----:B------:R-:W-:Y:S01]  /*6740*/  FMUL.FTZ R14, R14, R13 ;  /* 0x0000000d0e0e7220 */ /* 0x000fe20000410000 */
[----:B------:R-:W-:Y:S01]  /*6750*/  FFMA.FTZ R43, R6, UR4, -R5 ;  /* 0x00000004062b7c23 */ /* 0x000fe20008010805 */
[----:B------:R-:W-:Y:S02]  /*6760*/  VIADD R13, R17, 0x2c500 ;  /* 0x0002c500110d7836 */ /* 0x000fe40000000000 */
[----:B--2---:R-:W-:Y:S01]  /*6770*/  FMUL.FTZ R37, R36, R51 ;  /* 0x0000003324257220 */ /* 0x004fe20000410000 */
[----:B------:R-:W-:Y:S01]  /*6780*/  FSEL R6, R26, -INF , !P4 ;  /* 0xff8000001a067808 */ /* 0x000fe20006000000 */
[----:B------:R-:W0:Y:S01]  /*6790*/  MUFU.EX2 R38, R38 ;  /* 0x0000002600267308 */ /* 0x000e220000000800 */
[----:B------:R-:W-:Y:S01]  /*67a0*/  F2FP.F16.F32.PACK_AB R7, R36, R7 ;  /* 0x000000072407723e */ /* 0x000fe200000000ff */
[----:B------:R-:W-:Y:S01]  /*67b0*/  FMUL.FTZ R37, R37, R10 ;  /* 0x0000000a25257220 */ /* 0x000fe20000410000 */
[----:B------:R-:W-:Y:S01]  /*67c0*/  FFMA.FTZ R10, -R21, R21, 1 ;  /* 0x3f800000150a7423 */ /* 0x000fe20000010115 */
[----:B------:R-:W-:Y:S01]  /*67d0*/  SHF.R.U32.HI R21, RZ, 0x4, R13 ;  /* 0x00000004ff157819 */ /* 0x000fe2000001160d */
[--C-:B------:R-:W-:Y:S01]  /*67e0*/  FFMA.FTZ R42, R6, UR4, -R5.reuse ;  /* 0x00000004062a7c23 */ /* 0x100fe20008010805 */
[----:B-1----:R-:W-:Y:S01]  /*67f0*/  FMUL.FTZ R13, R9, R54 ;  /* 0x00000036090d7220 */ /* 0x002fe20000410000 */
[C---:B------:R-:W-:Y:S01]  /*6800*/  FSEL R6, R29.reuse, -INF , !P3 ;  /* 0xff8000001d067808 */ /* 0x040fe20005800000 */
[----:B------:R-:W1:Y:S01]  /*6810*/  MUFU.EX2 R43, R43 ;  /* 0x0000002b002b7308 */ /* 0x000e620000000800 */
[----:B------:R-:W-:Y:S01]  /*6820*/  FFMA.FTZ R29, -R29, R29, 1 ;  /* 0x3f8000001d1d7423 */ /* 0x000fe2000001011d */
[----:B------:R-:W-:Y:S01]  /*6830*/  FMUL.FTZ R13, R13, R10 ;  /* 0x0000000a0d0d7220 */ /* 0x000fe20000410000 */
[----:B------:R-:W-:Y:S01]  /*6840*/  LOP3.LUT R10, R21, 0x3fff, RZ, 0xc0, !PT ;  /* 0x00003fff150a7812 */ /* 0x000fe200078ec0ff */
[----:B------:R-:W-:Y:S01]  /*6850*/  FFMA.FTZ R21, R6, UR4, -R5 ;  /* 0x0000000406157c23 */ /* 0x000fe20008010805 */
[----:B------:R-:W-:-:S02]  /*6860*/  FSEL R6, R33, -INF , !P2 ;  /* 0xff80000021067808 */ /* 0x000fc40005000000 */
[----:B------:R-:W-:Y:S01]  /*6870*/  LOP3.LUT R10, R10, 0x80000, RZ, 0xfc, !PT ;  /* 0x000800000a0a7812 */ /* 0x000fe200078efcff */
[----:B------:R-:W2:Y:S01]  /*6880*/  MUFU.EX2 R42, R42 ;  /* 0x0000002a002a7308 */ /* 0x000ea20000000800 */
[----:B0-----:R-:W-:Y:S01]  /*6890*/  F2FP.F16.F32.PACK_AB R9, R38, R9 ;  /* 0x000000092609723e */ /* 0x001fe200000000ff */
[----:B------:R-:W-:Y:S01]  /*68a0*/  FFMA.FTZ R6, R6, UR4, -R5 ;  /* 0x0000000406067c23 */ /* 0x000fe20008010805 */
[----:B------:R-:W-:Y:S01]  /*68b0*/  FMUL.FTZ R40, R38, R55 ;  /* 0x0000003726287220 */ /* 0x000fe20000410000 */
[----:B------:R-:W-:Y:S01]  /*68c0*/  VIADD R5, R10, 0x80 ;  /* 0x000000800a057836 */ /* 0x000fe20000000000 */
[----:B------:R-:W-:Y:S01]  /*68d0*/  F2FP.F16.F32.PACK_AB R36, R12, R11 ;  /* 0x0000000b0c24723e */ /* 0x000fe200000000ff */
[----:B------:R-:W-:Y:S01]  /*68e0*/  VIADD R49, R10, 0x180 ;  /* 0x000001800a317836 */ /* 0x000fe20000000000 */
[----:B------:R-:W-:Y:S01]  /*68f0*/  F2FP.F16.F32.PACK_AB R37, R37, R14 ;  /* 0x0000000e2525723e */ /* 0x000fe200000000ff */
[----:B------:R0:W3:Y:S01]  /*6900*/  MUFU.EX2 R48, R6 ;  /* 0x0000000600307308 */ /* 0x0000e20000000800 */
[----:B------:R-:W-:Y:S01]  /*6910*/  R2UR UR4, R5 ;  /* 0x00000000050472ca */ /* 0x000fe200000e0000 */
[----:B------:R-:W-:Y:S01]  /*6920*/  FFMA.FTZ R5, -R22, R22, 1 ;  /* 0x3f80000016057423 */ /* 0x000fe20000010116 */
[C---:B------:R-:W-:Y:S01]  /*6930*/  VIADD R22, R10.reuse, 0x100 ;  /* 0x000001000a167836 */ /* 0x040fe20000000000 */
[----:B------:R-:W-:Y:S01]  /*6940*/  F2FP.F16.F32.PACK_AB R12, R15, R20 ;  /* 0x000000140f0c723e */ /* 0x000fe200000000ff */
[----:B------:R-:W-:-:S02]  /*6950*/  VIADD R15, R10, 0x30 ;  /* 0x000000300a0f7836 */ /* 0x000fc40000000000 */
[----:B------:R-:W-:Y:S01]  /*6960*/  FMUL.FTZ R40, R40, R5 ;  /* 0x0000000528287220 */ /* 0x000fe20000410000 */
[----:B-1----:R-:W-:Y:S01]  /*6970*/  FMUL.FTZ R5, R43, R218 ;  /* 0x000000da2b057220 */ /* 0x002fe20000410000 */
[----:B------:R-:W1:Y:S01]  /*6980*/  MUFU.EX2 R21, R21 ;  /* 0x0000001500157308 */ /* 0x000e620000000800 */
[----:B0-----:R-:W-:Y:S01]  /*6990*/  FFMA.FTZ R6, -R33, R33, 1 ;  /* 0x3f80000021067423 */ /* 0x001fe20000010121 */
[----:B--2---:R-:W-:Y:S01]  /*69a0*/  F2FP.F16.F32.PACK_AB R31, R42, R43 ;  /* 0x0000002b2a1f723e */ /* 0x004fe200000000ff */
[----:B------:R-:W-:Y:S01]  /*69b0*/  VIADD R20, R10, 0xb0 ;  /* 0x000000b00a147836 */ /* 0x000fe20000000000 */
[----:B------:R-:W-:Y:S01]  /*69c0*/  R2UR UR5, R22 ;  /* 0x00000000160572ca */ /* 0x000fe200000e0000 */
[----:B------:R-:W-:Y:S01]  /*69d0*/  FFMA.FTZ R22, -R25, R25, 1 ;  /* 0x3f80000019167423 */ /* 0x000fe20000010119 */
[----:B------:R-:W-:Y:S01]  /*69e0*/  FFMA.FTZ R25, -R26, R26, 1 ;  /* 0x3f8000001a197423 */ /* 0x000fe2000001011a */
[----:B------:R-:W-:Y:S01]  /*69f0*/  FMUL.FTZ R26, R42, R219 ;  /* 0x000000db2a1a7220 */ /* 0x000fe20000410000 */
[----:B------:R-:W-:Y:S01]  /*6a00*/  F2FP.F16.F32.PACK_AB R13, R40, R13 ;  /* 0x0000000d280d723e */ /* 0x000fe200000000ff */
[----:B---3--:R-:W-:Y:S01]  /*6a10*/  FMUL.FTZ R223, R48, R223 ;  /* 0x000000df30df7220 */ /* 0x008fe20000410000 */
[----:B------:R-:W-:Y:S01]  /*6a20*/  FMUL.FTZ R5, R5, R22 ;  /* 0x0000001605057220 */ /* 0x000fe20000410000 */
[----:B------:R-:W-:-:S02]  /*6a30*/  IMAD R22, R4, 0x2000, R17 ;  /* 0x0000200004167824 */ /* 0x000fc400078e0211 */
[----:B------:R-:W-:Y:S01]  /*6a40*/  FMUL.FTZ R26, R26, R25 ;  /* 0x000000191a1a7220 */ /* 0x000fe20000410000 */
[----:B------:R-:W-:Y:S01]  /*6a50*/  FMUL.FTZ R50, R223, R6 ;  /* 0x00000006df327220 */ /* 0x000fe20000410000 */
[----:B------:R-:W-:Y:S01]  /*6a60*/  F2FP.F16.F32.PACK_AB R6, R44, R41 ;  /* 0x000000292c06723e */ /* 0x000fe200000000ff */
[----:B------:R-:W-:Y:S01]  /*6a70*/  UMOV UR10, UR4 ;  /* 0x00000004000a7c82 */ /* 0x000fe20008000000 */
[----:B------:R-:W-:Y:S01]  /*6a80*/  R2UR UR58, R10 ;  /* 0x000000000a3a72ca */ /* 0x000fe200000e0000 */
[----:B-1----:R-:W-:Y:S01]  /*6a90*/  FMUL.FTZ R222, R21, R222 ;  /* 0x000000de15de7220 */ /* 0x002fe20000410000 */
[----:B------:R-:W-:Y:S01]  /*6aa0*/  F2FP.F16.F32.PACK_AB R33, R48, R21 ;  /* 0x000000153021723e */ /* 0x000fe200000000ff */
[----:B------:R0:W-:Y:S01]  /*6ab0*/  STSM.16.M88.2 [R0+0x2cd00], R6 ;  /* 0x02cd000600007844 */ /* 0x0001e20000000100 */
[----:B------:R-:W-:Y:S02]  /*6ac0*/  VIADD R21, R22, 0x24100 ;  /* 0x0002410016157836 */ /* 0x000fe40000000000 */
[----:B------:R-:W-:Y:S01]  /*6ad0*/  FMUL.FTZ R25, R222, R29 ;  /* 0x0000001dde197220 */ /* 0x000fe20000410000 */
[----:B------:R-:W-:Y:S01]  /*6ae0*/  R2UR UR6, R49 ;  /* 0x00000000310672ca */ /* 0x000fe200000e0000 */
[----:B------:R1:W-:Y:S01]  /*6af0*/  STSM.16.M88.2 [R0+0x2d500], R8 ;  /* 0x02d5000800007844 */ /* 0x0003e20000000100 */
[----:B------:R-:W-:Y:S01]  /*6b00*/  UMOV UR12, UR10 ;  /* 0x0000000a000c7c82 */ /* 0x000fe20008000000 */
[----:B------:R-:W-:-:S02]  /*6b10*/  SHF.R.U32.HI R21, RZ, 0x4, R21 ;  /* 0x00000004ff157819 */ /* 0x000fc40000011615 */
[----:B------:R-:W-:Y:S01]  /*6b20*/  STSM.16.M88.2 [R0+0x2dd00], R30 ;  /* 0x02dd001e00007844 */ /* 0x000fe20000000100 */
[----:B------:R-:W-:Y:S02]  /*6b30*/  F2FP.F16.F32.PACK_AB R25, R50, R25 ;  /* 0x000000193219723e */ /* 0x000fe400000000ff */
[----:B------:R-:W-:Y:S01]  /*6b40*/  LOP3.LUT R216, R21, 0x3fff, RZ, 0xc0, !PT ;  /* 0x00003fff15d87812 */ /* 0x000fe200078ec0ff */
[----:B------:R-:W-:Y:S01]  /*6b50*/  STSM.16.M88.2 [R0+0x2e500], R32 ;  /* 0x02e5002000007844 */ /* 0x000fe20000000100 */
[----:B0-----:R-:W-:Y:S02]  /*6b60*/  F2FP.F16.F32.PACK_AB R6, R24, R23 ;  /* 0x000000171806723e */ /* 0x001fe400000000ff */
[----:B------:R-:W-:Y:S01]  /*6b70*/  R2UR UR56, R216 ;  /* 0x00000000d83872ca */ /* 0x000fe200000e0000 */
[----:B------:R0:W-:Y:S06]  /*6b80*/  MEMBAR.ALL.CTA ;  /* 0x0000000000007992 */ /* 0x0001ec0000008000 */
[----:B0-----:R-:W0:Y:S01]  /*6b90*/  FENCE.VIEW.ASYNC.S ;  /* 0x00000000000073c6 */ /* 0x001e220000000000 */
[----:B------:R-:W-:Y:S01]  /*6ba0*/  F2FP.F16.F32.PACK_AB R7, R26, R5 ;  /* 0x000000051a07723e */ /* 0x000fe200000000ff */
[----:B------:R-:W-:Y:S01]  /*6bb0*/  VIADD R5, R10, 0x200 ;  /* 0x000002000a057836 */ /* 0x000fe20000000000 */
[----:B------:R-:W-:Y:S01]  /*6bc0*/  F2FP.F16.F32.PACK_AB R24, R28, R27 ;  /* 0x0000001b1c18723e */ /* 0x000fe200000000ff */
[----:B------:R-:W-:Y:S01]  /*6bd0*/  UMOV UR18, UR6 ;  /* 0x0000000600127c82 */ /* 0x000fe20008000000 */
[----:B-1----:R-:W-:Y:S01]  /*6be0*/  MOV R9, UR58 ;  /* 0x0000003a00097c02 */ /* 0x002fe20008000f00 */
[C---:B------:R-:W-:Y:S01]  /*6bf0*/  VIADD R14, R216.reuse, 0x180 ;  /* 0x00000180d80e7836 */ /* 0x040fe20000000000 */
[----:B------:R-:W-:Y:S01]  /*6c00*/  R2UR UR7, R5 ;  /* 0x00000000050772ca */ /* 0x000fe200000e0000 */
[----:B------:R-:W-:Y:S01]  /*6c10*/  VIADD R5, R216, 0x80 ;  /* 0x00000080d8057836 */ /* 0x000fe20000000000 */
[----:B------:R-:W-:Y:S01]  /*6c20*/  MOV R8, UR59 ;  /* 0x0000003b00087c02 */ /* 0x000fe20008000f00 */
[----:B------:R-:W-:Y:S01]  /*6c30*/  UMOV UR8, UR56 ;  /* 0x0000003800087c82 */ /* 0x000fe20008000000 */
[----:B------:R-:W-:-:S02]  /*6c40*/  UMOV UR16, UR56 ;  /* 0x0000003800107c82 */ /* 0x000fc40008000000 */
[----:B------:R-:W-:Y:S01]  /*6c50*/  R2UR UR48, R5 ;  /* 0x00000000053072ca */ /* 0x000fe200000e0000 */
[----:B------:R-:W-:-:S05]  /*6c60*/  VIADD R5, R10, 0x90 ;  /* 0x000000900a057836 */ /* 0x000fca0000000000 */
[----:B------:R-:W-:Y:S01]  /*6c70*/  R2UR UR4, R5 ;  /* 0x00000000050472ca */ /* 0x000fe200000e0000 */
[C---:B------:R-:W-:Y:S01]  /*6c80*/  VIADD R5, R10.reuse, 0x190 ;  /* 0x000001900a057836 */ /* 0x040fe20000000000 */
[----:B0-----:R-:W-:Y:S04]  /*6c90*/  BAR.SYNC.DEFER_BLOCKING 0x9, 0x100 ;  /* 0x0244000000007b1d */ /* 0x001fe80000010000 */
        /* <DEDUP_REMOVED lines=9> */
[C---:B------:R-:W-:Y:S01]  /*6d30*/  VIADD R5, R10.reuse, 0x1a0 ;  /* 0x000001a00a057836 */ /* 0x040fe20000000000 */
[----:B------:R-:W-:Y:S04]  /*6d40*/  STSM.16.M88.2 [R0+0x2ed00], R34 ;  /* 0x02ed002200007844 */ /* 0x000fe80000000100 */
[----:B------:R-:W-:Y:S01]  /*6d50*/  R2UR UR34, R5 ;  /* 0x00000000052272ca */ /* 0x000fe200000e0000 */
[----:B------:R-:W-:Y:S01]  /*6d60*/  VIADD R5, R10, 0x220 ;  /* 0x000002200a057836 */ /* 0x000fe20000000000 */
[----:B------:R-:W-:Y:S01]  /*6d70*/  STSM.16.M88.2 [R0+0x2f500], R36 ;  /* 0x02f5002400007844 */ /* 0x000fe20000000100 */
[----:B------:R-:W-:Y:S01]  /*6d80*/  UMOV UR40, UR28 ;  /* 0x0000001c00287c82 */ /* 0x000fe20008000000 */
[----:B------:R-:W-:Y:S01]  /*6d90*/  UMOV UR36, UR28 ;  /* 0x0000001c00247c82 */ /* 0x000fe20008000000 */
[----:B------:R-:W-:Y:S01]  /*6da0*/  UMOV UR32, UR28 ;  /* 0x0000001c00207c82 */ /* 0x000fe20008000000 */
[----:B------:R-:W-:Y:S01]  /*6db0*/  STSM.16.M88.2 [R0+0x2fd00], R12 ;  /* 0x02fd000c00007844 */ /* 0x000fe20000000100 */
[----:B------:R-:W-:Y:S01]  /*6dc0*/  R2UR UR26, R5 ;  /* 0x00000000051a72ca */ /* 0x000fe200000e0000 */
[----:B------:R-:W-:Y:S01]  /*6dd0*/  UMOV UR24, UR28 ;  /* 0x0000001c00187c82 */ /* 0x000fe20008000000 */
[----:B------:R-:W-:Y:S01]  /*6de0*/  IMAD R5, R4, 0x2800, R17 ;  /* 0x0000280004057824 */ /* 0x000fe200078e0211 */
[----:B------:R0:W-:Y:S04]  /*6df0*/  STSM.16.M88.2 [R0+0x30500], R6 ;  /* 0x0305000600007844 */ /* 0x0001e80000000100 */
[----:B------:R1:W-:Y:S01]  /*6e00*/  STSM.16.M88.2 [R0+0x30d00], R24 ;  /* 0x030d001800007844 */ /* 0x0003e20000000100 */
[----:B------:R-:W-:Y:S01]  /*6e10*/  WARPGROUP.ARRIVE ;  /* 0x00000000000079c5 */ /* 0x000fe20000000000 */
[----:B------:R-:W-:-:S04]  /*6e20*/  SHF.R.U32.HI R5, RZ, 0x4, R5 ;  /* 0x00000004ff057819 */ /* 0x000fc80000011605 */
[----:B------:R-:W-:Y:S01]  /*6e30*/  LOP3.LUT R5, R5, 0x3fff, RZ, 0xc0, !PT ;  /* 0x00003fff05057812 */ /* 0x000fe200078ec0ff */
[----:B------:R-:W-:Y:S01]  /*6e40*/  HGMMA.64x16x16.F32 R136, gdesc[UR56].tnspA.tnspB, R136 ;  /* 0x60200000388879f0 */ /* 0x000fe20008700888 */
[----:B0-----:R-:W-:-:S03]  /*6e50*/  VIADD R6, R10, 0x10 ;  /* 0x000000100a067836 */ /* 0x001fc60000000000 */
        /* <DEDUP_REMOVED lines=9> */
[----:B------:R-:W-:Y:S01]  /*6ef0*/  VIADD R6, R10, 0x110 ;  /* 0x000001100a067836 */ /* 0x000fe20000000000 */
        /* <DEDUP_REMOVED lines=25> */
[----:B------:R-:W-:Y:S01]  /*7090*/  R2UR UR38, R6 ;  /* 0x00000000062672ca */ /* 0x000fe200000e0000 */
[----:B------:R-:W-:-:S05]  /*70a0*/  VIADD R6, R17, 0x2ed00 ;  /* 0x0002ed0011067836 */ /* 0x000fca0000000000 */
[----:B------:R-:W-:-:S04]  /*70b0*/  SHF.R.U32.HI R6, RZ, 0x4, R6 ;  /* 0x00000004ff067819 */ /* 0x000fc80000011606 */
[----:B------:R-:W-:Y:S01]  /*70c0*/  LOP3.LUT R23, R6, 0x3fff, RZ, 0xc0, !PT ;  /* 0x00003fff06177812 */ /* 0x000fe200078ec0ff */
[----:B------:R-:W-:Y:S03]  /*70d0*/  HGMMA.64x16x16.F32 R136, gdesc[UR48].tnspA.tnspB, R136 ;  /* 0x60200000308879f0 */ /* 0x000fe60008700888 */
[----:B------:R-:W-:Y:S01]  /*70e0*/  LOP3.LUT R6, R23, 0x400000, RZ, 0xfc, !PT ;  /* 0x0040000017067812 */ /* 0x000fe200078efcff */
        /* <DEDUP_REMOVED lines=15> */
[C---:B------:R-:W-:Y:S01]  /*71e0*/  VIADD R14, R10.reuse, 0x130 ;  /* 0x000001300a0e7836 */ /* 0x040fe20000000000 */
[----:B------:R-:W-:Y:S01]  /*71f0*/  HGMMA.64x16x16.F32 R200, gdesc[UR44].tnspA.tnspB, R200 ;  /* 0x602000002cc879f0 */ /* 0x000fe200087008c8 */
[----:B------:R-:W-:Y:S01]  /*7200*/  R2UR UR10, R15 ;  /* 0x000000000f0a72ca */ /* 0x000fe200000e0000 */
[C---:B------:R-:W-:Y:S01]  /*7210*/  VIADD R15, R10.reuse, 0x1b0 ;  /* 0x000001b00a0f7836 */ /* 0x040fe20000000000 */
        /* <DEDUP_REMOVED lines=8> */
[----:B------:R-:W-:Y:S01]  /*72a0*/  R2UR UR6, R10 ;  /* 0x000000000a0672ca */ /* 0x000fe200000e0000 */
[----:B------:R-:W-:Y:S01]  /*72b0*/  UMOV UR16, UR8 ;  /* 0x0000000800107c82 */ /* 0x000fe20008000000 */
[----:B------:R-:W-:Y:S01]  /*72c0*/  MOV R217, UR59 ;  /* 0x0000003b00d97c02 */ /* 0x000fe20008000f00 */
[----:B------:R-:W-:Y:S01]  /*72d0*/  UMOV UR59, UR7 ;  /* 0x00000007003b7c82 */ /* 0x000fe20008000000 */
[----:B------:R-:W-:Y:S01]  /*72e0*/  UMOV UR17, UR9 ;  /* 0x0000000900117c82 */ /* 0x000fe20008000000 */
[----:B------:R-:W-:Y:S01]  /*72f0*/  MOV R220, UR59 ;  /* 0x0000003b00dc7c02 */ /* 0x000fe20008000f00 */
[----:B------:R-:W-:Y:S01]  /*7300*/  UMOV UR59, UR11 ;  /* 0x0000000b003b7c82 */ /* 0x000fe20008000000 */
[----:B------:R-:W-:Y:S01]  /*7310*/  UMOV UR11, 0x40 ;  /* 0x00000040000b7882 */ /* 0x000fe20000000000 */
        /* <DEDUP_REMOVED lines=13> */
[----:B------:R-:W-:Y:S01]  /*73f0*/  HGMMA.64x16x16.F32 R136, gdesc[UR28].tnspA.tnspB, R136 ;  /* 0x602000001c8879f0 */ /* 0x000fe20008700888 */
[----:B------:R-:W-:Y:S01]  /*7400*/  VIADD R10, R5, 0x80 ;  /* 0x00000080050a7836 */ /* 0x000fe20000000000 */
[----:B------:R-:W-:Y:S01]  /*7410*/  UMOV UR29, 0x40000040 ;  /* 0x40000040001d7882 */ /* 0x000fe20000000000 */
[----:B------:R-:W-:Y:S01]  /*7420*/  VIADD R14, R6, 0x80 ;  /* 0x00000080060e7836 */ /* 0x000fe20000000000 */
[----:B------:R-:W-:Y:S01]  /*7430*/  HGMMA.64x16x16.F32 R152, gdesc[UR40].tnspA.tnspB, R152 ;  /* 0x60200000289879f0 */ /* 0x000fe20008700898 */
[----:B------:R-:W-:Y:S01]  /*7440*/  IMAD.U32 R20, RZ, RZ, UR58 ;  /* 0x0000003aff147e24 */ /* 0x000fe2000f8e00ff */
[----:B------:R-:W-:Y:S01]  /*7450*/  UMOV UR40, UR52 ;  /* 0x0000003400287c82 */ /* 0x000fe20008000000 */
[----:B------:R-:W-:Y:S01]  /*7460*/  IMAD.U32 R21, RZ, RZ, UR59 ;  /* 0x0000003bff157e24 */ /* 0x000fe2000f8e00ff */
        /* <DEDUP_REMOVED lines=19> */
[----:B0-----:R-:W-:Y:S06]  /*75a0*/  BAR.SYNC.DEFER_BLOCKING 0x9, 0x100 ;  /* 0x0244000000007b1d */ /* 0x001fec0000010000 */
[----:B-1----:R-:W-:-:S06]  /*75b0*/  WARPGROUP.ARRIVE ;  /* 0x00000000000079c5 */ /* 0x002fcc0000000000 */
        /* <DEDUP_REMOVED lines=26> */
[----:B------:R-:W-:Y:S01]  /*7760*/  IMAD.U32 R12, RZ, RZ, UR58 ;  /* 0x0000003aff0c7e24 */ /* 0x000fe2000f8e00ff */
[----:B------:R-:W-:Y:S01]  /*7770*/  HGMMA.64x64x16.F32 R24, gdesc[UR56].tnspA, R24 ;  /* 0x20e00000381879f0 */ /* 0x000fe20008700818 */
[----:B------:R-:W-:Y:S01]  /*7780*/  R2UR UR58, R11 ;  /* 0x000000000b3a72ca */ /* 0x000fe200000e0000 */
[----:B------:R-:W-:Y:S01]  /*7790*/  VIADD R11, R6, 0x180 ;  /* 0x00000180060b7836 */ /* 0x000fe20000000000 */
[----:B------:R-:W-:-:S08]  /*77a0*/  R2UR UR59, R220 ;  /* 0x00000000dc3b72ca */ /* 0x000fd000000e0000 */
[----:B------:R-:W-:Y:S01]  /*77b0*/  UMOV UR56, UR4 ;  /* 0x0000000400387c82 */ /* 0x000fe20008000000 */
[----:B------:R-:W-:Y:S01]  /*77c0*/  UMOV UR57, 0x40000040 ;  /* 0x4000004000397882 */ /* 0x000fe20000000000 */
[----:B------:R-:W-:Y:S01]  /*77d0*/  VIADD R6, R6, 0x200 ;  /* 0x0000020006067836 */ /* 0x000fe20000000000 */
[----:B------:R-:W-:Y:S01]  /*77e0*/  R2UR UR5, R11 ;  /* 0x000000000b0572ca */ /* 0x000fe200000e0000 */
[----:B------:R-:W-:Y:S01]  /*77f0*/  UMOV UR48, UR58 ;  /* 0x0000003a00307c82 */ /* 0x000fe20008000000 */
[----:B------:R-:W-:Y:S01]  /*7800*/  UMOV UR49, UR59 ;  /* 0x0000003b00317c82 */ /* 0x000fe20008000000 */
[----:B------:R-:W-:Y:S02]  /*7810*/  UMOV UR59, 0x8 ;  /* 0x00000008003b7882 */ /* 0x000fe40000000000 */
[----:B------:R-:W-:-:S08]  /*7820*/  IMAD.U32 R11, RZ, RZ, UR59 ;  /* 0x0000003bff0b7e24 */ /* 0x000fd0000f8e00ff */
[----:B------:R-:W-:Y:S01]  /*7830*/  UMOV UR58, UR5 ;  /* 0x00000005003a7c82 */ /* 0x000fe20008000000 */
[----:B------:R-:W-:Y:S01]  /*7840*/  R2UR UR5, R6 ;  /* 0x00000000060572ca */ /* 0x000fe200000e0000 */
[----:B------:R-:W-:Y:S01]  /*7850*/  IMAD.U32 R10, RZ, RZ, UR58 ;  /* 0x0000003aff0a7e24 */ /* 0x000fe2000f8e00ff */
[----:B------:R-:W-:Y:S01]  /*7860*/  HGMMA.64x64x16.F32 R24, gdesc[UR56].tnspA, R24 ;  /* 0x20e00000381879f0 */ /* 0x000fe20008700818 */
[----:B------:R-:W-:Y:S01]  /*7870*/  R2UR UR56, R7 ;  /* 0x00000000073872ca */ /* 0x000fe200000e0000 */
[----:B------:R-:W-:Y:S01]  /*7880*/  VIADD R7, R5, 0x200 ;  /* 0x0000020005077836 */ /* 0x000fe20000000000 */
[----:B------:R-:W-:Y:S01]  /*7890*/  R2UR UR59, R217 ;  /* 0x00000000d93b72ca */ /* 0x000fe200000e0000 */
[----:B------:R-:W-:Y:S01]  /*78a0*/  VIADD R217, R216, 0x400 ;  /* 0x00000400d8d97836 */ /* 0x000fe20000000000 */
        /* <DEDUP_REMOVED lines=40> */
[----:B------:R-:W-:Y:S01]  /*7b30*/  ULDC.64 UR56, c[0x0][0x208] ;  /* 0x0000820000387ab9 */ /* 0x000fe20000000a00 */
[----:B------:R-:W-:-:S03]  /*7b40*/  VIADD R216, R216, 0x580 ;  /* 0x00000580d8d87836 */ /* 0x000fc60000000000 */
        /* <DEDUP_REMOVED lines=49> */
[----:B0-----:R-:W-:Y:S01]  /*7e60*/  LOP3.LUT R24, R23, 0x80000, RZ, 0xfc, !PT ;  /* 0x0008000017187812 */ /* 0x001fe200078efcff */
        /* <DEDUP_REMOVED lines=16> */
[----:B------:R-:W-:Y:S01]  /*7f70*/  UMOV UR8, UR52 ;  /* 0x0000003400087c82 */ /* 0x000fe20008000000 */
[----:B------:R-:W-:Y:S01]  /*7f80*/  UMOV UR9, UR53 ;  /* 0x0000003500097c82 */ /* 0x000fe20008000000 */
[----:B------:R-:W-:Y:S01]  /*7f90*/  UMOV UR35, 0x40 ;  /* 0x0000004000237882 */ /* 0x000fe20000000000 */
[----:B------:R-:W-:Y:S01]  /*7fa0*/  UMOV UR31, 0x40 ;  /* 0x00000040001f7882 */ /* 0x000fe20000000000 */
[----:B------:R-:W-:Y:S01]  /*7fb0*/  PLOP3.LUT P0, PT, PT, PT, UP0, 0x40, 0x0 ;  /* 0x000000000000781c */ /* 0x000fe20003f0e808 */
[----:B------:R-:W-:Y:S01]  /*7fc0*/  UMOV UR7, 0x40 ;  /* 0x0000004000077882 */ /* 0x000fe20000000000 */
[----:B------:R-:W-:Y:S01]  /*7fd0*/  UMOV UR10, UR4 ;  /* 0x00000004000a7c82 */ /* 0x000fe20008000000 */
[----:B------:R-:W-:Y:S01]  /*7fe0*/  R2UR UR4, R25 ;  /* 0x00000000190472ca */ /* 0x000fe200000e0000 */
        /* <DEDUP_REMOVED lines=26> */
[----:B------:R0:W-:Y:S01]  /*8190*/  REDG.E.ADD.F32x4.FTZ.RN.STRONG.GPU desc[UR56][R8.64+0x800], R28 ;  /* 0x0008001c080079a6 */ /* 0x0001e2000c10f7b8 */
[----:B------:R-:W-:-:S03]  /*81a0*/  VIADD R26, R24, 0x10 ;  /* 0x00000010181a7836 */ /* 0x000fc60000000000 */
        /* <DEDUP_REMOVED lines=9> */
[----:B------:R-:W-:Y:S01]  /*8240*/  IMAD.U32 R221, RZ, RZ, UR11 ;  /* 0x0000000bffdd7e24 */ /* 0x000fe2000f8e00ff */
[----:B------:R-:W-:Y:S01]  /*8250*/  UMOV UR49, UR45 ;  /* 0x0000002d00317c82 */ /* 0x000fe20008000000 */
[----:B------:R-:W-:Y:S01]  /*8260*/  UMOV UR41, UR25 ;  /* 0x0000001900297c82 */ /* 0x000fe20008000000 */
[----:B------:R-:W-:Y:S01]  /*8270*/  R2UR UR6, R25 ;  /* 0x00000000190672ca */ /* 0x000fe200000e0000 */
[C---:B------:R-:W-:Y:S01]  /*8280*/  VIADD R25, R24.reuse, 0x210 ;  /* 0x0000021018197836 */ /* 0x040fe20000000000 */
[----:B------:R-:W-:Y:S01]  /*8290*/  UMOV UR8, UR44 ;  /* 0x0000002c00087c82 */ /* 0x000fe20008000000 */
[----:B------:R-:W-:Y:S01]  /*82a0*/  UMOV UR37, UR25 ;  /* 0x0000001900257c82 */ /* 0x000fe20008000000 */
[----:B------:R-:W-:Y:S01]  /*82b0*/  UMOV UR33, UR25 ;  /* 0x0000001900217c82 */ /* 0x000fe20008000000 */
[----:B------:R-:W-:Y:S01]  /*82c0*/  UMOV UR29, UR25 ;  /* 0x00000019001d7c82 */ /* 0x000fe20008000000 */
[----:B------:R-:W-:Y:S01]  /*82d0*/  R2UR UR50, R25 ;  /* 0x00000000193272ca */ /* 0x000fe200000e0000 */
[----:B------:R-:W-:Y:S01]  /*82e0*/  UMOV UR11, 0x40 ;  /* 0x00000040000b7882 */ /* 0x000fe20000000000 */
[----:B------:R-:W-:Y:S01]  /*82f0*/  UMOV UR15, 0x40 ;  /* 0x00000040000f7882 */ /* 0x000fe20000000000 */
[----:B------:R-:W-:Y:S01]  /*8300*/  UMOV UR10, UR4 ;  /* 0x00000004000a7c82 */ /* 0x000fe20008000000 */
[----:B------:R-:W-:Y:S01]  /*8310*/  HGMMA.64x16x16.F32 R56, gdesc[UR44].tnspA.tnspB, R56 ;  /* 0x602000002c3879f0 */ /* 0x000fe20008700838 */
[----:B------:R-:W-:Y:S01]  /*8320*/  IMAD.U32 R222, RZ, RZ, UR10 ;  /* 0x0000000affde7e24 */ /* 0x000fe2000f8e00ff */
[----:B------:R0:W-:Y:S01]  /*8330*/  REDG.E.ADD.F32x4.FTZ.RN.STRONG.GPU desc[UR56][R8.64+0x1000], R32 ;  /* 0x00100020080079a6 */ /* 0x0001e2000c10f7b8 */
        /* <DEDUP_REMOVED lines=13> */
[----:B------:R-:W-:Y:S01]  /*8410*/  UMOV UR48, UR44 ;  /* 0x0000002c00307c82 */ /* 0x000fe20008000000 */
[----:B------:R-:W-:Y:S01]  /*8420*/  HGMMA.64x16x16.F32 R80, gdesc[UR8].tnspA.tnspB, R80 ;  /* 0x60200000085079f0 */ /* 0x000fe20008700850 */
[----:B------:R-:W-:Y:S01]  /*8430*/  VIADD R25, R237, 0x100 ;  /* 0x00000100ed197836 */ /* 0x000fe20000000000 */
[----:B------:R0:W-:Y:S02]  /*8440*/  REDG.E.ADD.F32x4.FTZ.RN.STRONG.GPU desc[UR56][R8.64+0x1800], R36 ;  /* 0x00180024080079a6 */ /* 0x0001e4000c10f7b8 */
[----:B------:R-:W-:Y:S02]  /*8450*/  HGMMA.64x16x16.F32 R88, gdesc[UR48].tnspA.tnspB, R88 ;  /* 0x60200000305879f0 */ /* 0x000fe40008700858 */
[----:B------:R-:W-:Y:S01]  /*8460*/  R2UR UR24, R25 ;  /* 0x00000000191872ca */ /* 0x000fe200000e0000 */
[----:B------:R-:W-:-:S02]  /*8470*/  VIADD R25, R24, 0x120 ;  /* 0x0000012018197836 */ /* 0x000fc40000000000 */
[C---:B------:R-:W-:Y:S01]  /*8480*/  VIADD R26, R24.reuse, 0x20 ;  /* 0x00000020181a7836 */ /* 0x040fe20000000000 */
[----:B------:R-:W-:Y:S01]  /*8490*/  UMOV UR5, 0x40000040 ;  /* 0x4000004000057882 */ /* 0x000fe20000000000 */
[----:B------:R-:W-:Y:S01]  /*84a0*/  IMAD.U32 R226, RZ, RZ, UR10 ;  /* 0x0000000affe27e24 */ /* 0x000fe2000f8e00ff */
[----:B------:R-:W-:Y:S01]  /*84b0*/  R2UR UR38, R25 ;  /* 0x00000000192672ca */ /* 0x000fe200000e0000 */
[----:B------:R-:W-:Y:S01]  /*84c0*/  VIADD R25, R24, 0x1a0 ;  /* 0x000001a018197836 */ /* 0x000fe20000000000 */
[----:B------:R-:W-:Y:S01]  /*84d0*/  R2UR UR26, R26 ;  /* 0x000000001a1a72ca */ /* 0x000fe200000e0000 */
[C---:B------:R-:W-:Y:S01]  /*84e0*/  VIADD R26, R24.reuse, 0xa0 ;  /* 0x000000a0181a7836 */ /* 0x040fe20000000000 */
[----:B------:R0:W-:Y:S02]  /*84f0*/  REDG.E.ADD.F32x4.FTZ.RN.STRONG.GPU desc[UR56][R8.64+0x2000], R40 ;  /* 0x00200028080079a6 */ /* 0x0001e4000c10f7b8 */
[----:B------:R-:W-:Y:S01]  /*8500*/  R2UR UR34, R25 ;  /* 0x00000000192272ca */ /* 0x000fe200000e0000 */
[----:B------:R-:W-:Y:S01]  /*8510*/  VIADD R25, R24, 0x220 ;  /* 0x0000022018197836 */ /* 0x000fe20000000000 */
[----:B------:R-:W-:Y:S01]  /*8520*/  R2UR UR42, R26 ;  /* 0x000000001a2a72ca */ /* 0x000fe200000e0000 */
[----:B------:R-:W-:Y:S01]  /*8530*/  UMOV UR40, UR24 ;  /* 0x0000001800287c82 */ /* 0x000fe20008000000 */
[----:B------:R-:W-:Y:S01]  /*8540*/  UMOV UR36, UR24 ;  /* 0x0000001800247c82 */ /* 0x000fe20008000000 */
[----:B------:R-:W-:Y:S01]  /*8550*/  UMOV UR32, UR24 ;  /* 0x0000001800207c82 */ /* 0x000fe20008000000 */
[----:B------:R-:W-:Y:S01]  /*8560*/  R2UR UR30, R25 ;  /* 0x00000000191e72ca */ /* 0x000fe200000e0000 */
[----:B------:R-:W-:-:S02]  /*8570*/  UMOV UR28, UR24 ;  /* 0x00000018001c7c82 */ /* 0x000fc40008000000 */
[----:B------:R-:W-:Y:S01]  /*8580*/  HGMMA.64x16x16.F32 R56, gdesc[UR24].tnspA.tnspB, R56 ;  /* 0x60200000183879f0 */ /* 0x000fe20008700838 */
[----:B------:R-:W-:Y:S01]  /*8590*/  UMOV UR21, UR5 ;  /* 0x0000000500157c82 */ /* 0x000fe20008000000 */
[----:B------:R-:W-:Y:S01]  /*85a0*/  UMOV UR17, UR5 ;  /* 0x0000000500117c82 */ /* 0x000fe20008000000 */
[----:B------:R-:W-:-:S03]  /*85b0*/  IMAD.U32 R227, RZ, RZ, UR11 ;  /* 0x0000000bffe37e24 */ /* 0x000fc6000f8e00ff */
[----:B------:R-:W-:Y:S01]  /*85c0*/  HGMMA.64x16x16.F32 R64, gdesc[UR40].tnspA.tnspB, R64 ;  /* 0x60200000284079f0 */ /* 0x000fe20008700840 */
[----:B------:R-:W-:Y:S01]  /*85d0*/  UMOV UR13, UR5 ;  /* 0x00000005000d7c82 */ /* 0x000fe20008000000 */
[----:B------:R-:W-:Y:S01]  /*85e0*/  UMOV UR9, UR5 ;  /* 0x0000000500097c82 */ /* 0x000fe20008000000 */
[----:B------:R0:W-:Y:S01]  /*85f0*/  REDG.E.ADD.F32x4.FTZ.RN.STRONG.GPU desc[UR56][R8.64+0x2800], R44 ;  /* 0x0028002c080079a6 */ /* 0x0001e2000c10f7b8 */
[----:B------:R-:W-:Y:S01]  /*8600*/  HGMMA.64x16x16.F32 R72, gdesc[UR36].tnspA.tnspB, R72 ;  /* 0x60200000244879f0 */ /* 0x000fe20008700848 */
[----:B------:R-:W-:Y:S02]  /*8610*/  VIADD R25, R237, 0x180 ;  /* 0x00000180ed197836 */ /* 0x000fe40000000000 */
[----:B------:R-:W-:Y:S01]  /*8620*/  VIADD R26, R24, 0x30 ;  /* 0x00000030181a7836 */ /* 0x000fe20000000000 */
[----:B------:R-:W-:Y:S01]  /*8630*/  UMOV UR11, 0x40 ;  /* 0x00000040000b7882 */ /* 0x000fe20000000000 */
[----:B------:R0:W-:Y:S01]  /*8640*/  REDG.E.ADD.F32x4.FTZ.RN.STRONG.GPU desc[UR56][R8.64+0x3000], R48 ;  /* 0x00300030080079a6 */ /* 0x0001e2000c10f7b8 */
[----:B------:R-:W-:Y:S01]  /*8650*/  HGMMA.64x16x16.F32 R80, gdesc[UR32].tnspA.tnspB, R80 ;  /* 0x60200000205079f0 */ /* 0x000fe20008700850 */
[----:B------:R-:W-:-:S02]  /*8660*/  R2UR UR4, R25 ;  /* 0x00000000190472ca */ /* 0x000fc400000e0000 */
[----:B------:R0:W-:Y:S01]  /*8670*/  REDG.E.ADD.F32x4.FTZ.RN.STRONG.GPU desc[UR56][R8.64+0x3800], R52 ;  /* 0x00380034080079a6 */ /* 0x0001e2000c10f7b8 */
[----:B------:R-:W-:Y:S01]  /*8680*/  VIADD R25, R24, 0x130 ;  /* 0x0000013018197836 */ /* 0x000fe20000000000 */
[----:B------:R-:W-:Y:S01]  /*8690*/  R2UR UR6, R26 ;  /* 0x000000001a0672ca */ /* 0x000fe200000e0000 */
[C---:B------:R-:W-:Y:S01]  /*86a0*/  VIADD R26, R24.reuse, 0xb0 ;  /* 0x000000b0181a7836 */ /* 0x040fe20000000000 */
[----:B------:R-:W-:Y:S02]  /*86b0*/  HGMMA.64x16x16.F32 R88, gdesc[UR28].tnspA.tnspB, R88 ;  /* 0x602000001c5879f0 */ /* 0x000fe40008700858 */
[----:B------:R-:W-:Y:S01]  /*86c0*/  R2UR UR18, R25 ;  /* 0x00000000191272ca */ /* 0x000fe200000e0000 */
[----:B------:R-:W-:Y:S01]  /*86d0*/  VIADD R25, R24, 0x1b0 ;  /* 0x000001b018197836 */ /* 0x000fe20000000000 */
[----:B------:R-:W-:Y:S01]  /*86e0*/  R2UR UR22, R26 ;  /* 0x000000001a1672ca */ /* 0x000fe200000e0000 */
[----:B------:R-:W-:-:S03]  /*86f0*/  VIADD R24, R24, 0x230 ;  /* 0x0000023018187836 */ /* 0x000fc60000000000 */
        /* <DEDUP_REMOVED lines=12> */
[----:B0-----:R-:W-:Y:S05]  /*87c0*/  @P0 BRA `(.L_x_504) ;  /* 0x0000000000040947 */ /* 0x001fea0003800000 */
[----:B------:R-:W-:Y:S01]  /*87d0*/  BPT.TRAP 0x1 ;  /* 0x000000040000795c */ /* 0x000fe20000300000 */
.L_x_504:
        /* <DEDUP_REMOVED lines=71> */
[----:B------:R-:W-:Y:S01]  /*8c50*/  UMOV UR5, 0x40000040 ;  /* 0x4000004000057882 */ /* 0x000fe20000000000 */
[----:B------:R-:W-:Y:S01]  /*8c60*/  PLOP3.LUT P0, PT, PT, PT, UP0, 0x40, 0x0 ;  /* 0x000000000000781c */ /* 0x000fe20003f0e808 */
        /* <DEDUP_REMOVED lines=38> */
[----:B0-----:R-:W-:Y:S05]  /*8ed0*/  @P0 BRA `(.L_x_505) ;  /* 0x0000000000040947 */ /* 0x001fea0003800000 */
[----:B------:R-:W-:Y:S01]  /*8ee0*/  BPT.TRAP 0x1 ;  /* 0x000000040000795c */ /* 0x000fe20000300000 */
.L_x_505:
[----:B------:R-:W-:Y:S01]  /*8ef0*/  VIADD R3, R3, 0x1 ;  /* 0x0000000103037836 */ /* 0x000fe20000000000 */
[----:B------:R-:W-:Y:S01]  /*8f00*/  ULOP3.LUT UR60, UR60, 0x1, URZ, 0x3c, !UPT ;  /* 0x000000013c3c7892 */ /* 0x000fe2000f8e3c3f */
[----:B------:R-:W-:Y:S02]  /*8f10*/  VIADD R2, R2, 0x1 ;  /* 0x0000000102027836 */ /* 0x000fe40000000000 */
[----:B------:R-:W-:Y:S01]  /*8f20*/  VIADD R16, R16, 0x31620 ;  /* 0x0003162010107836 */ /* 0x000fe20000000000 */
[----:B------:R-:W-:Y:S02]  /*8f30*/  ISETP.GE.AND P1, PT, R3, UR61, PT ;  /* 0x0000003d03007c0c */ /* 0x000fe4000bf26270 */
        /* <DEDUP_REMOVED lines=89> */
.L_x_485:
[----:B------:R-:W-:Y:S05]  /*94d0*/  @P0 BRA `(.L_x_507) ;  /* 0x0000002400900947 */ /* 0x000fea0003800000 */
[----:B------:R-:W1:Y:S01]  /*94e0*/  S2R R2, SR_TID.X ;  /* 0x0000000000027919 */ /* 0x000e620000002100 */
[----:B------:R-:W2:Y:S01]  /*94f0*/  S2UR UR5, SR_CgaCtaId ;  /* 0x00000000000579c3 */ /* 0x000ea20000008800 */
        /* <DEDUP_REMOVED lines=15> */
[----:B--2---:R-:W-:Y:S01]  /*95f0*/  ULEA UR4, UR5, UR4, 0x18 ;  /* 0x0000000405047291 */ /* 0x004fe2000f8ec03f */
[----:B------:R-:W-:-:S02]  /*9600*/  F2FP.F16.F32.PACK_AB R145, R147, R146 ;  /* 0x000000929391723e */ /* 0x000fc400000000ff */
[----:B------:R-:W-:Y:S02]  /*9610*/  F2FP.F16.F32.PACK_AB R208, R209, R208 ;  /* 0x000000d0d1d0723e */ /* 0x000fe400000000ff */
[----:B------:R-:W-:Y:S01]  /*9620*/  F2FP.F16.F32.PACK_AB R56, R57, R56 ;  /* 0x000000383938723e */ /* 0x000fe200000000ff */
[----:B-1----:R-:W-:Y:S01]  /*9630*/  VIADD R2, R2, 0xffffff80 ;  /* 0xffffff8002027836 */ /* 0x002fe20000000000 */
        /* <DEDUP_REMOVED lines=12> */
[----:B------:R-:W1:Y:S01]  /*9700*/  S2R R39, SR_CTAID.X ;  /* 0x0000000000277919 */ /* 0x000e620000002500 */
[CC--:B------:R-:W-:Y:S01]  /*9710*/  LEA.HI R11, R9.reuse, R2.reuse, RZ, 0x5 ;  /* 0x00000002090b7211 */ /* 0x0c0fe200078f28ff */
[----:B------:R-:W2:Y:S01]  /*9720*/  LDC.64 R36, c[0x0][0x850] ;  /* 0x00021400ff247b82 */ /* 0x000ea20000000a00 */
        /* <DEDUP_REMOVED lines=13> */
[----:B------:R-:W3:Y:S01]  /*9800*/  LDC.64 R6, c[0x0][0x870] ;  /* 0x00021c00ff067b82 */ /* 0x000ee20000000a00 */
[----:B------:R-:W-:-:S02]  /*9810*/  SHF.R.S32.HI R9, RZ, 0x7, R9 ;  /* 0x00000007ff097819 */ /* 0x000fc40000011409 */
[----:B------:R-:W-:Y:S02]  /*9820*/  LOP3.LUT R3, R4, R3, RZ, 0x3c, !PT ;  /* 0x0000000304037212 */ /* 0x000fe400078e3cff */
[----:B------:R-:W-:Y:S01]  /*9830*/  F2FP.F16.F32.PACK_AB R147, R151, R150 ;  /* 0x000000969793723e */ /* 0x000fe200000000ff */
[----:B------:R-:W-:Y:S01]  /*9840*/  IMAD R8, R9, 0xa, R8 ;  /* 0x0000000a09087824 */ /* 0x000fe200078e0208 */
[----:B------:R-:W-:Y:S01]  /*9850*/  F2FP.F16.F32.PACK_AB R153, R155, R154 ;  /* 0x0000009a9b99723e */ /* 0x000fe200000000ff */
[----:B------:R-:W4:Y:S01]  /*9860*/  LDC.64 R4, c[0x0][0x870] ;  /* 0x00021c00ff047b82 */ /* 0x000f220000000a00 */
        /* <DEDUP_REMOVED lines=74> */
[----:B---3--:R-:W-:-:S03]  /*9d10*/  ISETP.NE.U32.AND P0, PT, R6, RZ, PT ;  /* 0x000000ff0600720c */ /* 0x008fc60003f05070 */
[----:B------:R3:W-:Y:S01]  /*9d20*/  STSM.16.MT88.4 [R3+0x7000], R128 ;  /* 0x0070008003007844 */ /* 0x0007e20000004200 */
[----:B------:R-:W-:Y:S01]  /*9d30*/  BAR.SYNC.DEFER_BLOCKING 0x1, 0x100 ;  /* 0x0044000000007b1d */ /* 0x000fe20000010000 */
[----:B------:R-:W-:Y:S01]  /*9d40*/  ISETP.NE.AND.EX P0, PT, R7, RZ, PT, P0 ;  /* 0x000000ff0700720c */ /* 0x000fe20003f05300 */
[----:B----4-:R-:W-:-:S06]  /*9d50*/  IMAD.WIDE R6, R234, 0x4, R4 ;  /* 0x00000004ea067825 */ /* 0x010fcc00078e0204 */
[----:B------:R-:W4:Y:S06]  /*9d60*/  LDC.64 R4, c[0x0][0x878] ;  /* 0x00021e00ff047b82 */ /* 0x000f2c0000000a00 */
[----:B------:R-:W2:Y:S01]  /*9d70*/  @P0 LDG.E R9, desc[UR8][R6.64] ;  /* 0x0000000806090981 */ /* 0x000ea2000c1e1900 */
[----:B------:R-:W-:Y:S01]  /*9d80*/  LOP3.LUT R11, R11, 0xffffffe0, RZ, 0xc0, !PT ;  /* 0xffffffe00b0b7812 */ /* 0x000fe200078ec0ff */
[----:B------:R-:W-:Y:S01]  /*9d90*/  ULDC UR5, c[0x0][0x808] ;  /* 0x0002020000057ab9 */ /* 0x000fe20000000800 */
[----:B------:R-:W0:Y:S01]  /*9da0*/  S2UR UR7, SR_CTAID.Y ;  /* 0x00000000000779c3 */ /* 0x000e220000002600 */
[----:B------:R-:W-:Y:S01]  /*9db0*/  IMAD.U32 R8, RZ, RZ, UR5 ;  /* 0x00000005ff087e24 */ /* 0x000fe2000f8e00ff */
[----:B----4-:R-:W-:Y:S01]  /*9dc0*/  ISETP.NE.U32.AND P1, PT, R4, RZ, PT ;  /* 0x000000ff0400720c */ /* 0x010fe20003f25070 */
[----:B------:R-:W-:-:S02]  /*9dd0*/  IMAD.IADD R11, R2, 0x1, -R11 ;  /* 0x00000001020b7824 */ /* 0x000fc400078e0a0b */
[----:B------:R-:W-:Y:S01]  /*9de0*/  IMAD.SHL.U32 R2, R0, 0x40, RZ ;  /* 0x0000004000027824 */ /* 0x000fe200078e00ff */
[----:B------:R-:W-:Y:S01]  /*9df0*/  ISETP.NE.AND.EX P1, PT, R5, RZ, PT, P1 ;  /* 0x000000ff0500720c */ /* 0x000fe20003f25310 */
[----:B------:R-:W-:Y:S01]  /*9e00*/  IMAD.SHL.U32 R28, R11, 0x8, RZ ;  /* 0x000000080b1c7824 */ /* 0x000fe200078e00ff */
[----:B------:R-:W-:Y:S02]  /*9e10*/  SHF.R.S32.HI R10, RZ, 0x1f, R11 ;  /* 0x0000001fff0a7819 */ /* 0x000fe4000001140b */
[----:B---3--:R-:W-:Y:S02]  /*9e20*/  LOP3.LUT R3, R2, 0x1c0, RZ, 0xc0, !PT ;  /* 0x000001c002037812 */ /* 0x008fe400078ec0ff */
[----:B------:R-:W-:Y:S02]  /*9e30*/  LEA.HI R10, R10, R11, RZ, 0x3 ;  /* 0x0000000b0a0a7211 */ /* 0x000fe400078f18ff */
[----:B------:R-:W-:Y:S02]  /*9e40*/  LOP3.LUT R2, R3, 0x38, R28, 0xf8, !PT ;  /* 0x0000003803027812 */ /* 0x000fe400078ef81c */
[----:B------:R-:W-:-:S03]  /*9e50*/  SHF.R.U32.HI R3, RZ, 0x3, R3 ;  /* 0x00000003ff037819 */ /* 0x000fc60000011603 */
[----:B------:R-:W3:Y:S01]  /*9e60*/  @P1 LDC.64 R4, c[0x0][0x878] ;  /* 0x00021e00ff041b82 */ /* 0x000ee20000000a00 */
[----:B------:R-:W-:Y:S02]  /*9e70*/  LOP3.LUT R3, R2, R3, RZ, 0x3c, !PT ;  /* 0x0000000302037212 */ /* 0x000fe400078e3cff */
[----:B------:R-:W-:-:S05]  /*9e80*/  SHF.R.S32.HI R10, RZ, 0x3, R10 ;  /* 0x00000003ff0a7819 */ /* 0x000fca000001140a */
[----:B------:R-:W-:Y:S01]  /*9e90*/  IMAD R10, R10, 0x1400, R3 ;  /* 0x000014000a0a7824 */ /* 0x000fe200078e0203 */
[----:B------:R-:W-:Y:S01]  /*9ea0*/  CS2R R2, SRZ ;  /* 0x0000000000027805 */ /* 0x000fe2000001ff00 */
[----:B---3--:R-:W-:-:S05]  /*9eb0*/  @P1 IMAD.WIDE R4, R234, 0x4, R4 ;  /* 0x00000004ea041825 */ /* 0x008fca00078e0204 */
[----:B------:R3:W5:Y:S01]  /*9ec0*/  @P1 LDG.E R8, desc[UR8][R4.64] ;  /* 0x0000000804081981 */ /* 0x000762000c1e1900 */
[----:B--2---:R-:W-:Y:S01]  /*9ed0*/  @P0 SHF.R.S32.HI R12, RZ, 0x1f, R9 ;  /* 0x0000001fff0c0819 */ /* 0x004fe20000011409 */
[----:B01-3--:R-:W-:Y:S06]  /*9ee0*/  @P1 BRA `(.L_x_508) ;  /* 0x0000000000141947 */ /* 0x00bfec0003800000 */
[----:B------:R-:W-:Y:S05]  /*9ef0*/  @!P0 BRA `(.L_x_508) ;  /* 0x0000000000108947 */ /* 0x000fea0003800000 */
[----:B------:R-:W-:Y:S02]  /*9f00*/  ULDC.64 UR8, c[0x0][0x208] ;  /* 0x0000820000087ab9 */ /* 0x000fe40000000a00 */
[----:B------:R-:W2:Y:S04]  /*9f10*/  LDG.E R5, desc[UR8][R6.64] ;  /* 0x0000000806057981 */ /* 0x000ea8000c1e1900 */
[----:B-----5:R-:W2:Y:S02]  /*9f20*/  LDG.E R8, desc[UR8][R6.64+0x4] ;  /* 0x0000040806087981 */ /* 0x020ea4000c1e1900 */
[----:B--2---:R-:W-:-:S07]  /*9f30*/  IMAD.IADD R8, R8, 0x1, -R5 ;  /* 0x0000000108087824 */ /* 0x004fce00078e0a05 */
.L_x_508:
        /* <DEDUP_REMOVED lines=21> */
[----:B------:R-:W-:Y:S01]  /*a090*/  SHF.R.S32.HI R29, RZ, 0x1f, R28 ;  /* 0x0000001fff1d7819 */ /* 0x000fe2000001141c */
        /* <DEDUP_REMOVED lines=37> */
.L_x_510:
[----:B------:R-:W-:Y:S05]  /*a2f0*/  BSYNC B1 ;  /* 0x0000000000017941 */ /* 0x000fea0003800000 */
.L_x_509:
        /* <DEDUP_REMOVED lines=16> */
.L_x_512:
[----:B------:R-:W-:Y:S05]  /*a400*/  BSYNC B1 ;  /* 0x0000000000017941 */ /* 0x000fea0003800000 */
.L_x_511:
        /* <DEDUP_REMOVED lines=19> */
.L_x_514:
[----:B------:R-:W-:Y:S05]  /*a540*/  BSYNC B1 ;  /* 0x0000000000017941 */ /* 0x000fea0003800000 */
.L_x_513:
        /* <DEDUP_REMOVED lines=18> */
.L_x_516:
[----:B------:R-:W-:Y:S05]  /*a670*/  BSYNC B1 ;  /* 0x0000000000017941 */ /* 0x000fea0003800000 */
.L_x_515:
        /* <DEDUP_REMOVED lines=19> */
.L_x_518:
[----:B------:R-:W-:Y:S05]  /*a7b0*/  BSYNC B1 ;  /* 0x0000000000017941 */ /* 0x000fea0003800000 */
.L_x_517:
        /* <DEDUP_REMOVED lines=19> */
.L_x_520:
[----:B------:R-:W-:Y:S05]  /*a8f0*/  BSYNC B1 ;  /* 0x0000000000017941 */ /* 0x000fea0003800000 */
.L_x_519:
        /* <DEDUP_REMOVED lines=20> */
.L_x_522:
[----:B------:R-:W-:Y:S05]  /*aa40*/  BSYNC B1 ;  /* 0x0000000000017941 */ /* 0x000fea0003800000 */
.L_x_521:
        /* <DEDUP_REMOVED lines=20> */
.L_x_524:
[----:B------:R-:W-:Y:S05]  /*ab90*/  BSYNC B1 ;  /* 0x0000000000017941 */ /* 0x000fea0003800000 */
.L_x_523:
        /* <DEDUP_REMOVED lines=20> */
.L_x_526:
[----:B------:R-:W-:Y:S05]  /*ace0*/  BSYNC B1 ;  /* 0x0000000000017941 */ /* 0x000fea0003800000 */
.L_x_525:
        /* <DEDUP_REMOVED lines=23> */
.L_x_528:
[----:B------:R-:W-:Y:S05]  /*ae60*/  BSYNC B1 ;  /* 0x0000000000017941 */ /* 0x000fea0003800000 */
.L_x_527:
        /* <DEDUP_REMOVED lines=44> */
.L_x_530:
[----:B------:R-:W-:Y:S05]  /*b130*/  BSYNC B1 ;  /* 0x0000000000017941 */ /* 0x000fea0003800000 */
.L_x_529:
        /* <DEDUP_REMOVED lines=18> */
.L_x_532:
[----:B------:R-:W-:Y:S05]  /*b260*/  BSYNC B1 ;  /* 0x0000000000017941 */ /* 0x000fea0003800000 */
.L_x_531:
        /* <DEDUP_REMOVED lines=18> */
.L_x_534:
[----:B------:R-:W-:Y:S05]  /*b390*/  BSYNC B1 ;  /* 0x0000000000017941 */ /* 0x000fea0003800000 */
.L_x_533:
        /* <DEDUP_REMOVED lines=18> */
.L_x_536:
[----:B------:R-:W-:Y:S05]  /*b4c0*/  BSYNC B1 ;  /* 0x0000000000017941 */ /* 0x000fea0003800000 */
.L_x_535:
        /* <DEDUP_REMOVED lines=16> */
.L_x_538:
[----:B------:R-:W-:Y:S05]  /*b5d0*/  BSYNC B1 ;  /* 0x0000000000017941 */ /* 0x000fea0003800000 */
.L_x_537:
        /* <DEDUP_REMOVED lines=16> */
.L_x_540:
[----:B------:R-:W-:Y:S05]  /*b6e0*/  BSYNC B1 ;  /* 0x0000000000017941 */ /* 0x000fea0003800000 */
.L_x_539:
        /* <DEDUP_REMOVED lines=16> */
.L_x_542:
[----:B------:R-:W-:Y:S05]  /*b7f0*/  BSYNC B1 ;  /* 0x0000000000017941 */ /* 0x000fea0003800000 */
.L_x_541:
        /* <DEDUP_REMOVED lines=16> */
.L_x_544:
[----:B------:R-:W-:Y:S05]  /*b900*/  BSYNC B1 ;  /* 0x0000000000017941 */ /* 0x000fea0003800000 */
.L_x_543:
        /* <DEDUP_REMOVED lines=16> */
.L_x_546:
[----:B------:R-:W-:Y:S05]  /*ba10*/  BSYNC B1 ;  /* 0x0000000000017941 */ /* 0x000fea0003800000 */
.L_x_545:
        /* <DEDUP_REMOVED lines=16> */
.L_x_507:
[----:B------:R-:W1:Y:S01]  /*bb20*/  LDC.64 R4, c[0x0][0x870] ;  /* 0x00021c00ff047b82 */ /* 0x000e620000000a00 */
[----:B------:R-:W-:-:S07]  /*bb30*/  ULDC.64 UR6, c[0x0][0x208] ;  /* 0x0000820000067ab9 */ /* 0x000fce0000000a00 */
[----:B------:R-:W2:Y:S01]  /*bb40*/  LDC.64 R2, c[0x0][0x870] ;  /* 0x00021c00ff027b82 */ /* 0x000ea20000000a00 */
[----:B------:R-:W3:Y:S01]  /*bb50*/  S2R R8, SR_TID.X ;  /* 0x0000000000087919 */ /* 0x000ee20000002100 */
[----:B------:R-:W4:Y:S06]  /*bb60*/  S2R R13, SR_CTAID.X ;  /* 0x00000000000d7919 */ /* 0x000f2c0000002500 */
[----:B------:R-:W0:Y:S01]  /*bb70*/  LDC.64 R14, c[0x0][0x820] ;  /* 0x00020800ff0e7b82 */ /* 0x000e220000000a00 */
[----:B-1----:R-:W-:-:S04]  /*bb80*/  ISETP.NE.U32.AND P1, PT, R4, RZ, PT ;  /* 0x000000ff0400720c */ /* 0x002fc80003f25070 */
[----:B------:R-:W-:Y:S01]  /*bb90*/  ISETP.NE.AND.EX P1, PT, R5, RZ, PT, P1 ;  /* 0x000000ff0500720c */ /* 0x000fe20003f25310 */
[----:B--2---:R-:W-:Y:S02]  /*bba0*/  IMAD.WIDE R4, R234, 0x4, R2 ;  /* 0x00000004ea047825 */ /* 0x004fe400078e0202 */
[----:B------:R-:W1:Y:S10]  /*bbb0*/  LDC.64 R2, c[0x0][0x878] ;  /* 0x00021e00ff027b82 */ /* 0x000e740000000a00 */
[----:B------:R-:W2:Y:S01]  /*bbc0*/  @P1 LDG.E R9, desc[UR6][R4.64] ;  /* 0x0000000604091981 */ /* 0x000ea2000c1e1900 */
[----:B------:R-:W-:Y:S01]  /*bbd0*/  ULDC UR4, c[0x0][0x808] ;  /* 0x0002020000047ab9 */ /* 0x000fe20000000800 */
[----:B---3--:R-:W-:Y:S01]  /*bbe0*/  VIADD R11, R8, 0xffffff80 ;  /* 0xffffff80080b7836 */ /* 0x008fe20000000000 */
[----:B------:R-:W3:Y:S01]  /*bbf0*/  S2UR UR5, SR_CTAID.Y ;  /* 0x00000000000579c3 */ /* 0x000ee20000002600 */
[----:B------:R-:W-:Y:S01]  /*bc00*/  IMAD.U32 R0, RZ, RZ, UR4 ;  /* 0x00000004ff007e24 */ /* 0x000fe2000f8e00ff */
[----:B-1----:R-:W-:-:S04]  /*bc10*/  ISETP.NE.U32.AND P0, PT, R2, RZ, PT ;  /* 0x000000ff0200720c */ /* 0x002fc80003f05070 */
[----:B------:R-:W-:-:S13]  /*bc20*/  ISETP.NE.AND.EX P0, PT, R3, RZ, PT, P0 ;  /* 0x000000ff0300720c */ /* 0x000fda0003f05300 */
[----:B------:R-:W1:Y:S01]  /*bc30*/  @P0 LDC.64 R2, c[0x0][0x878] ;  /* 0x00021e00ff020b82 */ /* 0x000e620000000a00 */
[----:B------:R-:W-:-:S04]  /*bc40*/  SHF.R.S32.HI R8, RZ, 0x1f, R11 ;  /* 0x0000001fff087819 */ /* 0x000fc8000001140b */
[----:B------:R-:W-:-:S04]  /*bc50*/  LEA.HI R8, R8, R11, RZ, 0x5 ;  /* 0x0000000b08087211 */ /* 0x000fc800078f28ff */
[----:B------:R-:W-:Y:S01]  /*bc60*/  SHF.R.S32.HI R17, RZ, 0x5, R8 ;  /* 0x00000005ff117819 */ /* 0x000fe20000011408 */
[----:B-1----:R-:W-:Y:S01]  /*bc70*/  @P0 IMAD.WIDE R6, R234, 0x4, R2 ;  /* 0x00000004ea060825 */ /* 0x002fe200078e0202 */
[----:B------:R-:W-:-:S04]  /*bc80*/  CS2R R2, SRZ ;  /* 0x0000000000027805 */ /* 0x000fc8000001ff00 */
[----:B------:R1:W5:Y:S01]  /*bc90*/  @P0 LDG.E R0, desc[UR6][R6.64] ;  /* 0x0000000606000981 */ /* 0x000362000c1e1900 */
[--C-:B--2---:R-:W-:Y:S01]  /*bca0*/  @P1 SHF.R.S32.HI R3, RZ, 0x1f, R9.reuse ;  /* 0x0000001fff031819 */ /* 0x104fe20000011409 */
[----:B------:R-:W-:Y:S01]  /*bcb0*/  @P1 IMAD.MOV.U32 R2, RZ, RZ, R9 ;  /* 0x000000ffff021224 */ /* 0x000fe200078e0009 */
[----:B01-34-:R-:W-:Y:S06]  /*bcc0*/  @P0 BRA `(.L_x_547) ;  /* 0x0000000000140947 */ /* 0x01bfec0003800000 */
[----:B------:R-:W-:Y:S05]  /*bcd0*/  @!P1 BRA `(.L_x_547) ;  /* 0x0000000000109947 */ /* 0x000fea0003800000 */
[----:B------:R-:W-:Y:S02]  /*bce0*/  ULDC.64 UR6, c[0x0][0x208] ;  /* 0x0000820000067ab9 */ /* 0x000fe40000000a00 */
[----:B------:R-:W2:Y:S04]  /*bcf0*/  LDG.E R7, desc[UR6][R4.64] ;  /* 0x0000000604077981 */ /* 0x000ea8000c1e1900 */
[----:B-----5:R-:W2:Y:S02]  /*bd00*/  LDG.E R0, desc[UR6][R4.64+0x4] ;  /* 0x0000040604007981 */ /* 0x020ea4000c1e1900 */
[----:B--2---:R-:W-:-:S07]  /*bd10*/  IMAD.IADD R0, R0, 0x1, -R7 ;  /* 0x0000000100007824 */ /* 0x004fce00078e0a07 */
.L_x_547:
[----:B------:R-:W-:Y:S01]  /*bd20*/  LOP3.LUT R4, R8, 0x1fffffe0, RZ, 0xc0, !PT ;  /* 0x1fffffe008047812 */ /* 0x000fe200078ec0ff */
[----:B------:R-:W-:Y:S01]  /*bd30*/  USHF.R.S32.HI UR6, URZ, 0x1f, UR5 ;  /* 0x0000001f3f067899 */ /* 0x000fe20008011405 */
[----:B-----5:R-:W-:Y:S01]  /*bd40*/  IMAD R12, R13, -0x50, R0 ;  /* 0xffffffb00d0c7824 */ /* 0x020fe200078e0200 */
[C---:B------:R-:W-:Y:S01]  /*bd50*/  IADD3 R2, P0, R17.reuse, R2, RZ ;  /* 0x0000000211027210 */ /* 0x040fe20007f1e0ff */
[----:B------:R-:W-:Y:S01]  /*bd60*/  VIADD R5, R17, 0x8 ;  /* 0x0000000811057836 */ /* 0x000fe20000000000 */
[----:B------:R-:W0:Y:S01]  /*bd70*/  LDC.64 R20, c[0x0][0x850] ;  /* 0x00021400ff147b82 */ /* 0x000e220000000a00 */
[----:B------:R-:W-:Y:S01]  /*bd80*/  IMAD.IADD R4, R11, 0x1, -R4 ;  /* 0x000000010b047824 */ /* 0x000fe200078e0a04 */
[----:B------:R-:W-:Y:S01]  /*bd90*/  LEA.HI.X.SX32 R3, R17, R3, 0x1, P0 ;  /* 0x0000000311037211 */ /* 0x000fe200000f0eff */
[----:B------:R-:W-:Y:S01]  /*bda0*/  IMAD R0, R14, UR6, RZ ;  /* 0x000000060e007c24 */ /* 0x000fe2000f8e02ff */
[-C--:B------:R-:W-:Y:S01]  /*bdb0*/  ISETP.GE.AND P6, PT, R5, R12.reuse, PT ;  /* 0x0000000c0500720c */ /* 0x080fe20003fc6270 */
[----:B------:R-:W-:Y:S01]  /*bdc0*/  IMAD.SHL.U32 R4, R4, 0x8, RZ ;  /* 0x0000000804047824 */ /* 0x000fe200078e00ff */
[CC--:B------:R-:W-:Y:S01]  /*bdd0*/  ISETP.GE.AND P0, PT, R17.reuse, R12.reuse, PT ;  /* 0x0000000c1100720c */ /* 0x0c0fe20003f06270 */
[----:B------:R-:W-:Y:S01]  /*bde0*/  VIADD R7, R17, 0x10 ;  /* 0x0000001011077836 */ /* 0x000fe20000000000 */
[----:B------:R-:W-:Y:S01]  /*bdf0*/  ULDC UR7, c[0x0][0x80c] ;  /* 0x0002030000077ab9 */ /* 0x000fe20000000800 */
[----:B------:R-:W-:Y:S01]  /*be00*/  IMAD R15, R15, UR5, R0 ;  /* 0x000000050f0f7c24 */ /* 0x000fe2000f8e0200 */
[----:B------:R-:W-:Y:S01]  /*be10*/  SHF.R.S32.HI R5, RZ, 0x1f, R4 ;  /* 0x0000001fff057819 */ /* 0x000fe20000011404 */
[----:B------:R-:W-:Y:S01]  /*be20*/  VIADD R9, R17, 0x18 ;  /* 0x0000001811097836 */ /* 0x000fe20000000000 */
[----:B------:R-:W-:Y:S01]  /*be30*/  SHF.R.S32.HI R0, RZ, 0x1f, R234 ;  /* 0x0000001fff007819 */ /* 0x000fe200000114ea */
[----:B------:R-:W-:Y:S01]  /*be40*/  ULDC.64 UR8, c[0x0][0x828] ;  /* 0x00020a0000087ab9 */ /* 0x000fe20000000a00 */
[-C--:B------:R-:W-:Y:S01]  /*be50*/  ISETP.GE.AND P5, PT, R7, R12.reuse, PT ;  /* 0x0000000c0700720c */ /* 0x080fe20003fa6270 */
[----:B------:R-:W-:Y:S01]  /*be60*/  IMAD.WIDE.U32 R6, R14, UR5, R4 ;  /* 0x000000050e067c25 */ /* 0x000fe2000f8e0004 */
[----:B------:R-:W-:Y:S01]  /*be70*/  ISETP.GE.OR P2, PT, R4, UR7, P0 ;  /* 0x0000000704007c0c */ /* 0x000fe20008746670 */
[----:B------:R-:W-:Y:S01]  /*be80*/  BSSY B1, `(.L_x_548) ;  /* 0x000001d000017945 */ /* 0x000fe20003800000 */
[----:B------:R-:W-:Y:S01]  /*be90*/  SEL R14, R0, RZ, !P1 ;  /* 0x000000ff000e7207 */ /* 0x000fe20004800000 */
[----:B------:R-:W-:Y:S01]  /*bea0*/  IMAD.IADD R7, R15, 0x1, R7 ;  /* 0x000000010f077824 */ /* 0x000fe200078e0207 */
[-C--:B------:R-:W-:Y:S01]  /*beb0*/  ISETP.GE.AND P4, PT, R9, R12.reuse, PT ;  /* 0x0000000c0900720c */ /* 0x080fe20003f86270 */
[----:B------:R-:W-:Y:S01]  /*bec0*/  VIADD R9, R17, 0x20 ;  /* 0x0000002011097836 */ /* 0x000fe20000000000 */
[----:B------:R-:W-:Y:S01]  /*bed0*/  SEL R15, R234, RZ, !P1 ;  /* 0x000000ffea0f7207 */ /* 0x000fe20004800000 */
[----:B------:R-:W-:Y:S01]  /*bee0*/  IMAD R0, R14, UR8, RZ ;  /* 0x000000080e007c24 */ /* 0x000fe2000f8e02ff */
[----:B------:R-:W-:Y:S01]  /*bef0*/  P2R R16, PR, RZ, 0x40 ;  /* 0x00000040ff107803 */ /* 0x000fe20000000000 */
[----:B------:R-:W-:Y:S01]  /*bf00*/  IMAD.WIDE R2, R13, 0x50, R2 ;  /* 0x000000500d027825 */ /* 0x000fe200078e0202 */
[----:B------:R-:W-:-:S02]  /*bf10*/  ISETP.GE.AND P3, PT, R9, R12, PT ;  /* 0x0000000c0900720c */ /* 0x000fc40003f66270 */
[----:B------:R-:W-:Y:S01]  /*bf20*/  P2R R18, PR, RZ, 0x20 ;  /* 0x00000020ff127803 */ /* 0x000fe20000000000 */
[C---:B------:R-:W-:Y:S01]  /*bf30*/  IMAD R9, R15.reuse, UR9, R0 ;  /* 0x000000090f097c24 */ /* 0x040fe2000f8e0200 */
[----:B------:R-:W-:Y:S01]  /*bf40*/  P2R R22, PR, RZ, 0x10 ;  /* 0x00000010ff167803 */ /* 0x000fe20000000000 */
[----:B------:R-:W-:Y:S01]  /*bf50*/  IMAD.WIDE.U32 R10, R15, UR8, R6 ;  /* 0x000000080f0a7c25 */ /* 0x000fe2000f8e0006 */
[----:B------:R-:W-:Y:S02]  /*bf60*/  P2R R24, PR, RZ, 0x8 ;  /* 0x00000008ff187803 */ /* 0x000fe40000000000 */
[----:B------:R-:W-:Y:S01]  /*bf70*/  ISETP.GE.OR P1, PT, R4, UR7, P6 ;  /* 0x0000000704007c0c */ /* 0x000fe2000b726670 */
[----:B------:R-:W-:Y:S01]  /*bf80*/  IMAD.IADD R9, R11, 0x1, R9 ;  /* 0x000000010b097824 */ /* 0x000fe200078e0209 */
[----:B------:R-:W-:Y:S11]  /*bf90*/  @P2 BRA `(.L_x_549) ;  /* 0x00000000002c2947 */ /* 0x000ff60003800000 */
        /* <DEDUP_REMOVED lines=11> */
.L_x_549:
[----:B------:R-:W-:Y:S05]  /*c050*/  BSYNC B1 ;  /* 0x0000000000017941 */ /* 0x000fea0003800000 */
.L_x_548:
        /* <DEDUP_REMOVED lines=17> */
.L_x_551:
[----:B------:R-:W-:Y:S05]  /*c170*/  BSYNC B1 ;  /* 0x0000000000017941 */ /* 0x000fea0003800000 */
.L_x_550:
        /* <DEDUP_REMOVED lines=17> */
.L_x_553:
[----:B------:R-:W-:Y:S05]  /*c290*/  BSYNC B1 ;  /* 0x0000000000017941 */ /* 0x000fea0003800000 */
.L_x_552:
        /* <DEDUP_REMOVED lines=18> */
.L_x_555:
[----:B------:R-:W-:Y:S05]  /*c3c0*/  BSYNC B1 ;  /* 0x0000000000017941 */ /* 0x000fea0003800000 */
.L_x_554:
        /* <DEDUP_REMOVED lines=17> */
.L_x_557:
[----:B------:R-:W-:Y:S05]  /*c4e0*/  BSYNC B1 ;  /* 0x0000000000017941 */ /* 0x000fea0003800000 */
.L_x_556:
        /* <DEDUP_REMOVED lines=20> */
.L_x_559:
[----:B------:R-:W-:Y:S05]  /*c630*/  BSYNC B1 ;  /* 0x0000000000017941 */ /* 0x000fea0003800000 */
.L_x_558:
        /* <DEDUP_REMOVED lines=22> */
.L_x_561:
[----:B------:R-:W-:Y:S05]  /*c7a0*/  BSYNC B1 ;  /* 0x0000000000017941 */ /* 0x000fea0003800000 */
.L_x_560:
        /* <DEDUP_REMOVED lines=18> */
.L_x_563:
[----:B------:R-:W-:Y:S05]  /*c8d0*/  BSYNC B1 ;  /* 0x0000000000017941 */ /* 0x000fea0003800000 */
.L_x_562:
        /* <DEDUP_REMOVED lines=18> */
.L_x_565:
[----:B------:R-:W-:Y:S05]  /*ca00*/  BSYNC B1 ;  /* 0x0000000000017941 */ /* 0x000fea0003800000 */
.L_x_564:
        /* <DEDUP_REMOVED lines=18> */
.L_x_567:
[----:B------:R-:W-:Y:S05]  /*cb30*/  BSYNC B1 ;  /* 0x0000000000017941 */ /* 0x000fea0003800000 */
.L_x_566:
        /* <DEDUP_REMOVED lines=43> */
.L_x_569:
[----:B------:R-:W-:Y:S05]  /*cdf0*/  BSYNC B1 ;  /* 0x0000000000017941 */ /* 0x000fea0003800000 */
.L_x_568:
        /* <DEDUP_REMOVED lines=17> */
.L_x_571:
[----:B------:R-:W-:Y:S05]  /*cf10*/  BSYNC B1 ;  /* 0x0000000000017941 */ /* 0x000fea0003800000 */
.L_x_570:
        /* <DEDUP_REMOVED lines=17> */
.L_x_573:
[----:B------:R-:W-:Y:S05]  /*d030*/  BSYNC B1 ;  /* 0x0000000000017941 */ /* 0x000fea0003800000 */
.L_x_572:
        /* <DEDUP_REMOVED lines=17> */
.L_x_575:
[----:B------:R-:W-:Y:S05]  /*d150*/  BSYNC B1 ;  /* 0x0000000000017941 */ /* 0x000fea0003800000 */
.L_x_574:
        /* <DEDUP_REMOVED lines=16> */
.L_x_577:
[----:B------:R-:W-:Y:S05]  /*d260*/  BSYNC B1 ;  /* 0x0000000000017941 */ /* 0x000fea0003800000 */
.L_x_576:
        /* <DEDUP_REMOVED lines=16> */
.L_x_579:
[----:B------:R-:W-:Y:S05]  /*d370*/  BSYNC B1 ;  /* 0x0000000000017941 */ /* 0x000fea0003800000 */
.L_x_578:
        /* <DEDUP_REMOVED lines=16> */
.L_x_581:
[----:B------:R-:W-:Y:S05]  /*d480*/  BSYNC B1 ;  /* 0x0000000000017941 */ /* 0x000fea0003800000 */
.L_x_580:
        /* <DEDUP_REMOVED lines=16> */
.L_x_583:
[----:B------:R-:W-:Y:S05]  /*d590*/  BSYNC B1 ;  /* 0x0000000000017941 */ /* 0x000fea0003800000 */
.L_x_582:
        /* <DEDUP_REMOVED lines=16> */
.L_x_585:
[----:B------:R-:W-:Y:S05]  /*d6a0*/  BSYNC B1 ;  /* 0x0000000000017941 */ /* 0x000fea0003800000 */
.L_x_584:
        /* <DEDUP_REMOVED lines=16> */
.L_x_475:
[----:B------:R-:W-:-:S08]  /*d7b0*/  NOP ;  /* 0x0000000000007918 */ /* 0x000fd00000000000 */
[----:B------:R-:W0:-:S00]  /*d7c0*/  USETMAXREG.DEALLOC.CTAPOOL 0x18 ;  /* 0x00000018000079c8 */ /* 0x000e0000080e0500 */
[----:B0-----:R-:W-:-:S06]  /*d7d0*/  LOP3.LUT R0, R0, 0x3, RZ, 0xc0, !PT ;  /* 0x0000000300007812 */ /* 0x001fcc00078ec0ff */
[----:B------:R-:W0:Y:S02]  /*d7e0*/  SHFL.IDX PT, R0, R0, RZ, 0x1f ;  /* 0x00001fff00007589 */ /* 0x000e2400000e0000 */
[----:B0-----:R-:W-:-:S13]  /*d7f0*/  ISETP.NE.AND P0, PT, R0, RZ, PT ;  /* 0x000000ff0000720c */ /* 0x001fda0003f05270 */
[----:B------:R-:W-:Y:S05]  /*d800*/  @P0 BRA `(.L_x_480) ;  /* 0x0000002000b80947 */ /* 0x000fea0003800000 */
[----:B------:R-:W-:Y:S01]  /*d810*/  ULDC.64 UR4, c[0x0][0x8d8] ;  /* 0x0002360000047ab9 */ /* 0x000fe20000000a00 */
[----:B------:R-:W0:Y:S01]  /*d820*/  S2UR UR10, SR_CTAID.X ;  /* 0x00000000000a79c3 */ /* 0x000e220000002500 */
[----:B------:R-:W-:-:S04]  /*d830*/  ISETP.NE.U32.AND P0, PT, RZ, UR4, PT ;  /* 0x00000004ff007c0c */ /* 0x000fc8000bf05070 */
[----:B------:R-:W-:-:S03]  /*d840*/  ISETP.NE.AND.EX P0, PT, RZ, UR5, PT, P0 ;  /* 0x00000005ff007c0c */ /* 0x000fc6000bf05300 */
[----:B------:R-:W1:Y:S08]  /*d850*/  S2UR UR21, SR_CTAID.Z ;  /* 0x00000000001579c3 */ /* 0x000e700000002700 */
[----:B------:R-:W2:Y:S02]  /*d860*/  S2UR UR20, SR_CTAID.Y ;  /* 0x00000000001479c3 */ /* 0x000ea40000002600 */
[----:B------:R-:W-:Y:S05]  /*d870*/  @!P0 BRA `(.L_x_586) ;  /* 0x0000000000208947 */ /* 0x000fea0003800000 */
[----:B------:R-:W-:Y:S01]  /*d880*/  ULDC.64 UR4, c[0x0][0x8d8] ;  /* 0x0002360000047ab9 */ /* 0x000fe20000000a00 */
[----:B------:R-:W-:Y:S01]  /*d890*/  ULDC.64 UR6, c[0x0][0x208] ;  /* 0x0000820000067ab9 */ /* 0x000fe20000000a00 */
[----:B-1----:R-:W-:-:S06]  /*d8a0*/  UIMAD.WIDE UR4, UR21, 0x4, UR4 ;  /* 0x00000004150478a5 */ /* 0x002fcc000f8e0204 */
[----:B------:R-:W-:Y:S02]  /*d8b0*/  IMAD.U32 R2, RZ, RZ, UR4 ;  /* 0x00000004ff027e24 */ /* 0x000fe4000f8e00ff */
[----:B------:R-:W-:-:S05]  /*d8c0*/  IMAD.U32 R3, RZ, RZ, UR5 ;  /* 0x00000005ff037e24 */ /* 0x000fca000f8e00ff */
[----:B------:R-:W3:Y:S02]  /*d8d0*/  LDG.E R2, desc[UR6][R2.64] ;  /* 0x0000000602027981 */ /* 0x000ee4000c1e1900 */
[----:B---3--:R-:W-:Y:S01]  /*d8e0*/  R2UR UR5, R2 ;  /* 0x00000000020572ca */ /* 0x008fe200000e0000 */
[----:B------:R-:W-:-:S14]  /*d8f0*/  BRA `(.L_x_587) ;  /* 0x0000000000407947 */ /* 0x000fdc0003800000 */
.L_x_586:
[----:B------:R-:W-:Y:S02]  /*d900*/  ULDC.64 UR4, c[0x0][0x8d0] ;  /* 0x0002340000047ab9 */ /* 0x000fe40000000a00 */
[----:B------:R-:W-:-:S04]  /*d910*/  ISETP.NE.U32.AND P0, PT, RZ, UR4, PT ;  /* 0x00000004ff007c0c */ /* 0x000fc8000bf05070 */
[----:B------:R-:W-:-:S13]  /*d920*/  ISETP.NE.AND.EX P0, PT, RZ, UR5, PT, P0 ;  /* 0x00000005ff007c0c */ /* 0x000fda000bf05300 */
[----:B------:R-:W-:Y:S05]  /*d930*/  @!P0 BRA `(.L_x_588) ;  /* 0x00000000002c8947 */ /* 0x000fea0003800000 */
[----:B------:R-:W-:Y:S01]  /*d940*/  ULDC.64 UR4, c[0x0][0x8d0] ;  /* 0x0002340000047ab9 */ /* 0x000fe20000000a00 */
[----:B------:R-:W-:Y:S01]  /*d950*/  ULDC.64 UR6, c[0x0][0x208] ;  /* 0x0000820000067ab9 */ /* 0x000fe20000000a00 */
[----:B-1----:R-:W-:-:S06]  /*d960*/  UIMAD.WIDE UR4, UR21, 0x4, UR4 ;  /* 0x00000004150478a5 */ /* 0x002fcc000f8e0204 */
[----:B------:R-:W-:Y:S02]  /*d970*/  IMAD.U32 R2, RZ, RZ, UR4 ;  /* 0x00000004ff027e24 */ /* 0x000fe4000f8e00ff */
[----:B------:R-:W-:-:S05]  /*d980*/  IMAD.U32 R3, RZ, RZ, UR5 ;  /* 0x00000005ff037e24 */ /* 0x000fca000f8e00ff */
[----:B------:R-:W3:Y:S04]  /*d990*/  LDG.E R0, desc[UR6][R2.64] ;  /* 0x0000000602007981 */ /* 0x000ee8000c1e1900 */
[----:B------:R-:W4:Y:S01]  /*d9a0*/  LDG.E R4, desc[UR6][R2.64+0x4] ;  /* 0x0000040602047981 */ /* 0x000f22000c1e1900 */
[----:B---3--:R-:W-:Y:S02]  /*d9b0*/  R2UR UR5, R0 ;  /* 0x00000000000572ca */ /* 0x008fe400000e0000 */
[----:B----4-:R-:W-:-:S13]  /*d9c0*/  R2UR UR4, R4 ;  /* 0x00000000040472ca */ /* 0x010fda00000e0000 */
[----:B------:R-:W-:Y:S01]  /*d9d0*/  UIADD3 UR5, -UR5, UR4, URZ ;  /* 0x0000000405057290 */ /* 0x000fe2000fffe13f */
[----:B------:R-:W-:Y:S11]  /*d9e0*/  BRA `(.L_x_587) ;  /* 0x0000000000047947 */ /* 0x000ff60003800000 */
.L_x_588:
[----:B------:R-:W-:-:S05]  /*d9f0*/  ULDC UR5, c[0x0][0x8bc] ;  /* 0x00022f0000057ab9 */ /* 0x000fca0000000800 */
.L_x_587:
[----:B0-----:R-:W-:Y:S01]  /*da00*/  UIMAD UR4, UR10, 0x50, URZ ;  /* 0x000000500a0478a4 */ /* 0x001fe2000f8e023f */
[----:B------:R-:W-:Y:S02]  /*da10*/  IMAD.MOV.U32 R4, RZ, RZ, 0x1 ;  /* 0x00000001ff047424 */ /* 0x000fe400078e00ff */
[----:B------:R-:W-:Y:S01]  /*da20*/  IMAD.MOV.U32 R12, RZ, RZ, RZ ;  /* 0x000000ffff0c7224 */ /* 0x000fe200078e00ff */
[----:B------:R-:W-:Y:S01]  /*da30*/  UISETP.GE.AND UP0, UPT, UR4, UR5, UPT ;  /* 0x000000050400728c */ /* 0x000fe2000bf06270 */
[----:B------:R-:W-:-:S03]  /*da40*/  IMAD.MOV.U32 R13, RZ, RZ, 0x1 ;  /* 0x00000001ff0d7424 */ /* 0x000fc600078e00ff */
[----:B-1----:R-:W-:-:S06]  /*da50*/  USEL UR21, UR21, 0xffffffff, !UP0 ;  /* 0xffffffff15157887 */ /* 0x002fcc000c000000 */
[----:B------:R-:W-:-:S13]  /*da60*/  ISETP.LE.AND P0, PT, RZ, UR21, PT ;  /* 0x00000015ff007c0c */ /* 0x000fda000bf03270 */
[----:B------:R-:W-:Y:S05]  /*da70*/  @!P0 BRA `(.L_x_589) ;  /* 0x0000001c00948947 */ /* 0x000fea0003800000 */
[----:B------:R-:W-:Y:S01]  /*da80*/  ULDC.64 UR14, c[0x0][0x770] ;  /* 0x0001dc00000e7ab9 */ /* 0x000fe20000000a00 */
[----:B------:R-:W-:Y:S01]  /*da90*/  ULDC.64 UR8, c[0x0][0x770] ;  /* 0x0001dc0000087ab9 */ /* 0x000fe20000000a00 */
[----:B------:R-:W-:Y:S02]  /*daa0*/  UISETP.NE.U32.AND UP1, UPT, UR14, URZ, UPT ;  /* 0x0000003f0e00728c */ /* 0x000fe4000bf25070 */
[----:B------:R-:W-:Y:S02]  /*dab0*/  UIMAD.WIDE UR8, UR21, 0x4, UR8 ;  /* 0x00000004150878a5 */ /* 0x000fe4000f8e0208 */
[----:B------:R-:W-:Y:S01]  /*dac0*/  UISETP.NE.AND.EX UP1, UPT, UR15, URZ, UPT, UP1 ;  /* 0x0000003f0f00728c */ /* 0x000fe2000bf25310 */
[----:B------:R-:W-:Y:S01]  /*dad0*/  ULDC.64 UR16, c[0x0][0x208] ;  /* 0x0000820000107ab9 */ /* 0x000fe20000000a00 */
[----:B------:R-:W-:Y:S02]  /*dae0*/  ULDC.64 UR6, c[0x0][0x778] ;  /* 0x0001de0000067ab9 */ /* 0x000fe40000000a00 */
[----:B------:R-:W-:Y:S01]  /*daf0*/  IMAD.U32 R2, RZ, RZ, UR8 ;  /* 0x00000008ff027e24 */ /* 0x000fe2000f8e00ff */
[----:B------:R-:W-:Y:S01]  /*db00*/  ULDC.64 UR12, c[0x0][0x780] ;  /* 0x0001e000000c7ab9 */ /* 0x000fe20000000a00 */
[----:B------:R-:W-:Y:S01]  /*db10*/  PLOP3.LUT P1, PT, PT, PT, UP1, 0x80, 0x0 ;  /* 0x000000000000781c */ /* 0x000fe20003f2f018 */
[----:B------:R-:W-:Y:S01]  /*db20*/  IMAD.U32 R3, RZ, RZ, UR9 ;  /* 0x00000009ff037e24 */ /* 0x000fe2000f8e00ff */
[----:B------:R-:W-:-:S02]  /*db30*/  UISETP.NE.U32.AND UP0, UPT, UR6, URZ, UPT ;  /* 0x0000003f0600728c */ /* 0x000fc4000bf05070 */
[----:B------:R-:W-:Y:S02]  /*db40*/  UISETP.NE.U32.AND UP2, UPT, UR12, URZ, UPT ;  /* 0x0000003f0c00728c */ /* 0x000fe4000bf45070 */
[----:B------:R-:W-:Y:S02]  /*db50*/  UISETP.NE.AND.EX UP0, UPT, UR7, URZ, UPT, UP0 ;  /* 0x0000003f0700728c */ /* 0x000fe4000bf05300 */
[----:B------:R-:W-:-:S03]  /*db60*/  UISETP.NE.AND.EX UP2, UPT, UR13, URZ, UPT, UP2 ;  /* 0x0000003f0d00728c */ /* 0x000fc6000bf45320 */
[----:B------:R-:W-:Y:S02]  /*db70*/  ULDC.64 UR12, c[0x0][0x778] ;  /* 0x0001de00000c7ab9 */ /* 0x000fe40000000a00 */
[----:B------:R-:W3:Y:S01]  /*db80*/  @P1 LDG.E R7, desc[UR16][R2.64] ;  /* 0x0000001002071981 */ /* 0x000ee2000c1e1900 */
[----:B------:R-:W-:Y:S01]  /*db90*/  PLOP3.LUT P2, PT, PT, PT, UP0, 0x80, 0x0 ;  /* 0x000000000000781c */ /* 0x000fe20003f4f008 */
[----:B------:R-:W-:Y:S01]  /*dba0*/  UIMAD.WIDE UR12, UR21, 0x4, UR12 ;  /* 0x00000004150c78a5 */ /* 0x000fe2000f8e020c */
[----:B------:R-:W-:Y:S01]  /*dbb0*/  PLOP3.LUT P3, PT, PT, PT, UP2, 0x80, 0x0 ;  /* 0x000000000000781c */ /* 0x000fe20003f6f028 */
[----:B------:R0:W4:Y:S02]  /*dbc0*/  @P1 LDG.E R0, desc[UR16][R2.64] ;  /* 0x0000001002001981 */ /* 0x000124000c1e1900 */
[----:B------:R-:W-:Y:S02]  /*dbd0*/  @UP2 ULDC.64 UR6, c[0x0][0x780] ;  /* 0x0001e00000062ab9 */ /* 0x000fe40000000a00 */
[----:B------:R-:W-:Y:S01]  /*dbe0*/  @UP2 UIMAD.WIDE UR6, UR21, 0x4, UR6 ;  /* 0x00000004150628a5 */ /* 0x000fe2000f8e0206 */
[----:B0-----:R-:W-:-:S02]  /*dbf0*/  IMAD.U32 R2, RZ, RZ, UR12 ;  /* 0x0000000cff027e24 */ /* 0x001fc4000f8e00ff */
[----:B------:R-:W-:-:S05]  /*dc00*/  IMAD.U32 R3, RZ, RZ, UR13 ;  /* 0x0000000dff037e24 */ /* 0x000fca000f8e00ff */
[----:B------:R0:W5:Y:S02]  /*dc10*/  @P2 LDG.E R5, desc[UR16][R2.64] ;  /* 0x0000001002052981 */ /* 0x000164000c1e1900 */
[----:B0-----:R-:W-:Y:S02]  /*dc20*/  IMAD.U32 R2, RZ, RZ, UR6 ;  /* 0x00000006ff027e24 */ /* 0x001fe4000f8e00ff */
[----:B------:R-:W-:-:S05]  /*dc30*/  IMAD.U32 R3, RZ, RZ, UR7 ;  /* 0x00000007ff037e24 */ /* 0x000fca000f8e00ff */
[----:B------:R-:W2:Y:S01]  /*dc40*/  @P3 LDG.E R6, desc[UR16][R2.64] ;  /* 0x0000001002063981 */ /* 0x000ea2000c1e1900 */
[----:B------:R-:W-:Y:S01]  /*dc50*/  ULDC.64 UR16, c[0x0][0x788] ;  /* 0x0001e20000107ab9 */ /* 0x000fe20000000a00 */
[----:B------:R-:W-:Y:S01]  /*dc60*/  UMOV UR54, URZ ;  /* 0x0000003f00367c82 */ /* 0x000fe20008000000 */
[----:B------:R-:W-:Y:S01]  /*dc70*/  ISETP.NE.U32.AND P0, PT, RZ, UR16, PT ;  /* 0x00000010ff007c0c */ /* 0x000fe2000bf05070 */
[----:B------:R-:W-:-:S03]  /*dc80*/  UMOV UR11, URZ ;  /* 0x0000003f000b7c82 */ /* 0x000fc60008000000 */
[----:B------:R-:W-:Y:S02]  /*dc90*/  ISETP.NE.AND.EX P0, PT, RZ, UR17, PT, P0 ;  /* 0x00000011ff007c0c */ /* 0x000fe4000bf05300 */
[----:B---3--:R-:W-:Y:S02]  /*dca0*/  @P1 R2UR UR5, R7 ;  /* 0x00000000070512ca */ /* 0x008fe400000e0000 */
[----:B----4-:R-:W-:-:S11]  /*dcb0*/  @P1 R2UR UR54, R0 ;  /* 0x00000000003612ca */ /* 0x010fd600000e0000 */
[----:B------:R-:W-:-:S04]  /*dcc0*/  @UP1 ULEA UR5, UR21, UR5, 0x6 ;  /* 0x0000000515051291 */ /* 0x000fc8000f8e303f */
[----:B------:R-:W-:-:S04]  /*dcd0*/  @UP1 USHF.R.S32.HI UR6, URZ, 0x1f, UR5 ;  /* 0x0000001f3f061899 */ /* 0x000fc80008011405 */
[----:B------:R-:W-:Y:S01]  /*dce0*/  @UP1 ULEA.HI UR6, UR6, UR5, URZ, 0x6 ;  /* 0x0000000506061291 */ /* 0x000fe2000f8f303f */
[----:B-----5:R-:W-:Y:S02]  /*dcf0*/  @P2 R2UR UR11, R5 ;  /* 0x00000000050b22ca */ /* 0x020fe400000e0000 */
[----:B------:R-:W-:Y:S01]  /*dd00*/  ULDC UR5, c[0x0][0x280] ;  /* 0x0000a00000057ab9 */ /* 0x000fe20000000800 */
[----:B------:R-:W-:-:S04]  /*dd10*/  @UP1 ULOP3.LUT UR7, UR6, 0xffffffc0, URZ, 0xc0, !UPT ;  /* 0xffffffc006071892 */ /* 0x000fc8000f8ec03f */
[----:B------:R-:W-:Y:S01]  /*dd20*/  @UP1 USHF.R.S32.HI UR16, URZ, 0x1f, UR7 ;  /* 0x0000001f3f101899 */ /* 0x000fe20008011407 */
[----:B--2---:R-:W-:Y:S01]  /*dd30*/  @P3 R2UR UR5, R6 ;  /* 0x00000000060532ca */ /* 0x004fe200000e0000 */
[----:B------:R-:W-:-:S14]  /*dd40*/  @P3 BRA `(.L_x_590) ;  /* 0x0000000000243947 */ /* 0x000fdc0003800000 */
[----:B------:R-:W-:Y:S05]  /*dd50*/  @!P1 BRA `(.L_x_590) ;  /* 0x0000000000209947 */ /* 0x000fea0003800000 */
[----:B------:R-:W-:Y:S01]  /*dd60*/  IMAD.U32 R2, RZ, RZ, UR8 ;  /* 0x00000008ff027e24 */ /* 0x000fe2000f8e00ff */
[----:B------:R-:W-:Y:S01]  /*dd70*/  ULDC.64 UR18, c[0x0][0x208] ;  /* 0x0000820000127ab9 */ /* 0x000fe20000000a00 */
[----:B------:R-:W-:-:S05]  /*dd80*/  IMAD.U32 R3, RZ, RZ, UR9 ;  /* 0x00000009ff037e24 */ /* 0x000fca000f8e00ff */
[----:B------:R-:W2:Y:S04]  /*dd90*/  LDG.E R0, desc[UR18][R2.64] ;  /* 0x0000001202007981 */ /* 0x000ea8000c1e1900 */
[----:B------:R-:W3:Y:S01]  /*dda0*/  LDG.E R5, desc[UR18][R2.64+0x4] ;  /* 0x0000041202057981 */ /* 0x000ee2000c1e1900 */
[----:B--2---:R-:W-:Y:S02]  /*ddb0*/  R2UR UR6, R0 ;  /* 0x00000000000672ca */ /* 0x004fe400000e0000 */
[----:B---3--:R-:W-:-:S13]  /*ddc0*/  R2UR UR5, R5 ;  /* 0x00000000050572ca */ /* 0x008fda00000e0000 */
[----:B------:R-:W-:-:S12]  /*ddd0*/  UIADD3 UR5, -UR6, UR5, URZ ;  /* 0x0000000506057290 */ /* 0x000fd8000fffe13f */
.L_x_590:
[----:B------:R-:W-:Y:S01]  /*dde0*/  UMOV UR38, URZ ;  /* 0x0000003f00267c82 */ /* 0x000fe20008000000 */
[----:B------:R-:W-:Y:S01]  /*ddf0*/  UMOV UR39, URZ ;  /* 0x0000003f00277c82 */ /* 0x000fe20008000000 */
[----:B------:R-:W-:Y:S01]  /*de00*/  ULDC UR6, c[0x0][0x290] ;  /* 0x0000a40000067ab9 */ /* 0x000fe20000000800 */
[----:B------:R-:W-:Y:S01]  /*de10*/  @UP1 UMOV UR38, UR7 ;  /* 0x0000000700261c82 */ /* 0x000fe20008000000 */
[----:B------:R-:W-:Y:S01]  /*de20*/  @UP1 UMOV UR39, UR16 ;  /* 0x0000001000271c82 */ /* 0x000fe20008000000 */
[----:B------:R-:W-:Y:S05]  /*de30*/  @!P0 BRA `(.L_x_591) ;  /* 0x0000000000208947 */ /* 0x000fea0003800000 */
[----:B------:R-:W-:Y:S01]  /*de40*/  ULDC.64 UR6, c[0x0][0x788] ;  /* 0x0001e20000067ab9 */ /* 0x000fe20000000a00 */
[----:B------:R-:W-:Y:S01]  /*de50*/  ULDC.64 UR8, c[0x0][0x208] ;  /* 0x0000820000087ab9 */ /* 0x000fe20000000a00 */
[----:B------:R-:W-:-:S06]  /*de60*/  UIMAD.WIDE UR6, UR21, 0x4, UR6 ;  /* 0x00000004150678a5 */ /* 0x000fcc000f8e0206 */
[----:B------:R-:W-:Y:S02]  /*de70*/  IMAD.U32 R2, RZ, RZ, UR6 ;  /* 0x00000006ff027e24 */ /* 0x000fe4000f8e00ff */
[----:B------:R-:W-:-:S05]  /*de80*/  IMAD.U32 R3, RZ, RZ, UR7 ;  /* 0x00000007ff037e24 */ /* 0x000fca000f8e00ff */
[----:B------:R-:W2:Y:S02]  /*de90*/  LDG.E R2, desc[UR8][R2.64] ;  /* 0x0000000802027981 */ /* 0x000ea4000c1e1900 */
[----:B--2---:R-:W-:Y:S01]  /*dea0*/  R2UR UR6, R2 ;  /* 0x00000000020672ca */ /* 0x004fe200000e0000 */
[----:B------:R-:W-:-:S14]  /*deb0*/  BRA `(.L_x_592) ;  /* 0x0000000000247947 */ /* 0x000fdc0003800000 */
.L_x_591:
        /* <DEDUP_REMOVED lines=9> */
.L_x_592:
[----:B------:R-:W-:Y:S01]  /*df50*/  UIADD3 UR7, -UR6, UR5, UR4 ;  /* 0x0000000506077290 */ /* 0x000fe2000fffe104 */
[----:B------:R-:W-:Y:S01]  /*df60*/  ISETP.LE.AND P0, PT, RZ, UR10, PT ;  /* 0x0000000aff007c0c */ /* 0x000fe2000bf03270 */
[----:B------:R-:W-:Y:S02]  /*df70*/  ULDC UR8, c[0x0][0x74c] ;  /* 0x0001d30000087ab9 */ /* 0x000fe40000000800 */
[----:B------:R-:W-:Y:S02]  /*df80*/  UIADD3 UR8, UR7, -UR8, URZ ;  /* 0x8000000807087290 */ /* 0x000fe4000fffe03f */
[----:B------:R-:W-:Y:S02]  /*df90*/  UIADD3 UR7, UR5, 0x3f, URZ ;  /* 0x0000003f05077890 */ /* 0x000fe4000fffe03f */
        /* <DEDUP_REMOVED lines=9> */
[----:B------:R-:W-:Y:S07]  /*e030*/  @!P0 BRA `(.L_x_593) ;  /* 0x00000000001c8947 */ /* 0x000fee0003800000 */
[----:B------:R-:W-:Y:S01]  /*e040*/  UIADD3 UR5, UR4, 0x8f, UR5 ;  /* 0x0000008f04057890 */ /* 0x000fe2000fffe005 */
[----:B------:R-:W-:-:S03]  /*e050*/  ULDC UR7, c[0x0][0x748] ;  /* 0x0001d20000077ab9 */ /* 0x000fc60000000800 */
[----:B------:R-:W-:-:S04]  /*e060*/  UIADD3 UR5, UR5, UR7, -UR6 ;  /* 0x0000000705057290 */ /* 0x000fc8000fffe806 */
[----:B------:R-:W-:-:S04]  /*e070*/  USHF.R.S32.HI UR6, URZ, 0x1f, UR5 ;  /* 0x0000001f3f067899 */ /* 0x000fc80008011405 */
[----:B------:R-:W-:-:S04]  /*e080*/  ULEA.HI UR6, UR6, UR5, URZ, 0x6 ;  /* 0x0000000506067291 */ /* 0x000fc8000f8f303f */
[----:B------:R-:W-:-:S06]  /*e090*/  USHF.R.S32.HI UR6, URZ, 0x6, UR6 ;  /* 0x000000063f067899 */ /* 0x000fcc0008011406 */
[----:B------:R-:W-:-:S07]  /*e0a0*/  VIMNMX R10, R10, UR6, PT ;  /* 0x000000060a0a7c48 */ /* 0x000fce000bfe0100 */
.L_x_593:
[----:B------:R-:W-:Y:S01]  /*e0b0*/  ISETP.GT.AND P0, PT, R10, UR9, PT ;  /* 0x000000090a007c0c */ /* 0x000fe2000bf04270 */
[----:B------:R-:W-:Y:S02]  /*e0c0*/  IMAD.MOV.U32 R12, RZ, RZ, RZ ;  /* 0x000000ffff0c7224 */ /* 0x000fe400078e00ff */
[----:B------:R-:W-:-:S10]  /*e0d0*/  IMAD.MOV.U32 R13, RZ, RZ, 0x1 ;  /* 0x00000001ff0d7424 */ /* 0x000fd400078e00ff */
[----:B------:R-:W-:Y:S05]  /*e0e0*/  @!P0 BRA `(.L_x_589) ;  /* 0x0000001400f88947 */ /* 0x000fea0003800000 */
[----:B------:R-:W-:Y:S01]  /*e0f0*/  ULDC UR5, c[0x0][0x2e8] ;  /* 0x0000ba0000057ab9 */ /* 0x000fe20000000800 */
[----:B------:R-:W-:Y:S01]  /*e100*/  ELECT P0, URZ, PT ;  /* 0x00000000003f782f */ /* 0x000fe20003800000 */
[----:B------:R-:W-:Y:S01]  /*e110*/  IMAD.U32 R0, RZ, RZ, UR9 ;  /* 0x00000009ff007e24 */ /* 0x000fe2000f8e00ff */
[----:B------:R-:W-:Y:S01]  /*e120*/  UISETP.NE.AND UP2, UPT, UR5, 0x1, UPT ;  /* 0x000000010500788c */ /* 0x000fe2000bf45270 */
[----:B------:R-:W-:Y:S01]  /*e130*/  IMAD.MOV.U32 R12, RZ, RZ, RZ ;  /* 0x000000ffff0c7224 */ /* 0x000fe200078e00ff */
[----:B------:R-:W-:Y:S01]  /*e140*/  UISETP.NE.U32.AND UP1, UPT, UR14, URZ, UPT ;  /* 0x0000003f0e00728c */ /* 0x000fe2000bf25070 */
[----:B------:R-:W-:Y:S01]  /*e150*/  IMAD.MOV.U32 R13, RZ, RZ, 0x1 ;  /* 0x00000001ff0d7424 */ /* 0x000fe200078e00ff */
[----:B------:R-:W-:Y:S02]  /*e160*/  USHF.R.S32.HI UR47, URZ, 0x1f, UR21 ;  /* 0x0000001f3f2f7899 */ /* 0x000fe40008011415 */
[----:B------:R-:W-:Y:S02]  /*e170*/  UISETP.NE.AND.EX UP1, UPT, UR15, URZ, UPT, UP1 ;  /* 0x0000003f0f00728c */ /* 0x000fe4000bf25310 */
[----:B------:R-:W-:Y:S01]  /*e180*/  UIADD3 UR11, UR4, UR11, URZ ;  /* 0x0000000b040b7290 */ /* 0x000fe2000fffe03f */
[----:B------:R-:W-:-:S02]  /*e190*/  UMOV UR12, UR20 ;  /* 0x00000014000c7c82 */ /* 0x000fc40008000000 */
[----:B------:R-:W-:Y:S01]  /*e1a0*/  @UP2 ULDC UR6, c[0x0][0x2ec] ;  /* 0x0000bb0000062ab9 */ /* 0x000fe20000000800 */
[----:B------:R-:W-:Y:S01]  /*e1b0*/  @UP2 ULDC UR4, c[0x0][0x2f0] ;  /* 0x0000bc0000042ab9 */ /* 0x000fe20000000800 */
[----:B------:R-:W-:Y:S02]  /*e1c0*/  UIMAD.WIDE.U32 UR6, UR20, UR6, URZ ;  /* 0x00000006140672a5 */ /* 0x000fe4000f8e003f */
[----:B------:R-:W-:Y:S02]  /*e1d0*/  USEL UR13, UR21, URZ, !UP0 ;  /* 0x0000003f150d7287 */ /* 0x000fe4000c000000 */
[----:B------:R-:W-:Y:S02]  /*e1e0*/  USEL UR47, UR47, URZ, !UP1 ;  /* 0x0000003f2f2f7287 */ /* 0x000fe4000c800000 */
[----:B------:R-:W-:Y:S02]  /*e1f0*/  USEL UR21, UR21, URZ, !UP1 ;  /* 0x0000003f15157287 */ /* 0x000fe4000c800000 */
[----:B------:R-:W-:Y:S01]  /*e200*/  @UP2 USHF.R.U32.HI UR12, URZ, UR4, UR7 ;  /* 0x000000043f0c2299 */ /* 0x000fe20008011607 */
[----:B------:R-:W-:Y:S11]  /*e210*/  @!P0 BRA `(.L_x_589) ;  /* 0x0000001400ac8947 */ /* 0x000ff60003800000 */
[----:B------:R-:W0:Y:S01]  /*e220*/  S2R R3, SR_CgaCtaId ;  /* 0x0000000000037919 */ /* 0x000e220000008800 */
[----:B------:R-:W-:Y:S02]  /*e230*/  MOV R6, 0x400 ;  /* 0x0000040000067802 */ /* 0x000fe40000000f00 */
[----:B------:R-:W-:Y:S01]  /*e240*/  ISETP.NE.AND P0, PT, R11, RZ, PT ;  /* 0x000000ff0b00720c */ /* 0x000fe20003f05270 */
[----:B------:R-:W1:Y:S01]  /*e250*/  S2R R17, SR_CTAID.Y ;  /* 0x0000000000117919 */ /* 0x000e620000002600 */
[----:B0-----:R-:W-:Y:S01]  /*e260*/  LEA R6, R3, R6, 0x18 ;  /* 0x0000000603067211 */ /* 0x001fe200078ec0ff */
[----:B------:R-:W-:-:S05]  /*e270*/  IMAD.MOV.U32 R3, RZ, RZ, 0x1 ;  /* 0x00000001ff037424 */ /* 0x000fca00078e00ff */
[----:B------:R-:W-:-:S04]  /*e280*/  SHF.L.U32 R3, R3, 0x1f, RZ ;  /* 0x0000001f03037819 */ /* 0x000fc800000006ff */
[----:B------:R-:W0:Y:S02]  /*e290*/  SYNCS.PHASECHK.TRANS64.TRYWAIT P1, [R6+URZ+0x31620], R3 ;  /* 0x03162003060075a7 */ /* 0x000e24000802017f */
[----:B01----:R-:W-:Y:S05]  /*e2a0*/  @!P1 BRA `(.L_x_594) ;  /* 0x0000001800549947 */ /* 0x003fea0003800000 */
.L_x_609:
[----:B------:R-:W-:Y:S01]  /*e2b0*/  SHF.R.S32.HI R17, RZ, 0x1f, R17 ;  /* 0x0000001fff117819 */ /* 0x000fe20000011411 */
[----:B------:R-:W-:Y:S01]  /*e2c0*/  IMAD.MOV.U32 R4, RZ, RZ, 0x1 ;  /* 0x00000001ff047424 */ /* 0x000fe200078e00ff */
[----:B------:R-:W-:Y:S06]  /*e2d0*/  @P0 BRA `(.L_x_595) ;  /* 0x0000000000140947 */ /* 0x000fec0003800000 */
[----:B------:R-:W-:Y:S01]  /*e2e0*/  LOP3.LUT P1, RZ, R21, 0x1f, RZ, 0xc0, !PT ;  /* 0x0000001f15ff7812 */ /* 0x000fe2000782c0ff */
[----:B0-----:R-:W-:-:S04]  /*e2f0*/  IMAD.MOV.U32 R3, RZ, RZ, 0x8100 ;  /* 0x00008100ff037424 */ /* 0x001fc800078e00ff */
[----:B------:R1:W-:Y:S08]  /*e300*/  SYNCS.ARRIVE.TRANS64 RZ, [R6+URZ+0x31610], R3 ;  /* 0x0316100306ff79a7 */ /* 0x0003f0000800003f */
[----:B------:R-:W-:Y:S05]  /*e310*/  @!P1 BRA `(.L_x_595) ;  /* 0x0000000000049947 */ /* 0x000fea0003800000 */
[----:B------:R-:W-:Y:S01]  /*e320*/  BPT.TRAP 0x1 ;  /* 0x000000040000795c */ /* 0x000fe20000300000 */
.L_x_595:
[----:B------:R-:W2:Y:S01]  /*e330*/  LDC.64 R8, c[0x0][0x198] ;  /* 0x00006600ff087b82 */ /* 0x000ea20000000a00 */
[----:B------:R-:W-:Y:S01]  /*e340*/  R2UR UR9, R17 ;  /* 0x00000000110972ca */ /* 0x000fe200000e0000 */
[----:B------:R-:W-:Y:S01]  /*e350*/  ULDC.64 UR30, c[0x0][0x718] ;  /* 0x0001c600001e7ab9 */ /* 0x000fe20000000a00 */
[----:B------:R-:W-:Y:S01]  /*e360*/  R2UR UR46, R0 ;  /* 0x00000000002e72ca */ /* 0x000fe200000e0000 */
[----:B------:R-:W-:Y:S01]  /*e370*/  UIMAD.WIDE.U32 UR52, UR20, UR30, UR38 ;  /* 0x0000001e143472a5 */ /* 0x000fe2000f8e0026 */
[----:B------:R-:W-:Y:S01]  /*e380*/  R2UR UR8, R6 ;  /* 0x00000000060872ca */ /* 0x000fe200000e0000 */
[----:B------:R-:W-:Y:S01]  /*e390*/  ULDC.64 UR14, c[0x0][0x720] ;  /* 0x0001c800000e7ab9 */ /* 0x000fe20000000a00 */
[----:B------:R-:W-:Y:S01]  /*e3a0*/  UMOV UR56, 0x0 ;  /* 0x0000000000387882 */ /* 0x000fe20000000000 */
[----:B------:R-:W-:Y:S01]  /*e3b0*/  UIMAD UR10, UR47, UR14, URZ ;  /* 0x0000000e2f0a72a4 */ /* 0x000fe2000f8e023f */
[----:B01----:R-:W-:Y:S01]  /*e3c0*/  IMAD.MOV.U32 R3, RZ, RZ, 0x14000 ;  /* 0x00014000ff037424 */ /* 0x003fe200078e00ff */
[----:B------:R-:W-:Y:S01]  /*e3d0*/  UMOV UR57, 0x14f00000 ;  /* 0x14f0000000397882 */ /* 0x000fe20000000000 */
[----:B------:R-:W-:Y:S01]  /*e3e0*/  UMOV UR18, URZ ;  /* 0x0000003f00127c82 */ /* 0x000fe20008000000 */
[----:B------:R-:W-:Y:S01]  /*e3f0*/  UIMAD UR15, UR21, UR15, UR10 ;  /* 0x0000000f150f72a4 */ /* 0x000fe2000f8e020a */
[----:B------:R-:W-:Y:S01]  /*e400*/  VIADD R10, R10, 0xffffffff ;  /* 0xffffffff0a0a7836 */ /* 0x000fe20000000000 */
[----:B------:R-:W-:Y:S01]  /*e410*/  UIMAD UR9, UR9, UR30, URZ ;  /* 0x0000001e090972a4 */ /* 0x000fe2000f8e023f */
[----:B------:R-:W-:Y:S01]  /*e420*/  IMAD.MOV.U32 R12, RZ, RZ, 0x1 ;  /* 0x00000001ff0c7424 */ /* 0x000fe200078e00ff */
[----:B------:R-:W-:Y:S01]  /*e430*/  USHF.L.U32 UR46, UR46, 0x6, URZ ;  /* 0x000000062e2e7899 */ /* 0x000fe2000800063f */
[----:B------:R-:W-:Y:S01]  /*e440*/  IMAD.MOV.U32 R13, RZ, RZ, 0x1 ;  /* 0x00000001ff0d7424 */ /* 0x000fe200078e00ff */
[----:B------:R-:W-:-:S02]  /*e450*/  UIMAD UR31, UR20, UR31, UR9 ;  /* 0x0000001f141f72a4 */ /* 0x000fc4000f8e0209 */
[----:B------:R-:W-:Y:S02]  /*e460*/  UIADD3 UR16, UR8, 0x14100, URZ ;  /* 0x0001410008107890 */ /* 0x000fe4000fffe03f */
[----:B------:R-:W-:Y:S01]  /*e470*/  UIADD3 UR53, UR53, UR31, URZ ;  /* 0x0000001f35357290 */ /* 0x000fe2000fffe03f */
[----:B--2---:R-:W-:Y:S01]  /*e480*/  IMAD.MOV.U32 R5, RZ, RZ, R8 ;  /* 0x000000ffff057224 */ /* 0x004fe200078e0008 */
[----:B------:R-:W-:Y:S01]  /*e490*/  UIADD3 UR17, UR8, 0x31610, URZ ;  /* 0x0003161008117890 */ /* 0x000fe2000fffe03f */
[----:B------:R-:W-:Y:S01]  /*e4a0*/  IMAD.MOV.U32 R7, RZ, RZ, R9 ;  /* 0x000000ffff077224 */ /* 0x000fe200078e0009 */
[----:B------:R-:W-:Y:S02]  /*e4b0*/  UIADD3 UR19, UR46, UR54, URZ ;  /* 0x000000362e137290 */ /* 0x000fe4000fffe03f */
[C---:B------:R-:W-:Y:S01]  /*e4c0*/  IADD3 R2, P1, R5.reuse, 0xf0, RZ ;  /* 0x000000f005027810 */ /* 0x040fe20007f3e0ff */
[----:B------:R-:W-:Y:S02]  /*e4d0*/  UIADD3 UR40, UR8, 0x16100, URZ ;  /* 0x0001610008287890 */ /* 0x000fe4000fffe03f */
[----:B------:R-:W-:Y:S01]  /*e4e0*/  UIMAD.WIDE.U32 UR52, UR21, UR14, UR52 ;  /* 0x0000000e153472a5 */ /* 0x000fe2000f8e0034 */
[----:B------:R-:W-:Y:S01]  /*e4f0*/  R2UR UR50, R2 ;  /* 0x00000000023272ca */ /* 0x000fe200000e0000 */
[----:B------:R-:W-:Y:S01]  /*e500*/  USHF.R.S32.HI UR9, URZ, 0x1f, UR46 ;  /* 0x0000001f3f097899 */ /* 0x000fe2000801142e */
[----:B------:R-:W-:Y:S01]  /*e510*/  IADD3 R2, P2, R5, 0x2f0, RZ ;  /* 0x000002f005027810 */ /* 0x000fe20007f5e0ff */
[----:B------:R-:W-:Y:S01]  /*e520*/  UIADD3 UR10, UP0, UR46, UR52, URZ ;  /* 0x000000342e0a7290 */ /* 0x000fe2000ff1e03f */
[----:B------:R-:W-:-:S02]  /*e530*/  UMOV UR42, 0x40 ;  /* 0x00000040002a7882 */ /* 0x000fc40000000000 */
        /* <DEDUP_REMOVED lines=8> */
[----:B------:R-:W-:Y:S01]  /*e5c0*/  ULDC.64 UR22, c[0x0][0x700] ;  /* 0x0001c00000167ab9 */ /* 0x000fe20000000a00 */
[----:B------:R-:W-:Y:S01]  /*e5d0*/  UIADD3.X UR9, UR9, UR53, UR15, UP0, !UPT ;  /* 0x0000003509097290 */ /* 0x000fe200087fe40f */
[----:B------:R-:W-:Y:S01]  /*e5e0*/  ISETP.GE.AND P1, PT, R0, R10, PT ;  /* 0x0000000a0000720c */ /* 0x000fe20003f26270 */
[----:B------:R-:W-:Y:S01]  /*e5f0*/  UIADD3 UR24, UR8, 0x18100, URZ ;  /* 0x0001810008187890 */ /* 0x000fe2000fffe03f */
[----:B------:R-:W-:Y:S01]  /*e600*/  R2UR UR51, R2 ;  /* 0x00000000023372ca */ /* 0x000fe200000e0000 */
[----:B------:R-:W-:Y:S01]  /*e610*/  UIADD3 UR32, UR8, 0x1a100, URZ ;  /* 0x0001a10008207890 */ /* 0x000fe2000fffe03f */
[----:B------:R-:W-:Y:S01]  /*e620*/  IMAD.X R2, RZ, RZ, R7, P2 ;  /* 0x000000ffff027224 */ /* 0x000fe200010e0607 */
[----:B------:R-:W-:Y:S01]  /*e630*/  UIADD3 UR48, UR8, 0x2c100, URZ ;  /* 0x0002c10008307890 */ /* 0x000fe2000fffe03f */
[----:B------:R-:W-:Y:S01]  /*e640*/  UMOV UR26, 0x80 ;  /* 0x00000080001a7882 */ /* 0x000fe20000000000 */
[----:B------:R-:W-:Y:S01]  /*e650*/  UMOV UR28, UR20 ;  /* 0x00000014001c7c82 */ /* 0x000fe20008000000 */
[----:B------:R-:W-:Y:S01]  /*e660*/  UMOV UR29, UR21 ;  /* 0x00000015001d7c82 */ /* 0x000fe20008000000 */
[----:B------:R-:W-:Y:S01]  /*e670*/  UMOV UR25, UR17 ;  /* 0x0000001100197c82 */ /* 0x000fe20008000000 */
[----:B------:R-:W-:Y:S01]  /*e680*/  UMOV UR27, UR19 ;  /* 0x00000013001b7c82 */ /* 0x000fe20008000000 */
[----:B------:R-:W-:Y:S01]  /*e690*/  R2UR UR5, R2 ;  /* 0x00000000020572ca */ /* 0x000fe200000e0000 */
[----:B------:R-:W-:Y:S01]  /*e6a0*/  UMOV UR34, 0xc0 ;  /* 0x000000c000227882 */ /* 0x000fe20000000000 */
[----:B------:R-:W-:-:S02]  /*e6b0*/  UMOV UR36, UR20 ;  /* 0x0000001400247c82 */ /* 0x000fc40008000000 */
[----:B------:R0:W-:Y:S01]  /*e6c0*/  UTMALDG.4D [UR16], [UR50], desc[UR56] ;  /* 0x00003810320075b4 */ /* 0x0001e20008019000 */
[----:B------:R-:W-:Y:S01]  /*e6d0*/  UMOV UR37, UR21 ;  /* 0x0000001500257c82 */ /* 0x000fe20008000000 */
[----:B------:R-:W-:Y:S01]  /*e6e0*/  UMOV UR33, UR17 ;  /* 0x0000001100217c82 */ /* 0x000fe20008000000 */
[----:B------:R-:W-:Y:S01]  /*e6f0*/  UMOV UR35, UR19 ;  /* 0x0000001300237c82 */ /* 0x000fe20008000000 */
[----:B------:R-:W-:Y:S01]  /*e700*/  UMOV UR49, UR17 ;  /* 0x0000001100317c82 */ /* 0x000fe20008000000 */
[----:B------:R-:W-:Y:S01]  /*e710*/  IMAD.X R2, RZ, RZ, R7, P3 ;  /* 0x000000ffff027224 */ /* 0x000fe200018e0607 */
[----:B------:R-:W-:Y:S01]  /*e720*/  UMOV UR58, 0x80 ;  /* 0x00000080003a7882 */ /* 0x000fe20000000000 */
[----:B------:R-:W-:Y:S01]  /*e730*/  UMOV UR59, UR11 ;  /* 0x0000000b003b7c82 */ /* 0x000fe20008000000 */
[----:B------:R1:W-:Y:S01]  /*e740*/  UTMALDG.4D [UR40], [UR50], desc[UR56] ;  /* 0x00003828320075b4 */ /* 0x0003e20008019000 */
[----:B------:R-:W-:Y:S01]  /*e750*/  UMOV UR60, UR12 ;  /* 0x0000000c003c7c82 */ /* 0x000fe20008000000 */
[----:B------:R-:W-:Y:S01]  /*e760*/  R2UR UR7, R2 ;  /* 0x00000000020772ca */ /* 0x000fe200000e0000 */
[----:B------:R-:W-:Y:S01]  /*e770*/  UMOV UR61, UR13 ;  /* 0x0000000d003d7c82 */ /* 0x000fe20008000000 */
[----:B------:R-:W-:Y:S01]  /*e780*/  UMOV UR52, UR12 ;  /* 0x0000000c00347c82 */ /* 0x000fe20008000000 */
[----:B------:R-:W-:Y:S01]  /*e790*/  UMOV UR53, UR13 ;  /* 0x0000000d00357c82 */ /* 0x000fe20008000000 */
[----:B------:R2:W-:Y:S01]  /*e7a0*/  UTMALDG.4D [UR24], [UR50], desc[UR56] ;  /* 0x00003818320075b4 */ /* 0x0005e20008019000 */
[----:B------:R3:W-:Y:S01]  /*e7b0*/  UTMALDG.4D [UR32], [UR50], desc[UR56] ;  /* 0x00003820320075b4 */ /* 0x0007e20008019000 */
[----:B0-----:R-:W-:Y:S01]  /*e7c0*/  UMOV UR16, 0x0 ;  /* 0x0000000000107882 */ /* 0x001fe20000000000 */
[----:B------:R-:W-:Y:S01]  /*e7d0*/  UMOV UR17, 0x10000000 ;  /* 0x1000000000117882 */ /* 0x000fe20000000000 */
[----:B-1----:R-:W-:Y:S01]  /*e7e0*/  ULEA UR40, UP0, UR10, UR22, 0x2 ;  /* 0x000000160a287291 */ /* 0x002fe2000f80103f */
[----:B------:R-:W-:Y:S01]  /*e7f0*/  UMOV UR43, UR11 ;  /* 0x0000000b002b7c82 */ /* 0x000fe20008000000 */
[----:B------:R-:W-:-:S02]  /*e800*/  UMOV UR44, UR12 ;  /* 0x0000000c002c7c82 */ /* 0x000fc40008000000 */
[----:B------:R-:W-:Y:S01]  /*e810*/  ULEA.HI.X UR41, UR10, UR23, UR9, 0x2, UP0 ;  /* 0x000000170a297291 */ /* 0x000fe200080f1409 */
[----:B------:R-:W-:Y:S02]  /*e820*/  UMOV UR45, UR13 ;  /* 0x0000000d002d7c82 */ /* 0x000fe40008000000 */
[----:B------:R-:W-:Y:S01]  /*e830*/  UMOV UR9, 0x10 ;  /* 0x0000001000097882 */ /* 0x000fe20000000000 */
[----:B--2---:R-:W-:Y:S01]  /*e840*/  UIADD3 UR24, UR8, 0x2800, URZ ;  /* 0x0000280008187890 */ /* 0x004fe2000fffe03f */
[----:B------:R-:W-:Y:S01]  /*e850*/  UMOV UR10, UR18 ;  /* 0x00000012000a7c82 */ /* 0x000fe20008000000 */
[----:B------:R-:W-:Y:S01]  /*e860*/  UMOV UR26, 0x40 ;  /* 0x00000040001a7882 */ /* 0x000fe20000000000 */
[----:B------:R-:W-:Y:S02]  /*e870*/  UMOV UR27, UR11 ;  /* 0x0000000b001b7c82 */ /* 0x000fe40008000000 */
[----:B------:R0:W-:Y:S01]  /*e880*/  UBLKCP.S.G [UR48], [UR40], UR9 ;  /* 0x00000030280073ba */ /* 0x0001e20008000209 */
[----:B------:R1:W-:Y:S01]  /*e890*/  SYNCS.ARRIVE.TRANS64 RZ, [R6+URZ+0x31600], R3 ;  /* 0x0316000306ff79a7 */ /* 0x0003e2000800003f */
[----:B------:R-:W-:Y:S01]  /*e8a0*/  UMOV UR28, UR12 ;  /* 0x0000000c001c7c82 */ /* 0x000fe20008000000 */
[----:B---3--:R-:W-:Y:S01]  /*e8b0*/  UIADD3 UR56, UR8, 0x5000, URZ ;  /* 0x0000500008387890 */ /* 0x008fe2000fffe03f */
[----:B------:R-:W-:Y:S01]  /*e8c0*/  UMOV UR29, UR13 ;  /* 0x0000000d001d7c82 */ /* 0x000fe20008000000 */
[----:B------:R-:W-:Y:S01]  /*e8d0*/  UIADD3 UR32, UR8, 0xc800, URZ ;  /* 0x0000c80008207890 */ /* 0x000fe2000fffe03f */
[----:B------:R-:W-:Y:S01]  /*e8e0*/  UMOV UR50, 0xc0 ;  /* 0x000000c000327882 */ /* 0x000fe20000000000 */
[----:B------:R-:W-:Y:S01]  /*e8f0*/  UMOV UR51, UR11 ;  /* 0x0000000b00337c82 */ /* 0x000fe20008000000 */
[----:B------:R-:W-:Y:S01]  /*e900*/  UMOV UR42, UR18 ;  /* 0x00000012002a7c82 */ /* 0x000fe20008000000 */
[----:B------:R-:W-:Y:S01]  /*e910*/  UMOV UR34, 0x40 ;  /* 0x0000004000227882 */ /* 0x000fe20000000000 */
[----:B------:R-:W-:Y:S01]  /*e920*/  UMOV UR35, UR11 ;  /* 0x0000000b00237c82 */ /* 0x000fe20008000000 */
[----:B------:R-:W-:Y:S01]  /*e930*/  UMOV UR36, UR12 ;  /* 0x0000000c00247c82 */ /* 0x000fe20008000000 */
[----:B------:R-:W-:Y:S01]  /*e940*/  UMOV UR37, UR13 ;  /* 0x0000000d00257c82 */ /* 0x000fe20008000000 */
[----:B0-----:R-:W-:-:S02]  /*e950*/  UIADD3 UR9, UR8, 0x31600, URZ ;  /* 0x0003160008097890 */ /* 0x001fc4000fffe03f */
[----:B------:R-:W-:Y:S02]  /*e960*/  UIADD3 UR48, UR8, 0x7800, URZ ;  /* 0x0000780008307890 */ /* 0x000fe4000fffe03f */
[----:B------:R-:W-:-:S03]  /*e970*/  UIADD3 UR40, UR8, 0xa000, URZ ;  /* 0x0000a00008287890 */ /* 0x000fc6000fffe03f */
[----:B------:R-:W-:Y:S01]  /*e980*/  UMOV UR25, UR9 ;  /* 0x0000000900197c82 */ /* 0x000fe20008000000 */
[----:B------:R-:W-:Y:S01]  /*e990*/  UMOV UR57, UR9 ;  /* 0x0000000900397c82 */ /* 0x000fe20008000000 */
[----:B------:R0:W-:Y:S01]  /*e9a0*/  UTMALDG.4D [UR8], [UR4], desc[UR16] ;  /* 0x00001008040075b4 */ /* 0x0001e20008019000 */
[----:B------:R-:W-:Y:S01]  /*e9b0*/  UMOV UR49, UR9 ;  /* 0x0000000900317c82 */ /* 0x000fe20008000000 */
[----:B------:R-:W-:Y:S01]  /*e9c0*/  UMOV UR41, UR9 ;  /* 0x0000000900297c82 */ /* 0x000fe20008000000 */
[----:B------:R-:W-:Y:S01]  /*e9d0*/  UMOV UR33, UR9 ;  /* 0x0000000900217c82 */ /* 0x000fe20008000000 */
[----:B------:R2:W-:Y:S01]  /*e9e0*/  UTMALDG.4D [UR24], [UR4], desc[UR16] ;  /* 0x00001018040075b4 */ /* 0x0005e20008019000 */
[----:B------:R1:W-:Y:S01]  /*e9f0*/  UTMALDG.4D [UR56], [UR4], desc[UR16] ;  /* 0x00001038040075b4 */ /* 0x0003e20008019000 */
[----:B------:R1:W-:Y:S01]  /*ea00*/  UTMALDG.4D [UR48], [UR4], desc[UR16] ;  /* 0x00001030040075b4 */ /* 0x0003e20008019000 */
[----:B0-----:R-:W-:Y:S01]  /*ea10*/  UMOV UR10, 0xc0 ;  /* 0x000000c0000a7882 */ /* 0x001fe20000000000 */
[----:B------:R1:W-:Y:S01]  /*ea20*/  UTMALDG.4D [UR40], [UR6], desc[UR16] ;  /* 0x00001028060075b4 */ /* 0x0003e20008019000 */
[----:B--2---:R-:W-:-:S02]  /*ea30*/  UIADD3 UR24, UR8, 0xf000, URZ ;  /* 0x0000f00008187890 */ /* 0x004fc4000fffe03f */
[----:B------:R-:W-:Y:S01]  /*ea40*/  UIADD3 UR8, UR8, 0x11800, URZ ;  /* 0x0001180008087890 */ /* 0x000fe2000fffe03f */
[----:B------:R-:W-:Y:S01]  /*ea50*/  UMOV UR26, 0x80 ;  /* 0x00000080001a7882 */ /* 0x000fe20000000000 */
[----:B------:R1:W-:Y:S05]  /*ea60*/  UTMALDG.4D [UR32], [UR6], desc[UR16] ;  /* 0x00001020060075b4 */ /* 0x0003ea0008019000 */
[----:B------:R1:W-:Y:S02]  /*ea70*/  UTMALDG.4D [UR24], [UR6], desc[UR16] ;  /* 0x00001018060075b4 */ /* 0x0003e40008019000 */
[----:B------:R1:W-:Y:S02]  /*ea80*/  UTMALDG.4D [UR8], [UR6], desc[UR16] ;  /* 0x00001008060075b4 */ /* 0x0003e40008019000 */
[----:B-1----:R-:W-:Y:S05]  /*ea90*/  @P1 BRA `(.L_x_596) ;  /* 0x0000000800581947 */ /* 0x002fea0003800000 */
[----:B------:R-:W0:Y:S01]  /*eaa0*/  LDC.64 R12, c[0x0][0x730] ;  /* 0x0001cc00ff0c7b82 */ /* 0x000e220000000a00 */
[----:B------:R-:W-:Y:S01]  /*eab0*/  ULDC.64 UR8, c[0x0][0x738] ;  /* 0x0001ce0000087ab9 */ /* 0x000fe20000000a00 */
[----:B------:R-:W-:Y:S01]  /*eac0*/  LOP3.LUT R16, R21, 0x1f, RZ, 0xc0, !PT ;  /* 0x0000001f15107812 */ /* 0x000fe200078ec0ff */
[----:B------:R-:W-:Y:S02]  /*ead0*/  UIMAD UR6, UR47, UR8, URZ ;  /* 0x000000082f0672a4 */ /* 0x000fe4000f8e023f */
[----:B------:R-:W-:Y:S02]  /*eae0*/  UIMAD.WIDE.U32 UR4, UR21, UR8, UR38 ;  /* 0x00000008150472a5 */ /* 0x000fe4000f8e0026 */
[----:B------:R-:W-:Y:S01]  /*eaf0*/  UIMAD UR6, UR21, UR9, UR6 ;  /* 0x00000009150672a4 */ /* 0x000fe2000f8e0206 */
[----:B------:R-:W1:Y:S03]  /*eb00*/  LDC.64 R14, c[0x0][0x728] ;  /* 0x0001ca00ff0e7b82 */ /* 0x000e660000000a00 */
[----:B------:R-:W-:Y:S01]  /*eb10*/  UIADD3 UR6, UR5, UR6, URZ ;  /* 0x0000000605067290 */ /* 0x000fe2000fffe03f */
[----:B------:R-:W-:-:S02]  /*eb20*/  IMAD.U32 R4, RZ, RZ, UR4 ;  /* 0x00000004ff047e24 */ /* 0x000fc4000f8e00ff */
[----:B------:R-:W-:Y:S01]  /*eb30*/  IMAD.U32 R5, RZ, RZ, UR5 ;  /* 0x00000005ff057e24 */ /* 0x000fe2000f8e00ff */
[----:B------:R-:W-:Y:S01]  /*eb40*/  UIMAD.WIDE.U32 UR4, UR21, UR14, UR38 ;  /* 0x0000000e150472a5 */ /* 0x000fe2000f8e0026 */
[----:B------:R-:W-:Y:S02]  /*eb50*/  IMAD.MOV.U32 R2, RZ, RZ, R4 ;  /* 0x000000ffff027224 */ /* 0x000fe400078e0004 */
[----:B------:R-:W-:Y:S01]  /*eb60*/  IMAD.U32 R3, RZ, RZ, UR6 ;  /* 0x00000006ff037e24 */ /* 0x000fe2000f8e00ff */
[----:B------:R-:W-:Y:S01]  /*eb70*/  UIADD3 UR5, UR15, UR5, URZ ;  /* 0x000000050f057290 */ /* 0x000fe2000fffe03f */
[----:B------:R-:W-:-:S03]  /*eb80*/  IMAD.MOV.U32 R4, RZ, RZ, 0x1 ;  /* 0x00000001ff047424 */ /* 0x000fc600078e00ff */
[----:B------:R-:W-:Y:S02]  /*eb90*/  UIMAD.WIDE.U32 UR4, UR20, UR30, UR4 ;  /* 0x0000001e140472a5 */ /* 0x000fe4000f8e0004 */
[----:B0-----:R-:W-:-:S04]  /*eba0*/  IMAD.WIDE.U32 R2, R12, UR20, R2 ;  /* 0x000000140c027c25 */ /* 0x001fc8000f8e0002 */
[----:B------:R-:W-:Y:S01]  /*ebb0*/  IMAD R12, R17, R12, RZ ;  /* 0x0000000c110c7224 */ /* 0x000fe200078e02ff */
[----:B------:R-:W-:Y:S01]  /*ebc0*/  IADD3 R2, P1, R2, UR46, RZ ;  /* 0x0000002e02027c10 */ /* 0x000fe2000ff3e0ff */
[----:B------:R-:W-:Y:S02]  /*ebd0*/  UIADD3 UR46, UR46, 0x40, URZ ;  /* 0x000000402e2e7890 */ /* 0x000fe4000fffe03f */
[----:B------:R-:W-:Y:S02]  /*ebe0*/  IMAD R13, R13, UR20, R12 ;  /* 0x000000140d0d7c24 */ /* 0x000fe4000f8e020c */
[----:B------:R-:W-:Y:S01]  /*ebf0*/  USHF.R.S32.HI UR6, URZ, 0x1f, UR46 ;  /* 0x0000001f3f067899 */ /* 0x000fe2000801142e */
[----:B------:R-:W-:Y:S01]  /*ec00*/  IMAD.MOV.U32 R12, RZ, RZ, RZ ;  /* 0x000000ffff0c7224 */ /* 0x000fe200078e00ff */
[----:B------:R-:W-:Y:S01]  /*ec10*/  UIADD3 UR46, UP0, UR46, UR4, URZ ;  /* 0x000000042e2e7290 */ /* 0x000fe2000ff1e03f */
[----:B------:R-:W-:Y:S01]  /*ec20*/  IMAD.X R3, R3, 0x1, R13, P1 ;  /* 0x0000000103037824 */ /* 0x000fe200008e060d */
[----:B-1----:R-:W-:Y:S01]  /*ec30*/  LEA R14, P1, R2, R14, 0x2 ;  /* 0x0000000e020e7211 */ /* 0x002fe200078210ff */
[----:B------:R-:W-:Y:S01]  /*ec40*/  IMAD.MOV.U32 R13, RZ, RZ, 0x1 ;  /* 0x00000001ff0d7424 */ /* 0x000fe200078e00ff */
[----:B------:R-:W-:-:S02]  /*ec50*/  UIADD3.X UR6, UR6, UR31, UR5, UP0, !UPT ;  /* 0x0000001f06067290 */ /* 0x000fc400087fe405 */
[----:B------:R-:W-:Y:S01]  /*ec60*/  ULEA UR22, UP0, UR46, UR22, 0x2 ;  /* 0x000000162e167291 */ /* 0x000fe2000f80103f */
[----:B------:R-:W-:Y:S01]  /*ec70*/  LEA.HI.X R15, R2, R15, R3, 0x2, P1 ;  /* 0x0000000f020f7211 */ /* 0x000fe200008f1403 */
[----:B------:R-:W-:Y:S02]  /*ec80*/  IMAD.U32 R3, RZ, RZ, UR19 ;  /* 0x00000013ff037e24 */ /* 0x000fe4000f8e00ff */
[----:B------:R-:W-:Y:S02]  /*ec90*/  ULEA.HI.X UR23, UR46, UR23, UR6, 0x2, UP0 ;  /* 0x000000172e177291 */ /* 0x000fe400080f1406 */
[----:B------:R-:W-:-:S04]  /*eca0*/  IMAD.U32 R18, RZ, RZ, UR22 ;  /* 0x00000016ff127e24 */ /* 0x000fc8000f8e00ff */
[----:B------:R-:W-:-:S07]  /*ecb0*/  IMAD.U32 R19, RZ, RZ, UR23 ;  /* 0x00000017ff137e24 */ /* 0x000fce000f8e00ff */
.L_x_601:
[----:B------:R-:W-:-:S04]  /*ecc0*/  SHF.L.U32 R5, R13, 0x1f, RZ ;  /* 0x0000001f0d057819 */ /* 0x000fc800000006ff */
[----:B------:R-:W0:Y:S02]  /*ecd0*/  SYNCS.PHASECHK.TRANS64.TRYWAIT P1, [R6+URZ+0x31638], R5 ;  /* 0x03163805060075a7 */ /* 0x000e24000802017f */
[----:B0-----:R-:W-:Y:S05]  /*ece0*/  @!P1 BRA `(.L_x_597) ;  /* 0x0000000c00d89947 */ /* 0x001fea0003800000 */
.L_x_610:
[----:B------:R-:W-:Y:S05]  /*ecf0*/  @P0 BRA `(.L_x_598) ;  /* 0x0000000000140947 */ /* 0x000fea0003800000 */
[----:B------:R-:W-:Y:S01]  /*ed00*/  ISETP.NE.AND P1, PT, R16, RZ, PT ;  /* 0x000000ff1000720c */ /* 0x000fe20003f25270 */
[----:B0-----:R-:W-:-:S04]  /*ed10*/  IMAD.MOV.U32 R5, RZ, RZ, 0x8100 ;  /* 0x00008100ff057424 */ /* 0x001fc800078e00ff */
[----:B------:R1:W-:Y:S08]  /*ed20*/  SYNCS.ARRIVE.TRANS64 RZ, [R6+URZ+0x31630], R5 ;  /* 0x0316300506ff79a7 */ /* 0x0003f0000800003f */
[----:B------:R-:W-:Y:S05]  /*ed30*/  @!P1 BRA `(.L_x_598) ;  /* 0x0000000000049947 */ /* 0x000fea0003800000 */
[----:B------:R-:W-:Y:S01]  /*ed40*/  BPT.TRAP 0x1 ;  /* 0x000000040000795c */ /* 0x000fe20000300000 */
.L_x_598:
[----:B01----:R-:W-:Y:S01]  /*ed50*/  IMAD.MOV.U32 R5, RZ, RZ, R8 ;  /* 0x000000ffff057224 */ /* 0x003fe200078e0008 */
        /* <DEDUP_REMOVED lines=10> */
[----:B------:R-:W-:Y:S01]  /*ee00*/  ISETP.NE.AND P1, PT, R12, 0x2, PT ;  /* 0x000000020c00780c */ /* 0x000fe20003f25270 */
[----:B------:R-:W-:Y:S01]  /*ee10*/  UMOV UR34, 0x40 ;  /* 0x0000004000227882 */ /* 0x000fe20000000000 */
[----:B------:R-:W-:Y:S01]  /*ee20*/  R2UR UR4, R14 ;  /* 0x000000000e0472ca */ /* 0x000fe200000e0000 */
[----:B------:R-:W-:Y:S01]  /*ee30*/  UIADD3 UR16, UR14, 0x24100, URZ ;  /* 0x000241000e107890 */ /* 0x000fe2000fffe03f */
[----:B------:R-:W-:Y:S01]  /*ee40*/  R2UR UR7, R2 ;  /* 0x00000000020772ca */ /* 0x000fe200000e0000 */
[----:B------:R-:W-:Y:S01]  /*ee50*/  UIADD3 UR17, UR14, 0x31630, URZ ;  /* 0x000316300e117890 */ /* 0x000fe2000fffe03f */
[----:B------:R-:W-:Y:S01]  /*ee60*/  R2UR UR5, R15 ;  /* 0x000000000f0572ca */ /* 0x000fe200000e0000 */
[----:B------:R-:W-:Y:S01]  /*ee70*/  UIADD3 UR32, UR14, 0x26100, URZ ;  /* 0x000261000e207890 */ /* 0x000fe2000fffe03f */
[----:B------:R-:W-:Y:S01]  /*ee80*/  SEL R2, RZ, 0x1, P1 ;  /* 0x00000001ff027807 */ /* 0x000fe20000800000 */
[----:B------:R-:W-:Y:S01]  /*ee90*/  UIADD3 UR24, UR14, 0x28100, URZ ;  /* 0x000281000e187890 */ /* 0x000fe2000fffe03f */
[----:B------:R-:W-:Y:S01]  /*eea0*/  SEL R12, R12, RZ, P1 ;  /* 0x000000ff0c0c7207 */ /* 0x000fe20000800000 */
[----:B------:R-:W-:Y:S01]  /*eeb0*/  UMOV UR36, UR20 ;  /* 0x0000001400247c82 */ /* 0x000fe20008000000 */
[----:B------:R-:W-:Y:S01]  /*eec0*/  LOP3.LUT R4, R4, R2, RZ, 0x3c, !PT ;  /* 0x0000000204047212 */ /* 0x000fe200078e3cff */
[----:B------:R-:W-:Y:S01]  /*eed0*/  UMOV UR37, UR21 ;  /* 0x0000001500257c82 */ /* 0x000fe20008000000 */
[----:B------:R-:W-:Y:S01]  /*eee0*/  UMOV UR35, UR19 ;  /* 0x0000001300237c82 */ /* 0x000fe20008000000 */
[----:B------:R-:W-:Y:S01]  /*eef0*/  UMOV UR33, UR17 ;  /* 0x0000001100217c82 */ /* 0x000fe20008000000 */
[----:B------:R-:W-:Y:S01]  /*ef00*/  UMOV UR26, 0x80 ;  /* 0x00000080001a7882 */ /* 0x000fe20000000000 */
[----:B------:R0:W-:Y:S01]  /*ef10*/  UTMALDG.4D [UR16], [UR6], desc[UR8] ;  /* 0x00000810060075b4 */ /* 0x0001e20008019000 */
[----:B------:R-:W-:Y:S01]  /*ef20*/  UMOV UR28, UR20 ;  /* 0x00000014001c7c82 */ /* 0x000fe20008000000 */
[----:B------:R-:W-:Y:S01]  /*ef30*/  UMOV UR29, UR21 ;  /* 0x00000015001d7c82 */ /* 0x000fe20008000000 */
[----:B------:R-:W-:Y:S01]  /*ef40*/  UMOV UR27, UR19 ;  /* 0x00000013001b7c82 */ /* 0x000fe20008000000 */
[----:B------:R-:W-:Y:S01]  /*ef50*/  UMOV UR25, UR17 ;  /* 0x0000001100197c82 */ /* 0x000fe20008000000 */
[----:B------:R-:W-:Y:S01]  /*ef60*/  IMAD R20, R12, 0x8, R6 ;  /* 0x000000080c147824 */ /* 0x000fe200078e0206 */
[----:B------:R-:W-:Y:S01]  /*ef70*/  SHF.L.U32 R2, R4, 0x1f, RZ ;  /* 0x0000001f04027819 */ /* 0x000fe200000006ff */
[----:B------:R-:W-:Y:S01]  /*ef80*/  UMOV UR10, 0x10 ;  /* 0x00000010000a7882 */ /* 0x000fe20000000000 */
[----:B------:R1:W-:Y:S01]  /*ef90*/  UTMALDG.4D [UR32], [UR6], desc[UR8] ;  /* 0x00000820060075b4 */ /* 0x0003e20008019000 */
[----:B------:R-:W-:Y:S01]  /*efa0*/  UMOV UR15, UR17 ;  /* 0x00000011000f7c82 */ /* 0x000fe20008000000 */
[----:B------:R-:W-:Y:S01]  /*efb0*/  ISETP.NE.AND P2, PT, R11, RZ, PT ;  /* 0x000000ff0b00720c */ /* 0x000fe20003f45270 */
[----:B------:R1:W-:Y:S01]  /*efc0*/  UTMALDG.4D [UR24], [UR6], desc[UR8] ;  /* 0x00000818060075b4 */ /* 0x0003e20008019000 */
[----:B0-----:R-:W-:-:S02]  /*efd0*/  UIADD3 UR16, UR14, 0x2a100, URZ ;  /* 0x0002a1000e107890 */ /* 0x001fc4000fffe03f */
[----:B------:R-:W-:Y:S01]  /*efe0*/  UIADD3 UR14, UR14, 0x2c300, URZ ;  /* 0x0002c3000e0e7890 */ /* 0x000fe2000fffe03f */
[----:B------:R-:W-:-:S06]  /*eff0*/  UMOV UR18, 0xc0 ;  /* 0x000000c000127882 */ /* 0x000fcc0000000000 */
[----:B------:R1:W-:Y:S02]  /*f000*/  UTMALDG.4D [UR16], [UR6], desc[UR8] ;  /* 0x00000810060075b4 */ /* 0x0003e40008019000 */
[----:B------:R1:W-:Y:S01]  /*f010*/  UBLKCP.S.G [UR14], [UR4], UR10 ;  /* 0x0000000e040073ba */ /* 0x0003e2000800020a */
[----:B------:R-:W0:Y:S02]  /*f020*/  SYNCS.PHASECHK.TRANS64.TRYWAIT P1, [R20+URZ+0x31620], R2 ;  /* 0x03162002140075a7 */ /* 0x000e24000802017f */
[----:B01----:R-:W-:Y:S05]  /*f030*/  @!P1 BRA `(.L_x_599) ;  /* 0x0000000c00189947 */ /* 0x003fea0003800000 */
.L_x_612:
[----:B------:R-:W-:Y:S01]  /*f040*/  LOP3.LUT R13, R13, 0x1, RZ, 0x3c, !PT ;  /* 0x000000010d0d7812 */ /* 0x000fe200078e3cff */
[----:B------:R-:W-:Y:S06]  /*f050*/  @P2 BRA `(.L_x_600) ;  /* 0x0000000000142947 */ /* 0x000fec0003800000 */
[----:B------:R-:W-:Y:S01]  /*f060*/  ISETP.NE.AND P1, PT, R16, RZ, PT ;  /* 0x000000ff1000720c */ /* 0x000fe20003f25270 */
[----:B0-----:R-:W-:-:S04]  /*f070*/  IMAD.MOV.U32 R2, RZ, RZ, 0x8100 ;  /* 0x00008100ff027424 */ /* 0x001fc800078e00ff */
[----:B------:R1:W-:Y:S08]  /*f080*/  SYNCS.ARRIVE.TRANS64 RZ, [R20+URZ+0x31610], R2 ;  /* 0x0316100214ff79a7 */ /* 0x0003f0000800003f */
[----:B------:R-:W-:Y:S05]  /*f090*/  @!P1 BRA `(.L_x_600) ;  /* 0x0000000000049947 */ /* 0x000fea0003800000 */
[----:B------:R-:W-:Y:S01]  /*f0a0*/  BPT.TRAP 0x1 ;  /* 0x000000040000795c */ /* 0x000fe20000300000 */
.L_x_600:
[--C-:B01----:R-:W-:Y:S01]  /*f0b0*/  IMAD R2, R12, 0x8000, R6.reuse ;  /* 0x000080000c027824 */ /* 0x103fe200078e0206 */
        /* <DEDUP_REMOVED lines=15> */
[----:B------:R-:W-:Y:S01]  /*f1b0*/  UIADD3 UR41, UR41, 0x31610, URZ ;  /* 0x0003161029297890 */ /* 0x000fe2000fffe03f */
        /* <DEDUP_REMOVED lines=9> */
[----:B------:R-:W-:Y:S01]  /*f250*/  IMAD.U32 R3, RZ, RZ, UR43 ;  /* 0x0000002bff037e24 */ /* 0x000fe2000f8e00ff */
[----:B------:R-:W-:Y:S01]  /*f260*/  UMOV UR45, UR21 ;  /* 0x00000015002d7c82 */ /* 0x000fe20008000000 */
        /* <DEDUP_REMOVED lines=8> */
[----:B------:R0:W-:Y:S01]  /*f2f0*/  UTMALDG.4D [UR40], [UR4], desc[UR6] ;  /* 0x00000628040075b4 */ /* 0x0001e20008019000 */
[----:B------:R-:W-:Y:S01]  /*f300*/  UIADD3 UR8, UR8, 0x2c100, URZ ;  /* 0x0002c10008087890 */ /* 0x000fe2000fffe03f */
[----:B------:R-:W-:Y:S01]  /*f310*/  IMAD.X R15, RZ, RZ, R15, P2 ;  /* 0x000000ffff0f7224 */ /* 0x000fe200010e060f */
[----:B------:R-:W-:Y:S01]  /*f320*/  UMOV UR25, UR41 ;  /* 0x0000002900197c82 */ /* 0x000fe20008000000 */
[----:B------:R-:W-:Y:S01]  /*f330*/  UMOV UR27, UR43 ;  /* 0x0000002b001b7c82 */ /* 0x000fe20008000000 */
[----:B------:R-:W-:Y:S01]  /*f340*/  UMOV UR18, 0xc0 ;  /* 0x000000c000127882 */ /* 0x000fe20000000000 */
[----:B------:R-:W-:Y:S01]  /*f350*/  UMOV UR17, UR41 ;  /* 0x0000002900117c82 */ /* 0x000fe20008000000 */
[----:B------:R-:W-:Y:S01]  /*f360*/  UMOV UR19, UR43 ;  /* 0x0000002b00137c82 */ /* 0x000fe20008000000 */
[----:B------:R0:W-:Y:S01]  /*f370*/  UTMALDG.4D [UR32], [UR4], desc[UR6] ;  /* 0x00000620040075b4 */ /* 0x0001e20008019000 */
[----:B------:R-:W-:Y:S01]  /*f380*/  UMOV UR10, 0x10 ;  /* 0x00000010000a7882 */ /* 0x000fe20000000000 */
[----:B------:R-:W-:Y:S01]  /*f390*/  UMOV UR9, UR41 ;  /* 0x0000002900097c82 */ /* 0x000fe20008000000 */
[----:B------:R-:W-:Y:S01]  /*f3a0*/  IMAD.X R19, RZ, RZ, R19, P3 ;  /* 0x000000ffff137224 */ /* 0x000fe200018e0613 */
[----:B------:R0:W-:Y:S01]  /*f3b0*/  UTMALDG.4D [UR24], [UR4], desc[UR6] ;  /* 0x00000618040075b4 */ /* 0x0001e20008019000 */
[----:B------:R0:W-:Y:S01]  /*f3c0*/  UTMALDG.4D [UR16], [UR4], desc[UR6] ;  /* 0x00000610040075b4 */ /* 0x0001e20008019000 */
[----:B------:R0:W-:Y:S02]  /*f3d0*/  UBLKCP.S.G [UR8], [UR14], UR10 ;  /* 0x000000080e0073ba */ /* 0x0001e4000800020a */
[----:B0-----:R-:W-:Y:S05]  /*f3e0*/  @!P1 BRA `(.L_x_601) ;  /* 0xfffffff800349947 */ /* 0x001fea000383ffff */
[----:B------:R-:W-:-:S07]  /*f3f0*/  VIADD R12, R12, 0x1 ;  /* 0x000000010c0c7836 */ /* 0x000fce0000000000 */
.L_x_596:
[----:B------:R-:W-:Y:S01]  /*f400*/  SHF.L.U32 R16, R13, 0x1f, RZ ;  /* 0x0000001f0d107819 */ /* 0x000fe200000006ff */
[----:B------:R-:W0:Y:S01]  /*f410*/  LDC.64 R10, c[0x0][0x730] ;  /* 0x0001cc00ff0a7b82 */ /* 0x000e220000000a00 */
[----:B------:R-:W-:Y:S02]  /*f420*/  IMAD.U32 R14, RZ, RZ, UR38 ;  /* 0x00000026ff0e7e24 */ /* 0x000fe4000f8e00ff */
[----:B------:R-:W-:Y:S02]  /*f430*/  IMAD.U32 R2, RZ, RZ, UR38 ;  /* 0x00000026ff027e24 */ /* 0x000fe4000f8e00ff */
[----:B------:R-:W-:Y:S02]  /*f440*/  IMAD.MOV.U32 R2, RZ, RZ, R14 ;  /* 0x000000ffff027224 */ /* 0x000fe400078e000e */
[----:B------:R-:W-:Y:S01]  /*f450*/  IMAD.U32 R3, RZ, RZ, UR39 ;  /* 0x00000027ff037e24 */ /* 0x000fe2000f8e00ff */
[----:B------:R-:W1:Y:S01]  /*f460*/  SYNCS.PHASECHK.TRANS64.TRYWAIT P1, [R6+URZ+0x31638], R16 ;  /* 0x03163810060075a7 */ /* 0x000e62000802017f */
[----:B------:R-:W-:Y:S01]  /*f470*/  IMAD.U32 R15, RZ, RZ, UR39 ;  /* 0x00000027ff0f7e24 */ /* 0x000fe2000f8e00ff */
[----:B------:R-:W2:Y:S01]  /*f480*/  LDC.64 R8, c[0x0][0x738] ;  /* 0x0001ce00ff087b82 */ /* 0x000ea20000000a00 */
[----:B0-----:R-:W-:-:S02]  /*f490*/  IMAD R14, R17, R10, RZ ;  /* 0x0000000a110e7224 */ /* 0x001fc400078e02ff */
[----:B------:R-:W-:-:S04]  /*f4a0*/  IMAD.WIDE.U32 R2, R10, UR20, R2 ;  /* 0x000000140a027c25 */ /* 0x000fc8000f8e0002 */
[----:B------:R-:W-:-:S04]  /*f4b0*/  IMAD R11, R11, UR20, R14 ;  /* 0x000000140b0b7c24 */ /* 0x000fc8000f8e020e */
[----:B------:R-:W-:Y:S02]  /*f4c0*/  IMAD.IADD R3, R11, 0x1, R3 ;  /* 0x000000010b037824 */ /* 0x000fe400078e0203 */
[C---:B--2---:R-:W-:Y:S02]  /*f4d0*/  IMAD R10, R8.reuse, UR47, RZ ;  /* 0x0000002f080a7c24 */ /* 0x044fe4000f8e02ff */
[----:B------:R-:W-:-:S04]  /*f4e0*/  IMAD.WIDE.U32 R2, R8, UR21, R2 ;  /* 0x0000001508027c25 */ /* 0x000fc8000f8e0002 */
[----:B------:R-:W-:Y:S01]  /*f4f0*/  IMAD R9, R9, UR21, R10 ;  /* 0x0000001509097c24 */ /* 0x000fe2000f8e020a */
[----:B-1----:R-:W-:Y:S06]  /*f500*/  @!P1 BRA `(.L_x_602) ;  /* 0x0000000400fc9947 */ /* 0x002fec0003800000 */
.L_x_613:
[----:B------:R-:W-:Y:S01]  /*f510*/  IMAD.IADD R8, R9, 0x1, R3 ;  /* 0x0000000109087824 */ /* 0x000fe200078e0203 */
[----:B------:R-:W-:Y:S06]  /*f520*/  @P0 BRA `(.L_x_603) ;  /* 0x0000000000140947 */ /* 0x000fec0003800000 */
[----:B------:R-:W-:Y:S01]  /*f530*/  LOP3.LUT P0, RZ, R21, 0x1f, RZ, 0xc0, !PT ;  /* 0x0000001f15ff7812 */ /* 0x000fe2000780c0ff */
[----:B------:R-:W-:-:S04]  /*f540*/  IMAD.MOV.U32 R9, RZ, RZ, 0x8100 ;  /* 0x00008100ff097424 */ /* 0x000fc800078e00ff */
[----:B------:R1:W-:Y:S08]  /*f550*/  SYNCS.ARRIVE.TRANS64 RZ, [R6+URZ+0x31630], R9 ;  /* 0x0316300906ff79a7 */ /* 0x0003f0000800003f */
[----:B------:R-:W-:Y:S05]  /*f560*/  @!P0 BRA `(.L_x_603) ;  /* 0x0000000000048947 */ /* 0x000fea0003800000 */
[----:B------:R-:W-:Y:S01]  /*f570*/  BPT.TRAP 0x1 ;  /* 0x000000040000795c */ /* 0x000fe20000300000 */
.L_x_603:
[----:B------:R-:W-:Y:S01]  /*f580*/  R2UR UR43, R0 ;  /* 0x00000000002b72ca */ /* 0x000fe200000e0000 */
[----:B------:R-:W-:Y:S01]  /*f590*/  ULDC.64 UR14, c[0x0][0x728] ;  /* 0x0001ca00000e7ab9 */ /* 0x000fe20000000a00 */
[----:B------:R-:W-:Y:S01]  /*f5a0*/  R2UR UR6, R2 ;  /* 0x00000000020672ca */ /* 0x000fe200000e0000 */
[----:B------:R-:W-:Y:S01]  /*f5b0*/  UMOV UR9, 0x14f00000 ;  /* 0x14f0000000097882 */ /* 0x000fe20000000000 */
[----:B------:R-:W-:Y:S01]  /*f5c0*/  R2UR UR7, R3 ;  /* 0x00000000030772ca */ /* 0x000fe200000e0000 */
[----:B------:R-:W-:Y:S01]  /*f5d0*/  UMOV UR42, URZ ;  /* 0x0000003f002a7c82 */ /* 0x000fe20008000000 */
[----:B------:R-:W-:Y:S01]  /*f5e0*/  R2UR UR8, R8 ;  /* 0x00000000080872ca */ /* 0x000fe200000e0000 */
[----:B------:R-:W-:Y:S01]  /*f5f0*/  UMOV UR44, UR20 ;  /* 0x00000014002c7c82 */ /* 0x000fe20008000000 */
[----:B------:R-:W-:Y:S01]  /*f600*/  IADD3 R5, P0, R5, 0x1f0, RZ ;  /* 0x000001f005057810 */ /* 0x000fe20007f1e0ff */
[----:B------:R-:W-:Y:S01]  /*f610*/  UMOV UR45, UR21 ;  /* 0x00000015002d7c82 */ /* 0x000fe20008000000 */
[----:B------:R-:W-:Y:S01]  /*f620*/  R2UR UR10, R6 ;  /* 0x00000000060a72ca */ /* 0x000fe200000e0000 */
[----:B------:R-:W-:Y:S01]  /*f630*/  UMOV UR34, 0x40 ;  /* 0x0000004000227882 */ /* 0x000fe20000000000 */
[----:B------:R-:W-:Y:S01]  /*f640*/  R2UR UR4, R5 ;  /* 0x00000000050472ca */ /* 0x000fe200000e0000 */
[----:B------:R-:W-:Y:S01]  /*f650*/  USHF.L.U32 UR43, UR43, 0x6, URZ ;  /* 0x000000062b2b7899 */ /* 0x000fe2000800063f */
[----:B------:R-:W-:Y:S01]  /*f660*/  IMAD.X R7, RZ, RZ, R7, P0 ;  /* 0x000000ffff077224 */ /* 0x000fe200000e0607 */
[----:B------:R-:W-:Y:S01]  /*f670*/  UMOV UR36, UR20 ;  /* 0x0000001400247c82 */ /* 0x000fe20008000000 */
[----:B------:R-:W-:Y:S01]  /*f680*/  UMOV UR37, UR21 ;  /* 0x0000001500257c82 */ /* 0x000fe20008000000 */
[----:B------:R-:W-:Y:S01]  /*f690*/  UIADD3 UR7, UP0, UR43, UR6, URZ ;  /* 0x000000062b077290 */ /* 0x000fe2000ff1e03f */
[----:B------:R-:W-:Y:S01]  /*f6a0*/  ISETP.NE.AND P0, PT, R12, 0x2, PT ;  /* 0x000000020c00780c */ /* 0x000fe20003f05270 */
[----:B------:R-:W-:Y:S01]  /*f6b0*/  UMOV UR26, 0x80 ;  /* 0x00000080001a7882 */ /* 0x000fe20000000000 */
[----:B------:R-:W-:Y:S01]  /*f6c0*/  R2UR UR5, R7 ;  /* 0x00000000070572ca */ /* 0x000fe200000e0000 */
[----:B------:R-:W-:Y:S01]  /*f6d0*/  ULEA.HI.X.SX32 UR8, UR43, UR8, 0x1, UP0 ;  /* 0x000000082b087291 */ /* 0x000fe200080f0e3f */
[----:B------:R-:W-:Y:S01]  /*f6e0*/  SEL R3, RZ, 0x1, P0 ;  /* 0x00000001ff037807 */ /* 0x000fe20000000000 */
[----:B------:R-:W-:Y:S01]  /*f6f0*/  ULEA UR6, UP0, UR7, UR14, 0x2 ;  /* 0x0000000e07067291 */ /* 0x000fe2000f80103f */
[----:B------:R-:W-:Y:S01]  /*f700*/  LOP3.LUT R13, R13, 0x1, RZ, 0x3c, !PT ;  /* 0x000000010d0d7812 */ /* 0x000fe200078e3cff */
[----:B------:R-:W-:Y:S01]  /*f710*/  UIADD3 UR40, UR10, 0x24100, URZ ;  /* 0x000241000a287890 */ /* 0x000fe2000fffe03f */
[----:B------:R-:W-:Y:S01]  /*f720*/  LOP3.LUT R4, R4, R3, RZ, 0x3c, !PT ;  /* 0x0000000304047212 */ /* 0x000fe200078e3cff */
[----:B------:R-:W-:Y:S01]  /*f730*/  UIADD3 UR41, UR10, 0x31630, URZ ;  /* 0x000316300a297890 */ /* 0x000fe2000fffe03f */
[----:B------:R-:W-:Y:S01]  /*f740*/  SEL R12, R12, RZ, P0 ;  /* 0x000000ff0c0c7207 */ /* 0x000fe20000000000 */
[----:B------:R-:W-:-:S02]  /*f750*/  UIADD3 UR43, UR43, UR54, URZ ;  /* 0x000000362b2b7290 */ /* 0x000fc4000fffe03f */
[----:B------:R-:W-:Y:S02]  /*f760*/  UIADD3 UR32, UR10, 0x26100, URZ ;  /* 0x000261000a207890 */ /* 0x000fe4000fffe03f */
[----:B------:R-:W-:Y:S02]  /*f770*/  UIADD3 UR24, UR10, 0x28100, URZ ;  /* 0x000281000a187890 */ /* 0x000fe4000fffe03f */
[----:B------:R-:W-:Y:S02]  /*f780*/  UIADD3 UR16, UR10, 0x2a100, URZ ;  /* 0x0002a1000a107890 */ /* 0x000fe4000fffe03f */
[----:B------:R-:W-:Y:S02]  /*f790*/  ULEA.HI.X UR7, UR7, UR15, UR8, 0x2, UP0 ;  /* 0x0000000f07077291 */ /* 0x000fe400080f1408 */
[----:B------:R-:W-:Y:S01]  /*f7a0*/  UIADD3 UR14, UR10, 0x2c300, URZ ;  /* 0x0002c3000a0e7890 */ /* 0x000fe2000fffe03f */
[----:B------:R-:W-:Y:S01]  /*f7b0*/  UMOV UR8, 0x0 ;  /* 0x0000000000087882 */ /* 0x000fe20000000000 */
[----:B------:R-:W-:Y:S01]  /*f7c0*/  UMOV UR33, UR41 ;  /* 0x0000002900217c82 */ /* 0x000fe20008000000 */
        /* <DEDUP_REMOVED lines=15> */
[----:B---3--:R-:W-:Y:S01]  /*f8c0*/  NOP ;  /* 0x0000000000007918 */ /* 0x008fe20000000000 */
.L_x_589:
[----:B------:R-:W-:Y:S05]  /*f8d0*/  WARPSYNC.ALL ;  /* 0x0000000000007948 */ /* 0x000fea0003800000 */
[----:B------:R-:W-:-:S13]  /*f8e0*/  ELECT P0, URZ, PT ;  /* 0x00000000003f782f */ /* 0x000fda0003800000 */
[----:B------:R-:W-:Y:S05]  /*f8f0*/  @!P0 BRA `(.L_x_480) ;  /* 0x00000000007c8947 */ /* 0x000fea0003800000 */
[----:B------:R-:W3:Y:S02]  /*f900*/  LDL R0, [R1] ;  /* 0x0000000001007983 */ /* 0x000ee40000100800 */
[----:B---3--:R-:W-:-:S13]  /*f910*/  R2UR UR4, R0 ;  /* 0x00000000000472ca */ /* 0x008fda00000e0000 */
[----:B------:R-:W-:-:S06]  /*f920*/  ULOP3.LUT UR4, UR4, 0x2, URZ, 0xfc, !UPT ;  /* 0x0000000204047892 */ /* 0x000fcc000f8efc3f */
[----:B------:R-:W-:-:S05]  /*f930*/  IMAD.U32 R0, RZ, RZ, UR4 ;  /* 0x00000004ff007e24 */ /* 0x000fca000f8e00ff */
[----:B------:R-:W-:-:S13]  /*f940*/  ISETP.NE.AND P1, PT, R0, 0x3, PT ;  /* 0x000000030000780c */ /* 0x000fda0003f25270 */
[----:B------:R-:W-:Y:S05]  /*f950*/  @!P1 BRA `(.L_x_604) ;  /* 0x0000000000049947 */ /* 0x000fea0003800000 */
[----:B--2---:R-:W-:Y:S01]  /*f960*/  BPT.TRAP 0x1 ;  /* 0x000000040000795c */ /* 0x004fe20000300000 */
.L_x_604:
        /* <DEDUP_REMOVED lines=8> */
.L_x_614:
        /* <DEDUP_REMOVED lines=9> */
.L_x_615:
[----:B------:R-:W-:Y:S05]  /*fa80*/  @!P1 BRA `(.L_x_607) ;  /* 0x0000000000049947 */ /* 0x000fea0003800000 */
[----:B--2---:R-:W-:Y:S01]  /*fa90*/  BPT.TRAP 0x1 ;  /* 0x000000040000795c */ /* 0x004fe20000300000 */
.L_x_607:
[----:B------:R-:W-:-:S07]  /*faa0*/  SHF.L.U32 R13, R13, 0x1f, RZ ;  /* 0x0000001f0d0d7819 */ /* 0x000fce00000006ff */
.L_x_608:
[----:B----4-:R4:W0:Y:S02]  /*fab0*/  SYNCS.PHASECHK.TRANS64.TRYWAIT P0, [R2+URZ+0x31638], R13 ;  /* 0x0316380d020075a7 */ /* 0x010824000800017f */
[----:B0-----:R-:W-:Y:S05]  /*fac0*/  @!P0 NANOSLEEP.SYNCS 0x989680 ;  /* 0x009896800000895d */ /* 0x001fea0003900000 */
[----:B------:R-:W0:Y:S02]  /*fad0*/  @!P0 SYNCS.PHASECHK.TRANS64 P0, [R2+URZ+0x31638], R13 ;  /* 0x0316380d020085a7 */ /* 0x000e24000800007f */
[----:B0-----:R-:W-:Y:S05]  /*fae0*/  @!P0 BRA `(.L_x_608) ;  /* 0xfffffffc00f08947 */ /* 0x001fea000383ffff */
.L_x_480:
[----:B--2---:R-:W-:Y:S05]  /*faf0*/  BSYNC B0 ;  /* 0x0000000000007941 */ /* 0x004fea0003800000 */
.L_x_474:
[----:B------:R-:W-:Y:S05]  /*fb00*/  EXIT ;  /* 0x000000000000794d */ /* 0x000fea0003800000 */
.L_x_487:
[----:B0-----:R0:W1:Y:S02]  /*fb10*/  SYNCS.PHASECHK.TRANS64.TRYWAIT P0, [R17+URZ+0x31600], R12 ;  /* 0x0316000c110075a7 */ /* 0x001064000800017f */
[----:B-1----:R-:W-:Y:S05]  /*fb20*/  @!P0 NANOSLEEP.SYNCS 0x989680 ;  /* 0x009896800000895d */ /* 0x002fea0003900000 */
[----:B------:R-:W1:Y:S02]  /*fb30*/  @!P0 SYNCS.PHASECHK.TRANS64 P0, [R17+URZ+0x31600], R12 ;  /* 0x0316000c110085a7 */ /* 0x000e64000800007f */
[----:B-1----:R-:W-:Y:S05]  /*fb40*/  @!P0 BRA `(.L_x_487) ;  /* 0xfffffffc00f08947 */ /* 0x002fea000383ffff */
[----:B------:R-:W-:Y:S05]  /*fb50*/  BRA `(.L_x_486) ;  /* 0xffffff1400b07947 */ /* 0x000fea000383ffff */
.L_x_491:
[----:B-1----:R1:W2:Y:S02]  /*fb60*/  SYNCS.PHASECHK.TRANS64.TRYWAIT P0, [R16+URZ+0x31610], R9 ;  /* 0x03161009100075a7 */ /* 0x0022a4000800017f */
[----:B--2---:R-:W-:Y:S05]  /*fb70*/  @!P0 NANOSLEEP.SYNCS 0x989680 ;  /* 0x009896800000895d */ /* 0x004fea0003900000 */
[----:B------:R-:W2:Y:S02]  /*fb80*/  @!P0 SYNCS.PHASECHK.TRANS64 P0, [R16+URZ+0x31610], R9 ;  /* 0x03161009100085a7 */ /* 0x000ea4000800007f */
[----:B--2---:R-:W-:Y:S05]  /*fb90*/  @!P0 BRA `(.L_x_491) ;  /* 0xfffffffc00f08947 */ /* 0x004fea000383ffff */
[----:B------:R-:W-:Y:S05]  /*fba0*/  BRA `(.L_x_490) ;  /* 0xffffff2000447947 */ /* 0x000fea000383ffff */
.L_x_495:
[----:B---3--:R3:W4:Y:S02]  /*fbb0*/  SYNCS.PHASECHK.TRANS64.TRYWAIT P0, [R17+URZ+0x31630], R10 ;  /* 0x0316300a110075a7 */ /* 0x008724000800017f */
[----:B----4-:R-:W-:Y:S05]  /*fbc0*/  @!P0 NANOSLEEP.SYNCS 0x989680 ;  /* 0x009896800000895d */ /* 0x010fea0003900000 */
[----:B------:R-:W4:Y:S02]  /*fbd0*/  @!P0 SYNCS.PHASECHK.TRANS64 P0, [R17+URZ+0x31630], R10 ;  /* 0x0316300a110085a7 */ /* 0x000f24000800007f */
[----:B----4-:R-:W-:Y:S05]  /*fbe0*/  @!P0 BRA `(.L_x_495) ;  /* 0xfffffffc00f08947 */ /* 0x010fea000383ffff */
[----:B------:R-:W-:Y:S05]  /*fbf0*/  BRA `(.L_x_494) ;  /* 0xffffff3c00507947 */ /* 0x000fea000383ffff */
.L_x_594:
[----:B0-----:R0:W1:Y:S02]  /*fc00*/  SYNCS.PHASECHK.TRANS64.TRYWAIT P1, [R6+URZ+0x31620], R3 ;  /* 0x03162003060075a7 */ /* 0x001064000802017f */
[----:B-1----:R-:W-:Y:S05]  /*fc10*/  @!P1 NANOSLEEP.SYNCS 0x989680 ;  /* 0x009896800000995d */ /* 0x002fea0003900000 */
[----:B------:R-:W1:Y:S02]  /*fc20*/  @!P1 SYNCS.PHASECHK.TRANS64 P1, [R6+URZ+0x31620], R3 ;  /* 0x03162003060095a7 */ /* 0x000e64000802007f */
[----:B-1----:R-:W-:Y:S05]  /*fc30*/  @!P1 BRA `(.L_x_594) ;  /* 0xfffffffc00f09947 */ /* 0x002fea000383ffff */
[----:B------:R-:W-:Y:S05]  /*fc40*/  BRA `(.L_x_609) ;  /* 0xffffffe400987947 */ /* 0x000fea000383ffff */
.L_x_597:
[----:B0-----:R0:W1:Y:S02]  /*fc50*/  SYNCS.PHASECHK.TRANS64.TRYWAIT P1, [R6+URZ+0x31638], R5 ;  /* 0x03163805060075a7 */ /* 0x001064000802017f */
[----:B-1----:R-:W-:Y:S05]  /*fc60*/  @!P1 NANOSLEEP.SYNCS 0x989680 ;  /* 0x009896800000995d */ /* 0x002fea0003900000 */
[----:B------:R-:W1:Y:S02]  /*fc70*/  @!P1 SYNCS.PHASECHK.TRANS64 P1, [R6+URZ+0x31638], R5 ;  /* 0x03163805060095a7 */ /* 0x000e64000802007f */
[----:B-1----:R-:W-:Y:S05]  /*fc80*/  @!P1 BRA `(.L_x_597) ;  /* 0xfffffffc00f09947 */ /* 0x002fea000383ffff */
[----:B------:R-:W-:Y:S05]  /*fc90*/  BRA `(.L_x_610) ;  /* 0xfffffff000147947 */ /* 0x000fea000383ffff */
.L_x_599:
[----:B------:R-:W-:-:S07]  /*fca0*/  SHF.L.U32 R2, R4, 0x1f, RZ ;  /* 0x0000001f04027819 */ /* 0x000fce00000006ff */
.L_x_611:
[----:B0-----:R0:W1:Y:S02]  /*fcb0*/  SYNCS.PHASECHK.TRANS64.TRYWAIT P1, [R20+URZ+0x31620], R2 ;  /* 0x03162002140075a7 */ /* 0x001064000802017f */
[----:B-1----:R-:W-:Y:S05]  /*fcc0*/  @!P1 NANOSLEEP.SYNCS 0x989680 ;  /* 0x009896800000995d */ /* 0x002fea0003900000 */
[----:B------:R-:W1:Y:S02]  /*fcd0*/  @!P1 SYNCS.PHASECHK.TRANS64 P1, [R20+URZ+0x31620], R2 ;  /* 0x03162002140095a7 */ /* 0x000e64000802007f */
[----:B-1----:R-:W-:Y:S05]  /*fce0*/  @!P1 BRA `(.L_x_611) ;  /* 0xfffffffc00f09947 */ /* 0x002fea000383ffff */
[----:B------:R-:W-:Y:S05]  /*fcf0*/  BRA `(.L_x_612) ;  /* 0xfffffff000d07947 */ /* 0x000fea000383ffff */
.L_x_602:
[----:B0-----:R0:W1:Y:S02]  /*fd00*/  SYNCS.PHASECHK.TRANS64.TRYWAIT P1, [R6+URZ+0x31638], R16 ;  /* 0x03163810060075a7 */ /* 0x001064000802017f */
[----:B-1----:R-:W-:Y:S05]  /*fd10*/  @!P1 NANOSLEEP.SYNCS 0x989680 ;  /* 0x009896800000995d */ /* 0x002fea0003900000 */
[----:B------:R-:W1:Y:S02]  /*fd20*/  @!P1 SYNCS.PHASECHK.TRANS64 P1, [R6+URZ+0x31638], R16 ;  /* 0x03163810060095a7 */ /* 0x000e64000802007f */
[----:B-1----:R-:W-:Y:S05]  /*fd30*/  @!P1 BRA `(.L_x_602) ;  /* 0xfffffffc00f09947 */ /* 0x002fea000383ffff */
[----:B------:R-:W-:Y:S05]  /*fd40*/  BRA `(.L_x_613) ;  /* 0xfffffff400f07947 */ /* 0x000fea000383ffff */
.L_x_605:
[----:B---3--:R3:W4:Y:S02]  /*fd50*/  SYNCS.PHASECHK.TRANS64.TRYWAIT P0, [R5+URZ], R0 ;  /* 0x00000000050075a7 */ /* 0x008724000800017f */
[----:B----4-:R-:W-:Y:S05]  /*fd60*/  @!P0 NANOSLEEP.SYNCS 0x989680 ;  /* 0x009896800000895d */ /* 0x010fea0003900000 */
[----:B------:R-:W4:Y:S02]  /*fd70*/  @!P0 SYNCS.PHASECHK.TRANS64 P0, [R5+URZ], R0 ;  /* 0x00000000050085a7 */ /* 0x000f24000800007f */
[----:B----4-:R-:W-:Y:S05]  /*fd80*/  @!P0 BRA `(.L_x_605) ;  /* 0xfffffffc00f08947 */ /* 0x010fea000383ffff */
[----:B------:R-:W-:Y:S05]  /*fd90*/  BRA `(.L_x_614) ;  /* 0xfffffffc00147947 */ /* 0x000fea000383ffff */
.L_x_606:
[----:B---3--:R3:W4:Y:S02]  /*fda0*/  SYNCS.PHASECHK.TRANS64.TRYWAIT P0, [R3+URZ], R0 ;  /* 0x00000000030075a7 */ /* 0x008724000800017f */
[----:B----4-:R-:W-:Y:S05]  /*fdb0*/  @!P0 NANOSLEEP.SYNCS 0x989680 ;  /* 0x009896800000895d */ /* 0x010fea0003900000 */
[----:B------:R-:W4:Y:S02]  /*fdc0*/  @!P0 SYNCS.PHASECHK.TRANS64 P0, [R3+URZ], R0 ;  /* 0x00000000030085a7 */ /* 0x000f24000800007f */
[----:B----4-:R-:W-:Y:S05]  /*fdd0*/  @!P0 BRA `(.L_x_606) ;  /* 0xfffffffc00f08947 */ /* 0x010fea000383ffff */
[----:B------:R-:W-:Y:S05]  /*fde0*/  BRA `(.L_x_615) ;  /* 0xfffffffc00247947 */ /* 0x000fea000383ffff */
.L_x_616:
        /* <DEDUP_REMOVED lines=9> */
.L_x_2203:


//--------------------- .text._ZN7cutlass13device_kernelIN5flash11enable_sm90INS1_16FlashAttnBwdSm90INS1_25CollectiveMainloopBwdSm90ILi2ELi1ELi1EN4cute5tupleIJNS5_1CILi1EEES8_S8_EEENS6_IJNS7_ILi64EEENS7_ILi80EEENS7_ILi256EEEEEENS_6half_tEfNS_4arch4Sm90ELb0ELb1ELb1ELb1ELb0ELb0ELb1ELb1ELi2ELi1ELi1ELi1ELb0EEENS1_24CollectiveEpilogueBwdGQAISD_fSG_Li256ELb1ELb0EEENS1_19SingleTileSchedulerILb1ELb0ELb0ELi80EEEEEEEEEvNT_6ParamsE --------------------------
	.section	.text._ZN7cutlass13device_kernelIN5flash11enable_sm90INS1_16FlashAttnBwdSm90INS1_25CollectiveMainloopBwdSm90ILi2ELi1ELi1EN4cute5tupleIJNS5_1CILi1EEES8_S8_EEENS6_IJNS7_ILi64EEENS7_ILi80EEENS7_ILi256EEEEEENS_6half_tEfNS_4arch4Sm90ELb0ELb1ELb1ELb1ELb0ELb0ELb1ELb1ELi2ELi1ELi1ELi1ELb0EEENS1_24CollectiveEpilogueBwdGQAISD_fSG_Li256ELb1ELb0EEENS1_19SingleTileSchedulerILb1ELb0ELb0ELi80EEEEEEEEEvNT_6ParamsE,"ax",@progbits
	.align	128
.text._ZN7cutlass13device_kernelIN5flash11enable_sm90INS1_16FlashAttnBwdSm90INS1_25CollectiveMainloopBwdSm90ILi2ELi1ELi1EN4cute5tupleIJNS5_1CILi1EEES8_S8_EEENS6_IJNS7_ILi64EEENS7_ILi80EEENS7_ILi256EEEEEENS_6half_tEfNS_4arch4Sm90ELb0ELb1ELb1ELb1ELb0ELb0ELb1ELb1ELi2ELi1ELi1ELi1ELb0EEENS1_24CollectiveEpilogueBwdGQAISD_fSG_Li256ELb1ELb0EEENS1_19SingleTileSchedulerILb1ELb0ELb0ELi80EEEEEEEEEvNT_6ParamsE:
        .type           _ZN7cutlass13device_kernelIN5flash11enable_sm90INS1_16FlashAttnBwdSm90INS1_25CollectiveMainloopBwdSm90ILi2ELi1ELi1EN4cute5tupleIJNS5_1CILi1EEES8_S8_EEENS6_IJNS7_ILi64EEENS7_ILi80EEENS7_ILi256EEEEEENS_6half_tEfNS_4arch4Sm90ELb0ELb1ELb1ELb1ELb0ELb0ELb1ELb1ELi2ELi1ELi1ELi1ELb0EEENS1_24CollectiveEpilogueBwdGQAISD_fSG_Li256ELb1ELb0EEENS1_19SingleTileSchedulerILb1ELb0ELb0ELi80EEEEEEEEEvNT_6ParamsE,@function
        .size           _ZN7cutlass13device_kernelIN5flash11enable_sm90INS1_16FlashAttnBwdSm90INS1_25CollectiveMainloopBwdSm90ILi2ELi1ELi1EN4cute5tupleIJNS5_1CILi1EEES8_S8_EEENS6_IJNS7_ILi64EEENS7_ILi80EEENS7_ILi256EEEEEENS_6half_tEfNS_4arch4Sm90ELb0ELb1ELb1ELb1ELb0ELb0ELb1ELb1ELi2ELi1ELi1ELi1ELb0EEENS1_24CollectiveEpilogueBwdGQAISD_fSG_Li256ELb1ELb0EEENS1_19SingleTileSchedulerILb1ELb0ELb0ELi80EEEEEEEEEvNT_6ParamsE,(.L_x_2204 - _ZN7cutlass13device_kernelIN5flash11enable_sm90INS1_16FlashAttnBwdSm90INS1_25CollectiveMainloopBwdSm90ILi2ELi1ELi1EN4cute5tupleIJNS5_1CILi1EEES8_S8_EEENS6_IJNS7_ILi64EEENS7_ILi80EEENS7_ILi256EEEEEENS_6half_tEfNS_4arch4Sm90ELb0ELb1ELb1ELb1ELb0ELb0ELb1ELb1ELi2ELi1ELi1ELi1ELb0EEENS1_24CollectiveEpilogueBwdGQAISD_fSG_Li256ELb1ELb0EEENS1_19SingleTileSchedulerILb1ELb0ELb0ELi80EEEEEEEEEvNT_6ParamsE)
        .other          _ZN7cutlass13device_kernelIN5flash11enable_sm90INS1_16FlashAttnBwdSm90INS1_25CollectiveMainloopBwdSm90ILi2ELi1ELi1EN4cute5tupleIJNS5_1CILi1EEES8_S8_EEENS6_IJNS7_ILi64EEENS7_ILi80EEENS7_ILi256EEEEEENS_6half_tEfNS_4arch4Sm90ELb0ELb1ELb1ELb1ELb0ELb0ELb1ELb1ELi2ELi1ELi1ELi1ELb0EEENS1_24CollectiveEpilogueBwdGQAISD_fSG_Li256ELb1ELb0EEENS1_19SingleTileSchedulerILb1ELb0ELb0ELi80EEEEEEEEEvNT_6ParamsE,@"STO_CUDA_ENTRY STV_DEFAULT"
_ZN7cutlass13device_kernelIN5flash11enable_sm90INS1_16FlashAttnBwdSm90INS1_25CollectiveMainloopBwdSm90ILi2ELi1ELi1EN4cute5tupleIJNS5_1CILi1EEES8_S8_EEENS6_IJNS7_ILi64EEENS7_ILi80EEENS7_ILi256EEEEEENS_6half_tEfNS_4arch4Sm90ELb0ELb1ELb1ELb1ELb0ELb0ELb1ELb1ELi2ELi1ELi1ELi1ELb0EEENS1_24CollectiveEpilogueBwdGQAISD_fSG_Li256ELb1ELb0EEENS1_19SingleTileSchedulerILb1ELb0ELb0ELi80EEEEEEEEEvNT_6ParamsE:
        /* <DEDUP_REMOVED lines=24> */
.L_x_618:
[----:B------:R-:W-:Y:S05]  /*0180*/  BSYNC B0 ;  /* 0x0000000000007941 */ /* 0x000fea0003800000 */
.L_x_617:
        /* <DEDUP_REMOVED lines=39> */
.L_x_619:
        /* <DEDUP_REMOVED lines=20> */
.L_x_620:
[----:B------:R-:W-:Y:S01]  /*0540*/  PLOP3.LUT P0, PT, PT, PT, UP0, 0x80, 0x0 ;  /* 0x000000000000781c */ /* 0x000fe20003f0f008 */
[----:B------:R-:W-:Y:S01]  /*0550*/  NOP ;  /* 0x0000000000007918 */ /* 0x000fe20000000000 */
[----:B------:R-:W-:Y:S01]  /*0560*/  BSSY B0, `(.L_x_621) ;  /* 0x0000bc2000007945 */ /* 0x000fe20003800000 */
[----:B------:R-:W-:Y:S01]  /*0570*/  LOP3.LUT R11, R18, 0x7f, RZ, 0xc0, !PT ;  /* 0x0000007f120b7812 */ /* 0x000fe200078ec0ff */
[----:B-1234-:R-:W-:Y:S09]  /*0580*/  BAR.SYNC.DEFER_BLOCKING 0x0 ;  /* 0x0000000000007b1d */ /* 0x01eff20000010000 */
[----:B------:R-:W-:Y:S05]  /*0590*/  @!P0 BRA `(.L_x_622) ;  /* 0x0000009800288947 */ /* 0x000fea0003800000 */
.L_x_623:
        /* <DEDUP_REMOVED lines=15> */
.L_x_624:
        /* <DEDUP_REMOVED lines=11> */
.L_x_626:
[----:B------:R-:W3:Y:S02]  /*0740*/  LDC R0, c[0x0][0x8c4] ;  /* 0x00023100ff007b82 */ /* 0x000ee40000000800 */
.L_x_625:
[----:B-1----:R-:W-:-:S05]  /*0750*/  IMAD R7, R6, 0x50, RZ ;  /* 0x0000005006077824 */ /* 0x002fca00078e02ff */
[----:B---3-5:R-:W-:-:S04]  /*0760*/  ISETP.GE.AND P0, PT, R7, R0, PT ;  /* 0x000000000700720c */ /* 0x028fc80003f06270 */
[----:B--2---:R-:W-:-:S04]  /*0770*/  SEL R236, R9, 0xffffffff, !P0 ;  /* 0xffffffff09ec7807 */ /* 0x004fc80004000000 */
        /* <DEDUP_REMOVED lines=34> */
.L_x_628:
[----:B------:R-:W-:Y:S02]  /*09a0*/  @P1 IMAD.MOV.U32 R2, RZ, RZ, R4 ;  /* 0x000000ffff021224 */ /* 0x000fe400078e0004 */
[----:B------:R-:W-:Y:S01]  /*09b0*/  @P1 IMAD.MOV.U32 R3, RZ, RZ, R9 ;  /* 0x000000ffff031224 */ /* 0x000fe200078e0009 */
[----:B------:R-:W-:Y:S06]  /*09c0*/  @!P2 BRA `(.L_x_629) ;  /* 0x000000000014a947 */ /* 0x000fec0003800000 */
[----:B------:R-:W1:Y:S01]  /*09d0*/  LDC.64 R4, c[0x0][0x788] ;  /* 0x0001e200ff047b82 */ /* 0x000e620000000a00 */
[----:B------:R-:W-:Y:S01]  /*09e0*/  ULDC.64 UR4, c[0x0][0x208] ;  /* 0x0000820000047ab9 */ /* 0x000fe20000000a00 */
[----:B-1----:R-:W-:-:S06]  /*09f0*/  IMAD.WIDE R4, R236, 0x4, R4 ;  /* 0x00000004ec047825 */ /* 0x002fcc00078e0204 */
[----:B------:R1:W5:Y:S01]  /*0a00*/  LDG.E R5, desc[UR4][R4.64] ;  /* 0x0000000404057981 */ /* 0x000362000c1e1900 */
[----:B------:R-:W-:Y:S05]  /*0a10*/  BRA `(.L_x_630) ;  /* 0x0000000000287947 */ /* 0x000fea0003800000 */
.L_x_629:
        /* <DEDUP_REMOVED lines=10> */
.L_x_630:
[----:B-1---5:R-:W-:Y:S01]  /*0ac0*/  VIADD R4, R0, 0x3f ;  /* 0x0000003f00047836 */ /* 0x022fe20000000000 */
[----:B------:R-:W-:Y:S01]  /*0ad0*/  ISETP.GE.AND P2, PT, R6, RZ, PT ;  /* 0x000000ff0600720c */ /* 0x000fe20003f46270 */
[----:B------:R-:W-:Y:S01]  /*0ae0*/  ULDC UR4, c[0x0][0x74c] ;  /* 0x0001d30000047ab9 */ /* 0x000fe20000000800 */
[----:B------:R-:W-:Y:S02]  /*0af0*/  IADD3 R8, R7, R0, -R5 ;  /* 0x0000000007087210 */ /* 0x000fe40007ffe805 */
        /* <DEDUP_REMOVED lines=18> */
.L_x_631:
        /* <DEDUP_REMOVED lines=84> */
[----:B------:R-:W1:Y:S01]  /*1160*/  S2R R4, SR_CgaCtaId ;  /* 0x0000000000047919 */ /* 0x000e620000008800 */
[----:B------:R-:W-:Y:S01]  /*1170*/  MOV R17, 0x400 ;  /* 0x0000040000117802 */ /* 0x000fe20000000f00 */
[----:B------:R-:W-:Y:S01]  /*1180*/  VIADD R18, R18, 0xffffff80 ;  /* 0xffffff8012127836 */ /* 0x000fe20000000000 */
[----:B------:R-:W-:-:S04]  /*1190*/  SHF.L.U32 R14, RZ, 0x1f, RZ ;  /* 0x0000001fff0e7819 */ /* 0x000fc800000006ff */
[----:B------:R-:W-:-:S04]  /*11a0*/  SHF.R.S32.HI R7, RZ, 0x1f, R18 ;  /* 0x0000001fff077819 */ /* 0x000fc80000011412 */
[CC--:B------:R-:W-:Y:S02]  /*11b0*/  LEA.HI R10, R7.reuse, R18.reuse, RZ, 0x5 ;  /* 0x00000012070a7211 */ /* 0x0c0fe400078f28ff */
[CC--:B------:R-:W-:Y:S02]  /*11c0*/  LEA.HI R12, R7.reuse, R18.reuse, RZ, 0x4 ;  /* 0x00000012070c7211 */ /* 0x0c0fe400078f20ff */
[----:B-1----:R-:W-:Y:S02]  /*11d0*/  LEA R17, R4, R17, 0x18 ;  /* 0x0000001104117211 */ /* 0x002fe400078ec0ff */
[----:B------:R-:W-:Y:S02]  /*11e0*/  LEA.HI R4, R7, R18, RZ, 0x7 ;  /* 0x0000001207047211 */ /* 0x000fe400078f38ff */
[----:B------:R-:W1:Y:S02]  /*11f0*/  SYNCS.PHASECHK.TRANS64.TRYWAIT P0, [R17+URZ+0x31800], R14 ;  /* 0x0318000e110075a7 */ /* 0x000e64000800017f */
[----:B------:R-:W-:-:S05]  /*1200*/  SHF.R.S32.HI R8, RZ, 0x7, R4 ;  /* 0x00000007ff087819 */ /* 0x000fca0000011404 */
[----:B------:R2:W3:Y:S02]  /*1210*/  SHFL.IDX PT, R9, R8, RZ, 0x1f ;  /* 0x00001fff08097589 */ /* 0x0004e400000e0000 */
[----:B-123--:R-:W-:Y:S05]  /*1220*/  @P0 BRA `(.L_x_633) ;  /* 0x0000000000080947 */ /* 0x00efea0003800000 */
[----:B------:R-:W1:Y:S02]  /*1230*/  SYNCS.PHASECHK.TRANS64.TRYWAIT P0, [R17+URZ+0x31800], R14 ;  /* 0x0318000e110075a7 */ /* 0x000e64000800017f */
[----:B-1----:R-:W-:Y:S05]  /*1240*/  @!P0 BRA `(.L_x_634) ;  /* 0x000000ac00d48947 */ /* 0x002fea0003800000 */
.L_x_633:
[----:B------:R-:W2:Y:S01]  /*1250*/  LDL R7, [R1] ;  /* 0x0000000001077983 */ /* 0x000ea20000100800 */
[----:B------:R-:W-:Y:S01]  /*1260*/  LOP3.LUT R15, R12, 0xffffff0, RZ, 0xc0, !PT ;  /* 0x0ffffff00c0f7812 */ /* 0x000fe200078ec0ff */
[----:B------:R-:W3:Y:S01]  /*1270*/  S2UR UR4, SR_CTAID.Y ;  /* 0x00000000000479c3 */ /* 0x000ee20000002600 */
[--C-:B------:R-:W-:Y:S01]  /*1280*/  SHF.R.S32.HI R12, RZ, 0x5, R10.reuse ;  /* 0x00000005ff0c7819 */ /* 0x100fe2000001140a */
[----:B------:R-:W-:Y:S01]  /*1290*/  IMAD R16, R6, -0x50, RZ ;  /* 0xffffffb006107824 */ /* 0x000fe200078e02ff */
[----:B------:R-:W-:Y:S01]  /*12a0*/  SHF.R.S32.HI R13, RZ, 0x1f, R10 ;  /* 0x0000001fff0d7819 */ /* 0x000fe2000001140a */
[----:B------:R-:W-:Y:S01]  /*12b0*/  IMAD.IADD R15, R18, 0x1, -R15 ;  /* 0x00000001120f7824 */ /* 0x000fe200078e0a0f */
[----:B------:R-:W-:Y:S01]  /*12c0*/  SEL R229, R236, RZ, !P1 ;  /* 0x000000ffece57207 */ /* 0x000fe20004800000 */
[----:B------:R-:W-:Y:S01]  /*12d0*/  IMAD.IADD R230, R5, 0x1, -R0 ;  /* 0x0000000105e67824 */ /* 0x000fe200078e0a00 */
[----:B------:R-:W-:Y:S01]  /*12e0*/  LEA.HI R13, R13, R12, RZ, 0x2 ;  /* 0x0000000c0d0d7211 */ /* 0x000fe200078f10ff */
[----:B------:R-:W4:Y:S01]  /*12f0*/  LDC.64 R20, c[0x0][0x2d8] ;  /* 0x0000b600ff147b82 */ /* 0x000f220000000a00 */
[----:B-1----:R-:W-:Y:S01]  /*1300*/  IMAD R14, R8, 0x40, R15 ;  /* 0x00000040080e7824 */ /* 0x002fe200078e020f */
[----:B------:R-:W-:-:S02]  /*1310*/  CS2R R214, SRZ ;  /* 0x0000000000d67805 */ /* 0x000fc4000001ff00 */
[----:B------:R-:W-:Y:S01]  /*1320*/  LOP3.LUT R13, R13, 0xfffffc, RZ, 0xc0, !PT ;  /* 0x00fffffc0d0d7812 */ /* 0x000fe200078ec0ff */
[----:B------:R-:W-:Y:S01]  /*1330*/  IMAD.IADD R5, R16, 0x1, R5 ;  /* 0x0000000110057824 */ /* 0x000fe200078e0205 */
[----:B------:R-:W-:Y:S02]  /*1340*/  CS2R R212, SRZ ;  /* 0x0000000000d47805 */ /* 0x000fe4000001ff00 */
[----:B------:R-:W-:Y:S02]  /*1350*/  CS2R R210, SRZ ;  /* 0x0000000000d27805 */ /* 0x000fe4000001ff00 */
[----:B------:R-:W-:Y:S01]  /*1360*/  CS2R R208, SRZ ;  /* 0x0000000000d07805 */ /* 0x000fe2000001ff00 */
[----:B------:R-:W-:Y:S01]  /*1370*/  IMAD.IADD R13, R12, 0x1, -R13 ;  /* 0x000000010c0d7824 */ /* 0x000fe200078e0a0d */
[----:B------:R-:W-:Y:S02]  /*1380*/  CS2R R206, SRZ ;  /* 0x0000000000ce7805 */ /* 0x000fe4000001ff00 */
[----:B------:R-:W-:-:S02]  /*1390*/  CS2R R204, SRZ ;  /* 0x0000000000cc7805 */ /* 0x000fc4000001ff00 */
[----:B------:R-:W-:Y:S01]  /*13a0*/  CS2R R202, SRZ ;  /* 0x0000000000ca7805 */ /* 0x000fe2000001ff00 */
[----:B------:R-:W-:Y:S01]  /*13b0*/  IMAD R13, R13, 0x10, R14 ;  /* 0x000000100d0d7824 */ /* 0x000fe200078e020e */
[----:B------:R-:W-:Y:S02]  /*13c0*/  CS2R R200, SRZ ;  /* 0x0000000000c87805 */ /* 0x000fe4000001ff00 */
[----:B------:R-:W-:Y:S02]  /*13d0*/  CS2R R198, SRZ ;  /* 0x0000000000c67805 */ /* 0x000fe4000001ff00 */
[----:B------:R-:W-:Y:S01]  /*13e0*/  CS2R R196, SRZ ;  /* 0x0000000000c47805 */ /* 0x000fe2000001ff00 */
[----:B---3--:R-:W-:Y:S01]  /*13f0*/  USHF.R.S32.HI UR5, URZ, 0x1f, UR4 ;  /* 0x0000001f3f057899 */ /* 0x008fe20008011404 */
[----:B------:R-:W-:Y:S01]  /*1400*/  IMAD.SHL.U32 R6, R13, 0x8, RZ ;  /* 0x000000080d067824 */ /* 0x000fe200078e00ff */
[----:B------:R-:W-:Y:S02]  /*1410*/  CS2R R194, SRZ ;  /* 0x0000000000c27805 */ /* 0x000fe4000001ff00 */
[----:B------:R-:W-:-:S02]  /*1420*/  CS2R R192, SRZ ;  /* 0x0000000000c07805 */ /* 0x000fc4000001ff00 */
[----:B------:R-:W-:Y:S02]  /*1430*/  CS2R R190, SRZ ;  /* 0x0000000000be7805 */ /* 0x000fe4000001ff00 */
[----:B------:R-:W-:Y:S02]  /*1440*/  CS2R R188, SRZ ;  /* 0x0000000000bc7805 */ /* 0x000fe4000001ff00 */
[----:B------:R-:W-:Y:S02]  /*1450*/  CS2R R186, SRZ ;  /* 0x0000000000ba7805 */ /* 0x000fe4000001ff00 */
[----:B------:R-:W-:Y:S01]  /*1460*/  CS2R R184, SRZ ;  /* 0x0000000000b87805 */ /* 0x000fe2000001ff00 */
[----:B----4-:R-:W-:Y:S01]  /*1470*/  IMAD R14, R20, UR5, RZ ;  /* 0x00000005140e7c24 */ /* 0x010fe2000f8e02ff */
        /* <DEDUP_REMOVED lines=63> */
[----:B------:R-:W-:Y:S01]  /*1870*/  CS2R R56, SRZ ;  /* 0x0000000000387805 */ /* 0x000fe2000001ff00 */
[----:B------:R-:W-:Y:S01]  /*1880*/  UMOV UR60, URZ ;  /* 0x0000003f003c7c82 */ /* 0x000fe20008000000 */
[----:B--2---:R-:W-:Y:S02]  /*1890*/  R2UR UR6, R7 ;  /* 0x00000000070672ca */ /* 0x004fe400000e0000 */
[----:B------:R-:W-:Y:S02]  /*18a0*/  LOP3.LUT R7, R4, 0xffffff80, RZ, 0xc0, !PT ;  /* 0xffffff8004077812 */ /* 0x000fe400078ec0ff */
[----:B------:R-:W-:-:S03]  /*18b0*/  LEA.HI R4, R8, R8, RZ, 0x1 ;  /* 0x0000000808047211 */ /* 0x000fc600078f08ff */
[----:B------:R-:W-:Y:S01]  /*18c0*/  IMAD.IADD R7, R18, 0x1, -R7 ;  /* 0x0000000112077824 */ /* 0x000fe200078e0a07 */
[----:B------:R-:W-:Y:S02]  /*18d0*/  LOP3.LUT R15, R4, 0x1ffffffe, RZ, 0xc0, !PT ;  /* 0x1ffffffe040f7812 */ /* 0x000fe400078ec0ff */
[----:B------:R-:W-:Y:S01]  /*18e0*/  LEA.HI R4, R9, R9, RZ, 0x1 ;  /* 0x0000000909047211 */ /* 0x000fe200078f08ff */
[C-C-:B------:R-:W-:Y:S01]  /*18f0*/  IMAD R19, R8.reuse, 0x800, R7.reuse ;  /* 0x0000080008137824 */ /* 0x140fe200078e0207 */
[----:B------:R-:W-:Y:S01]  /*1900*/  SHF.R.S32.HI R10, RZ, 0x1f, R7 ;  /* 0x0000001fff0a7819 */ /* 0x000fe20000011407 */
[----:B------:R-:W-:Y:S01]  /*1910*/  IMAD.IADD R15, R8, 0x1, -R15 ;  /* 0x00000001080f7824 */ /* 0x000fe200078e0a0f */
[----:B------:R-:W-:Y:S01]  /*1920*/  LOP3.LUT R4, R4, 0xfffffffe, RZ, 0xc0, !PT ;  /* 0xfffffffe04047812 */ /* 0x000fe200078ec0ff */
[----:B------:R-:W-:Y:S01]  /*1930*/  IMAD.SHL.U32 R19, R19, 0x4, RZ ;  /* 0x0000000413137824 */ /* 0x000fe200078e00ff */
[CC--:B------:R-:W-:Y:S02]  /*1940*/  LEA.HI R8, R10.reuse, R7.reuse, RZ, 0x2 ;  /* 0x000000070a087211 */ /* 0x0c0fe400078f10ff */
[----:B------:R-:W-:Y:S01]  /*1950*/  LEA.HI R10, R10, R7, RZ, 0x5 ;  /* 0x000000070a0a7211 */ /* 0x000fe200078f28ff */
[----:B------:R-:W-:Y:S01]  /*1960*/  IMAD.IADD R4, R9, 0x1, -R4 ;  /* 0x0000000109047824 */ /* 0x000fe200078e0a04 */
[----:B------:R-:W-:-:S02]  /*1970*/  SHF.R.S32.HI R9, RZ, 0x2, R8 ;  /* 0x00000002ff097819 */ /* 0x000fc40000011408 */
[----:B------:R-:W-:Y:S02]  /*1980*/  SHF.R.S32.HI R12, RZ, 0x1f, R8 ;  /* 0x0000001fff0c7819 */ /* 0x000fe40000011408 */
[----:B------:R-:W-:Y:S02]  /*1990*/  LOP3.LUT R8, R8, 0x7ffffffc, RZ, 0xc0, !PT ;  /* 0x7ffffffc08087812 */ /* 0x000fe400078ec0ff */
[----:B------:R-:W-:Y:S02]  /*19a0*/  IADD3 R2, P0, R19, R2, RZ ;  /* 0x0000000213027210 */ /* 0x000fe40007f1e0ff */
[----:B------:R-:W-:Y:S01]  /*19b0*/  LEA.HI R12, R12, R9, RZ, 0x3 ;  /* 0x000000090c0c7211 */ /* 0x000fe200078f18ff */
[----:B------:R-:W-:Y:S01]  /*19c0*/  IMAD.IADD R8, R7, 0x1, -R8 ;  /* 0x0000000107087824 */ /* 0x000fe200078e0a08 */
[----:B------:R-:W-:Y:S02]  /*19d0*/  SHF.R.S32.HI R7, RZ, 0x1f, R236 ;  /* 0x0000001fff077819 */ /* 0x000fe400000114ec */
[----:B------:R-:W-:Y:S01]  /*19e0*/  LEA.HI.X.SX32 R3, R19, R3, 0x1, P0 ;  /* 0x0000000313037211 */ /* 0x000fe200000f0eff */
[----:B------:R-:W-:Y:S01]  /*19f0*/  IMAD R19, R21, UR4, R14 ;  /* 0x0000000415137c24 */ /* 0x000fe2000f8e020e */
[----:B------:R-:W-:Y:S01]  /*1a00*/  LOP3.LUT R12, R12, 0xfffffff8, RZ, 0xc0, !PT ;  /* 0xfffffff80c0c7812 */ /* 0x000fe200078ec0ff */
[----:B------:R-:W-:Y:S01]  /*1a10*/  IMAD R8, R15, 0x4, R8 ;  /* 0x000000040f087824 */ /* 0x000fe200078e0208 */
[----:B------:R-:W-:Y:S01]  /*1a20*/  SEL R7, R7, RZ, !P1 ;  /* 0x000000ff07077207 */ /* 0x000fe20004800000 */
[----:B------:R-:W-:Y:S01]  /*1a30*/  IMAD.WIDE.U32 R2, R20, UR4, R2 ;  /* 0x0000000414027c25 */ /* 0x000fe2000f8e0002 */
[----:B------:R-:W-:Y:S01]  /*1a40*/  ULDC.64 UR4, c[0x0][0x2e0] ;  /* 0x0000b80000047ab9 */ /* 0x000fe20000000a00 */
[----:B------:R-:W-:-:S02]  /*1a50*/  SHF.R.S32.HI R10, RZ, 0x5, R10 ;  /* 0x00000005ff0a7819 */ /* 0x000fc4000001140a */
[----:B------:R-:W-:Y:S02]  /*1a60*/  IMAD.IADD R9, R9, 0x1, -R12 ;  /* 0x0000000109097824 */ /* 0x000fe400078e0a0c */
[----:B------:R-:W-:Y:S02]  /*1a70*/  IMAD R12, R7, UR4, RZ ;  /* 0x00000004070c7c24 */ /* 0x000fe4000f8e02ff */
[----:B------:R-:W-:Y:S02]  /*1a80*/  IMAD.IADD R3, R3, 0x1, R19 ;  /* 0x0000000103037824 */ /* 0x000fe400078e0213 */
[C---:B------:R-:W-:Y:S02]  /*1a90*/  IMAD R7, R229.reuse, UR5, R12 ;  /* 0x00000005e5077c24 */ /* 0x040fe4000f8e020c */
[----:B------:R-:W-:Y:S01]  /*1aa0*/  IMAD.WIDE.U32 R228, R229, UR4, R2 ;  /* 0x00000004e5e47c25 */ /* 0x000fe2000f8e0002 */
[----:B------:R-:W-:-:S03]  /*1ab0*/  ULOP3.LUT UR4, UR6, 0x1, URZ, 0xfc, !UPT ;  /* 0x0000000106047892 */ /* 0x000fc6000f8efc3f */
[----:B------:R-:W-:Y:S01]  /*1ac0*/  IMAD.SHL.U32 R233, R8, 0x2, RZ ;  /* 0x0000000208e97824 */ /* 0x000fe200078e00ff */
[----:B------:R-:W-:Y:S01]  /*1ad0*/  IADD3 R8, -R0, 0x1, R5 ;  /* 0x0000000100087810 */ /* 0x000fe20007ffe105 */
[----:B------:R-:W-:Y:S02]  /*1ae0*/  IMAD R18, R10, 0x10, R9 ;  /* 0x000000100a127824 */ /* 0x000fe400078e0209 */
[--C-:B------:R-:W-:Y:S02]  /*1af0*/  IMAD.IADD R232, R5, 0x1, -R233.reuse ;  /* 0x0000000105e87824 */ /* 0x100fe400078e0ae9 */
[----:B------:R-:W-:Y:S02]  /*1b00*/  IMAD.IADD R231, R8, 0x1, -R233 ;  /* 0x0000000108e77824 */ /* 0x000fe400078e0ae9 */
[----:B------:R-:W-:Y:S02]  /*1b10*/  IMAD.MOV.U32 R3, RZ, RZ, R11 ;  /* 0x000000ffff037224 */ /* 0x000fe400078e000b */
[----:B------:R-:W-:-:S02]  /*1b20*/  IMAD.MOV.U32 R19, RZ, RZ, RZ ;  /* 0x000000ffff137224 */ /* 0x000fc400078e00ff */
[----:B------:R-:W-:Y:S02]  /*1b30*/  IMAD.U32 R235, RZ, RZ, UR4 ;  /* 0x00000004ffeb7e24 */ /* 0x000fe4000f8e00ff */
[----:B------:R-:W-:Y:S02]  /*1b40*/  IMAD.MOV.U32 R2, RZ, RZ, RZ ;  /* 0x000000ffff027224 */ /* 0x000fe400078e00ff */
[----:B------:R-:W-:Y:S02]  /*1b50*/  IMAD R0, R6, 0x2, R17 ;  /* 0x0000000206007824 */ /* 0x000fe400078e0211 */
[----:B------:R-:W-:Y:S02]  /*1b60*/  IMAD.IADD R233, R16, 0x1, -R233 ;  /* 0x0000000110e97824 */ /* 0x000fe400078e0ae9 */
[----:B------:R-:W-:-:S07]  /*1b70*/  IMAD.IADD R234, R229, 0x1, R7 ;  /* 0x00000001e5ea7824 */ /* 0x000fce00078e0207 */
.L_x_653:
[----:B------:R-:W-:-:S13]  /*1b80*/  R2UR UR4, R235 ;  /* 0x00000000eb0472ca */ /* 0x000fda00000e0000 */
[----:B------:R-:W-:-:S06]  /*1b90*/  UISETP.NE.AND UP0, UPT, UR4, 0x3, UPT ;  /* 0x000000030400788c */ /* 0x000fcc000bf05270 */
[----:B------:R-:W-:-:S13]  /*1ba0*/  PLOP3.LUT P0, PT, PT, PT, UP0, 0x40, 0x0 ;  /* 0x000000000000781c */ /* 0x000fda0003f0e808 */
[----:B-1----:R-:W-:Y:S05]  /*1bb0*/  @P0 BRA `(.L_x_635) ;  /* 0x0000000000040947 */ /* 0x002fea0003800000 */
[----:B------:R-:W-:Y:S01]  /*1bc0*/  BPT.TRAP 0x1 ;  /* 0x000000040000795c */ /* 0x000fe20000300000 */
.L_x_635:
[----:B------:R-:W-:Y:S01]  /*1bd0*/  PLOP3.LUT P1, PT, PT, PT, UP0, 0x40, 0x0 ;  /* 0x000000000000781c */ /* 0x000fe20003f2e808 */
[----:B------:R-:W-:Y:S01]  /*1be0*/  IMAD R16, R2, 0x8, R17 ;  /* 0x0000000802107824 */ /* 0x000fe200078e0211 */
[----:B------:R-:W-:-:S04]  /*1bf0*/  SHF.L.U32 R9, R19, 0x1f, RZ ;  /* 0x0000001f13097819 */ /* 0x000fc800000006ff */
[----:B------:R1:W2:Y:S07]  /*1c00*/  SYNCS.PHASECHK.TRANS64.TRYWAIT P0, [R16+URZ+0x31810], R9 ;  /* 0x03181009100075a7 */ /* 0x0002ae000800017f */
[----:B------:R-:W-:Y:S05]  /*1c10*/  @P1 BRA `(.L_x_636) ;  /* 0x0000000000041947 */ /* 0x000fea0003800000 */
[----:B------:R-:W-:Y:S01]  /*1c20*/  BPT.TRAP 0x1 ;  /* 0x000000040000795c */ /* 0x000fe20000300000 */
.L_x_636:
        /* <DEDUP_REMOVED lines=11> */
.L_x_637:
        /* <DEDUP_REMOVED lines=439> */
.L_x_639:
[----:B------:R-:W-:Y:S01]  /*3850*/  PLOP3.LUT P1, PT, PT, PT, UP0, 0x40, 0x0 ;  /* 0x000000000000781c */ /* 0x000fe20003f2e808 */
[----:B------:R-:W-:-:S05]  /*3860*/  IMAD.U32 R10, RZ, RZ, UR60 ;  /* 0x0000003cff0a7e24 */ /* 0x000fca000f8e00ff */
[----:B------:R-:W-:-:S04]  /*3870*/  SHF.L.U32 R10, R10, 0x1f, RZ ;  /* 0x0000001f0a0a7819 */ /* 0x000fc800000006ff */
[----:B------:R1:W4:Y:S03]  /*3880*/  SYNCS.PHASECHK.TRANS64.TRYWAIT P0, [R17+URZ+0x31830], R10 ;  /* 0x0318300a110075a7 */ /* 0x000326000800017f */
[----:B------:R-:W-:Y:S05]  /*3890*/  @P1 BRA `(.L_x_640) ;  /* 0x0000000000041947 */ /* 0x000fea0003800000 */
[----:B------:R-:W-:Y:S01]  /*38a0*/  BPT.TRAP 0x1 ;  /* 0x000000040000795c */ /* 0x000fe20000300000 */
.L_x_640:
        /* <DEDUP_REMOVED lines=11> */
.L_x_641:
        /* <DEDUP_REMOVED lines=497> */
.L_x_645:
[----:B------:R-:W-:-:S06]  /*5870*/  UISETP.NE.AND UP1, UPT, UR6, 0x1, UPT ;  /* 0x000000010600788c */ /* 0x000fcc000bf25270 */
[----:B------:R-:W-:-:S05]  /*5880*/  PLOP3.LUT P0, PT, PT, PT, UP1, 0x80, 0x0 ;  /* 0x000000000000781c */ /* 0x000fca0003f0f018 */
[----:B------:R-:W-:-:S08]  /*5890*/  @UP1 ULDC UR4, c[0x0][0x754] ;  /* 0x0001d50000041ab9 */ /* 0x000fd00000000800 */
[----:B------:R-:W-:Y:S01]  /*58a0*/  @P0 IMAD.HI.U32 R34, R30, UR4, RZ ;  /* 0x000000041e220c27 */ /* 0x000fe2000f8e00ff */
[----:B------:R-:W-:-:S04]  /*58b0*/  @UP1 ULDC UR4, c[0x0][0x758] ;  /* 0x0001d60000041ab9 */ /* 0x000fc80000000800 */
[----:B------:R-:W-:-:S07]  /*58c0*/  @P0 SHF.R.U32.HI R30, RZ, UR4, R34 ;  /* 0x00000004ff1e0c19 */ /* 0x000fce0008011622 */
.L_x_646:
[----:B------:R-:W-:Y:S05]  /*58d0*/  BSYNC B1 ;  /* 0x0000000000017941 */ /* 0x000fea0003800000 */
.L_x_644:
[----:B------:R-:W-:-:S05]  /*58e0*/  IMAD R30, R30, UR6, R233 ;  /* 0x000000061e1e7c24 */ /* 0x000fca000f8e02e9 */
[----:B------:R-:W-:Y:S02]  /*58f0*/  VIMNMX R37, R37, R30, !PT ;  /* 0x0000001e25257248 */ /* 0x000fe40007fe0100 */
[----:B------:R-:W-:-:S07]  /*5900*/  VIADDMNMX R225, R30, UR6, R225, PT ;  /* 0x000000061ee17c46 */ /* 0x000fce000b8001e1 */
.L_x_643:
        /* <DEDUP_REMOVED lines=17> */
.L_x_649:
[----:B------:R-:W-:-:S06]  /*5a20*/  UISETP.NE.AND UP1, UPT, UR6, 0x1, UPT ;  /* 0x000000010600788c */ /* 0x000fcc000bf25270 */
[----:B------:R-:W-:-:S05]  /*5a30*/  PLOP3.LUT P0, PT, PT, PT, UP1, 0x80, 0x0 ;  /* 0x000000000000781c */ /* 0x000fca0003f0f018 */
[----:B------:R-:W-:-:S08]  /*5a40*/  @UP1 ULDC UR4, c[0x0][0x754] ;  /* 0x0001d50000041ab9 */ /* 0x000fd00000000800 */
[----:B------:R-:W-:Y:S01]  /*5a50*/  @P0 IMAD.HI.U32 R32, R30, UR4, RZ ;  /* 0x000000041e200c27 */ /* 0x000fe2000f8e00ff */
[----:B------:R-:W-:-:S04]  /*5a60*/  @UP1 ULDC UR4, c[0x0][0x758] ;  /* 0x0001d60000041ab9 */ /* 0x000fc80000000800 */
[----:B------:R-:W-:-:S07]  /*5a70*/  @P0 SHF.R.U32.HI R30, RZ, UR4, R32 ;  /* 0x00000004ff1e0c19 */ /* 0x000fce0008011620 */
.L_x_650:
[----:B------:R-:W-:Y:S05]  /*5a80*/  BSYNC B1 ;  /* 0x0000000000017941 */ /* 0x000fea0003800000 */
.L_x_648:
[----:B------:R-:W-:-:S05]  /*5a90*/  IMAD R30, R30, UR6, R233 ;  /* 0x000000061e1e7c24 */ /* 0x000fca000f8e02e9 */
[----:B------:R-:W-:Y:S02]  /*5aa0*/  VIMNMX R31, R31, R30, !PT ;  /* 0x0000001e1f1f7248 */ /* 0x000fe40007fe0100 */
[----:B------:R-:W-:-:S07]  /*5ab0*/  VIADDMNMX R224, R30, UR6, R224, PT ;  /* 0x000000061ee07c46 */ /* 0x000fce000b8001e0 */
.L_x_647:
        /* <DEDUP_REMOVED lines=40> */
[----:B-1----:R-:W-:Y:S01]  /*5d40*/  FSEL R41, R11, -INF , !P3 ;  /* 0xff8000000b297808 */ /* 0x002fe20005800000 */
[--C-:B--2---:R-:W-:Y:S01]  /*5d50*/  FFMA.FTZ R30, R30, UR4, -R6.reuse ;  /* 0x000000041e1e7c23 */ /* 0x104fe20008010806 */
        /* <DEDUP_REMOVED lines=12> */
[----:B---3--:R-:W-:Y:S01]  /*5e20*/  FFMA.FTZ R226, R226, UR4, -R5 ;  /* 0x00000004e2e27c23 */ /* 0x008fe20008010805 */
        /* <DEDUP_REMOVED lines=20> */
[----:B------:R-:W-:Y:S02]  /*5f70*/  P2R R42, PR, RZ, 0x2 ;  /* 0x00000002ff2a7803 */ /* 0x000fe40000000000 */
        /* <DEDUP_REMOVED lines=20> */
[----:B------:R-:W-:-:S02]  /*60c0*/  ISETP.NE.AND P1, PT, R42, RZ, PT ;  /* 0x000000ff2a00720c */ /* 0x000fc40003f25270 */
[----:B------:R-:W1:Y:S01]  /*60d0*/  LDS R42, [R227+0x2c300] ;  /* 0x02c30000e32a7984 */ /* 0x000e620000000800 */
[----:B------:R-:W-:Y:S01]  /*60e0*/  ISETP.GT.AND P6, PT, R31, 0x11, !P6 ;  /* 0x000000111f00780c */ /* 0x000fe200077c4270 */
[----:B------:R-:W-:Y:S01]  /*60f0*/  FFMA.FTZ R37, R37, UR4, -R6 ;  /* 0x0000000425257c23 */ /* 0x000fe20008010806 */
[C---:B------:R-:W-:Y:S01]  /*6100*/  ISETP.GT.AND P1, PT, R31.reuse, 0x20, !P1 ;  /* 0x000000201f00780c */ /* 0x040fe20004f24270 */
[----:B------:R-:W2:Y:S01]  /*6110*/  MUFU.EX2 R225, R225 ;  /* 0x000000e100e17308 */ /* 0x000ea20000000800 */
[C---:B------:R-:W-:Y:S02]  /*6120*/  ISETP.GT.AND P4, PT, R31.reuse, 0x31, !P4 ;  /* 0x000000311f00780c */ /* 0x040fe40006784270 */
[C---:B------:R-:W-:Y:S02]  /*6130*/  ISETP.GT.AND P3, PT, R31.reuse, 0x40, !P3 ;  /* 0x000000401f00780c */ /* 0x040fe40005f64270 */
[----:B------:R-:W-:Y:S02]  /*6140*/  ISETP.GT.AND P2, PT, R31, 0x41, !P2 ;  /* 0x000000411f00780c */ /* 0x000fe40005744270 */
[----:B------:R-:W3:Y:S01]  /*6150*/  LDS R31, [R227+0x2c320] ;  /* 0x02c32000e31f7984 */ /* 0x000ee20000000800 */
        /* <DEDUP_REMOVED lines=18> */
[----:B------:R-:W1:Y:S01]  /*6280*/  MUFU.EX2 R221, R30 ;  /* 0x0000001e00dd7308 */ /* 0x000e620000000800 */
[--C-:B---3--:R-:W-:Y:S01]  /*6290*/  FADD.FTZ R46, R46, -R31.reuse ;  /* 0x8000001f2e2e7221 */ /* 0x108fe20000010000 */
        /* <DEDUP_REMOVED lines=9> */
[C---:B--2---:R-:W-:Y:S01]  /*6330*/  F2FP.F16.F32.PACK_AB R31, R226.reuse, R225 ;  /* 0x000000e1e21f723e */ /* 0x044fe200000000ff */
[----:B------:R-:W-:Y:S01]  /*6340*/  FMUL.FTZ R46, R225, R46 ;  /* 0x0000002ee12e7220 */ /* 0x000fe20000410000 */
[----:B------:R-:W-:-:S03]  /*6350*/  FMUL.FTZ R47, R226, R47 ;  /* 0x0000002fe22f7220 */ /* 0x000fc60000410000 */
[----:B------:R-:W-:Y:S01]  /*6360*/  FMUL.FTZ R46, R46, R9 ;  /* 0x000000092e2e7220 */ /* 0x000fe20000410000 */
[C---:B-1----:R-:W-:Y:S01]  /*6370*/  F2FP.F16.F32.PACK_AB R30, R221.reuse, R43 ;  /* 0x0000002bdd1e723e */ /* 0x042fe200000000ff */
[----:B------:R-:W-:Y:S01]  /*6380*/  BAR.SYNC.DEFER_BLOCKING 0x9, 0x100 ;  /* 0x0244000000007b1d */ /* 0x000fe20000010000 */
[----:B------:R-:W-:Y:S01]  /*6390*/  FMUL.FTZ R45, R221, R45 ;  /* 0x0000002ddd2d7220 */ /* 0x000fe20000410000 */
[----:B------:R-:W-:Y:S01]  /*63a0*/  FFMA.FTZ R221, R35, UR4, -R6 ;  /* 0x0000000423dd7c23 */ /* 0x000fe20008010806 */
[----:B------:R-:W-:Y:S01]  /*63b0*/  FMUL.FTZ R43, R43, R44 ;  /* 0x0000002c2b2b7220 */ /* 0x000fe20000410000 */
[----:B------:R-:W-:Y:S01]  /*63c0*/  FMUL.FTZ R47, R47, R10 ;  /* 0x0000000a2f2f7220 */ /* 0x000fe20000410000 */
[----:B------:R-:W-:Y:S01]  /*63d0*/  FFMA.FTZ R10, -R14, R14, 1 ;  /* 0x3f8000000e0a7423 */ /* 0x000fe2000001010e */
[----:B------:R-:W-:Y:S08]  /*63e0*/  MUFU.EX2 R44, R221 ;  /* 0x000000dd002c7308 */ /* 0x000ff00000000800 */
[----:B------:R1:W2:Y:S02]  /*63f0*/  MUFU.EX2 R35, R34 ;  /* 0x0000002200237308 */ /* 0x0002a40000000800 */
[----:B-1----:R-:W-:Y:S01]  /*6400*/  FFMA.FTZ R34, -R20, R20, 1 ;  /* 0x3f80000014227423 */ /* 0x002fe20000010114 */
[----:B------:R1:W-:Y:S01]  /*6410*/  STSM.16.M88.2 [R0+0x2c500], R30 ;  /* 0x02c5001e00007844 */ /* 0x0003e20000000100 */
[----:B--2---:R-:W-:-:S04]  /*6420*/  FMUL.FTZ R20, R35, R52 ;  /* 0x0000003423147220 */ /* 0x004fc80000410000 */
[----:B------:R-:W-:Y:S01]  /*6430*/  FMUL.FTZ R20, R20, R15 ;  /* 0x0000000f14147220 */ /* 0x000fe20000410000 */
[----:B-1----:R-:W-:Y:S01]  /*6440*/  FFMA.FTZ R30, -R8, R8, 1 ;  /* 0x3f800000081e7423 */ /* 0x002fe20000010108 */
[--C-:B------:R-:W-:Y:S01]  /*6450*/  FFMA.FTZ R8, R36, UR4, -R6.reuse ;  /* 0x0000000424087c23 */ /* 0x100fe20008010806 */
[----:B------:R-:W-:Y:S01]  /*6460*/  FFMA.FTZ R31, R39, UR4, -R6 ;  /* 0x00000004271f7c23 */ /* 0x000fe20008010806 */
[----:B------:R-:W-:Y:S01]  /*6470*/  FFMA.FTZ R39, -R12, R12, 1 ;  /* 0x3f8000000c277423 */ /* 0x000fe2000001010c */
[----:B------:R-:W-:Y:S01]  /*6480*/  FMUL.FTZ R12, R44, R49 ;  /* 0x000000312c0c7220 */ /* 0x000fe20000410000 */
[----:B------:R-:W-:Y:S01]  /*6490*/  FMUL.FTZ R45, R45, R30 ;  /* 0x0000001e2d2d7220 */ /* 0x000fe20000410000 */
[----:B------:R-:W-:Y:S01]  /*64a0*/  FFMA.FTZ R30, -R11, R11, 1 ;  /* 0x3f8000000b1e7423 */ /* 0x000fe2000001010b */
[----:B------:R-:W1:Y:S01]  /*64b0*/  MUFU.EX2 R8, R8 ;  /* 0x0000000800087308 */ /* 0x000e620000000800 */
[----:B------:R-:W-:Y:S01]  /*64c0*/  FMUL.FTZ R12, R12, R39 ;  /* 0x000000270c0c7220 */ /* 0x000fe20000410000 */
[----:B------:R-:W-:Y:S01]  /*64d0*/  FMUL.FTZ R11, R41, R48 ;  /* 0x00000030290b7220 */ /* 0x000fe20000410000 */
[----:B------:R-:W-:-:S03]  /*64e0*/  FFMA.FTZ R49, -R24, R24, 1 ;  /* 0x3f80000018317423 */ /* 0x000fc60000010118 */
[----:B------:R-:W-:Y:S01]  /*64f0*/  FMUL.FTZ R11, R11, R30 ;  /* 0x0000001e0b0b7220 */ /* 0x000fe20000410000 */
[----:B------:R-:W-:Y:S01]  /*6500*/  FFMA.FTZ R30, R38, UR4, -R6 ;  /* 0x00000004261e7c23 */ /* 0x000fe20008010806 */
[----:B------:R-:W2:Y:S01]  /*6510*/  MUFU.EX2 R31, R31 ;  /* 0x0000001f001f7308 */ /* 0x000ea20000000800 */
[----:B------:R-:W-:-:S07]  /*6520*/  FFMA.FTZ R6, -R27, R27, 1 ;  /* 0x3f8000001b067423 */ /* 0x000fce000001011b */
[----:B------:R-:W3:Y:S01]  /*6530*/  MUFU.EX2 R39, R32 ;  /* 0x0000002000277308 */ /* 0x000ee20000000800 */
[C---:B-1----:R-:W-:Y:S01]  /*6540*/  FMUL.FTZ R53, R8.reuse, R53 ;  /* 0x0000003508357220 */ /* 0x042fe20000410000 */
[----:B------:R-:W-:Y:S02]  /*6550*/  F2FP.F16.F32.PACK_AB R8, R8, R35 ;  /* 0x000000230808723e */ /* 0x000fe400000000ff */
[----:B------:R-:W-:Y:S01]  /*6560*/  F2FP.F16.F32.PACK_AB R35, R47, R46 ;  /* 0x0000002e2f23723e */ /* 0x000fe200000000ff */
[----:B------:R-:W-:Y:S01]  /*6570*/  FMUL.FTZ R15, R53, R34 ;  /* 0x00000022350f7220 */ /* 0x000fe20000410000 */
[----:B------:R-:W-:Y:S02]  /*6580*/  FFMA.FTZ R34, -R23, R23, 1 ;  /* 0x3f80000017227423 */ /* 0x000fe40000010117 */
[----:B------:R1:W4:Y:S01]  /*6590*/  MUFU.EX2 R32, R37 ;  /* 0x0000002500207308 */ /* 0x0003220000000800 */
[----:B--2---:R-:W-:-:S04]  /*65a0*/  FMUL.FTZ R23, R31, R216 ;  /* 0x000000d81f177220 */ /* 0x004fc80000410000 */
[----:B------:R-:W-:Y:S01]  /*65b0*/  FMUL.FTZ R23, R23, R34 ;  /* 0x0000002217177220 */ /* 0x000fe20000410000 */
[----:B------:R-:W-:Y:S01]  /*65c0*/  FFMA.FTZ R34, -R7, R7, 1 ;  /* 0x3f80000007227423 */ /* 0x000fe20000010107 */
[--C-:B------:R-:W-:Y:S01]  /*65d0*/  FFMA.FTZ R7, R40, UR4, -R5.reuse ;  /* 0x0000000428077c23 */ /* 0x100fe20008010805 */
[----:B------:R-:W2:Y:S01]  /*65e0*/  MUFU.EX2 R30, R30 ;  /* 0x0000001e001e7308 */ /* 0x000ea20000000800 */
[----:B---3--:R-:W-:Y:S01]  /*65f0*/  FMUL.FTZ R27, R39, R220 ;  /* 0x000000dc271b7220 */ /* 0x008fe20000410000 */
[----:B-1----:R-:W-:Y:S01]  /*6600*/  FFMA.FTZ R37, -R28, R28, 1 ;  /* 0x3f8000001c257423 */ /* 0x002fe2000001011c */
[----:B------:R-:W-:Y:S02]  /*6610*/  FMUL.FTZ R34, R43, R34 ;  /* 0x000000222b227220 */ /* 0x000fe40000410000 */
[----:B------:R-:W-:Y:S01]  /*6620*/  FMUL.FTZ R27, R27, R6 ;  /* 0x000000061b1b7220 */ /* 0x000fe20000410000 */
[----:B------:R-:W-:Y:S02]  /*6630*/  FSEL R6, R14, -INF , !P6 ;  /* 0xff8000000e067808 */ /* 0x000fe40007000000 */
[----:B------:R-:W1:Y:S01]  /*6640*/  MUFU.EX2 R7, R7 ;  /* 0x0000000700077308 */ /* 0x000e620000000800 */
[C---:B----4-:R-:W-:Y:S01]  /*6650*/  FMUL.FTZ R28, R32.reuse, R42 ;  /* 0x0000002a201c7220 */ /* 0x050fe20000410000 */
[----:B------:R-:W-:Y:S01]  /*6660*/  F2FP.F16.F32.PACK_AB R32, R32, R39 ;  /* 0x000000272020723e */ /* 0x000fe200000000ff */
[----:B------:R-:W-:Y:S01]  /*6670*/  FFMA.FTZ R36, R6, UR4, -R5 ;  /* 0x0000000406247c23 */ /* 0x000fe20008010805 */
[----:B------:R-:W-:Y:S01]  /*6680*/  FSEL R6, R21, -INF , !P1 ;  /* 0xff80000015067808 */ /* 0x000fe20004800000 */
[----:B------:R-:W-:Y:S01]  /*6690*/  FMUL.FTZ R28, R28, R37 ;  /* 0x000000251c1c7220 */ /* 0x000fe20000410000 */
[----:B------:R-:W-:-:S03]  /*66a0*/  F2FP.F16.F32.PACK_AB R34, R45, R34 ;  /* 0x000000222d22723e */ /* 0x000fc600000000ff */
[----:B------:R-:W3:Y:S01]  /*66b0*/  MUFU.EX2 R36, R36 ;  /* 0x0000002400247308 */ /* 0x000ee20000000800 */
[----:B------:R-:W-:Y:S01]  /*66c0*/  FFMA.FTZ R9, R6, UR4, -R5 ;  /* 0x0000000406097c23 */ /* 0x000fe20008010805 */
[----:B------:R-:W-:Y:S01]  /*66d0*/  FSEL R6, R22, -INF , !P0 ;  /* 0xff80000016067808 */ /* 0x000fe20004000000 */
[C---:B--2---:R-:W-:Y:S01]  /*66e0*/  FMUL.FTZ R24, R30.reuse, R217 ;  /* 0x000000d91e187220 */ /* 0x044fe20000410000 */
[----:B------:R-:W-:-:S03]  /*66f0*/  F2FP.F16.F32.PACK_AB R30, R30, R31 ;  /* 0x0000001f1e1e723e */ /* 0x000fc600000000ff */
[----:B------:R-:W-:Y:S01]  /*6700*/  FFMA.FTZ R38, R6, UR4, -R5 ;  /* 0x0000000406267c23 */ /* 0x000fe20008010805 */
[----:B------:R-:W2:Y:S01]  /*6710*/  MUFU.EX2 R9, R9 ;  /* 0x0000000900097308 */ /* 0x000ea20000000800 */
[----:B------:R-:W-:Y:S01]  /*6720*/  FSEL R6, R25, -INF , !P5 ;  /* 0xff80000019067808 */ /* 0x000fe20006800000 */
[----:B-1----:R-:W-:Y:S01]  /*6730*/  FMUL.FTZ R14, R7, R50 ;  /* 0x00000032070e7220 */ /* 0x002fe20000410000 */
[----:B------:R-:W-:-:S03]  /*6740*/  FMUL.FTZ R24, R24, R49 ;  /* 0x0000003118187220 */ /* 0x000fc60000410000 */
[----:B------:R-:W-:Y:S01]  /*6750*/  FMUL.FTZ R14, R14, R13 ;  /* 0x0000000d0e0e7220 */ /* 0x000fe20000410000 */
[----:B------:R-:W-:Y:S01]  /*6760*/  FFMA.FTZ R43, R6, UR4, -R5 ;  /* 0x00000004062b7c23 */ /* 0x000fe20008010805 */
[----:B------:R-:W-:Y:S02]  /*6770*/  VIADD R13, R17, 0x2c500 ;  /* 0x0002c500110d7836 */ /* 0x000fe40000000000 */
[----:B---3--:R-:W-:Y:S01]  /*6780*/  FMUL.FTZ R37, R36, R51 ;  /* 0x0000003324257220 */ /* 0x008fe20000410000 */
[----:B------:R-:W-:Y:S01]  /*6790*/  FSEL R6, R26, -INF , !P4 ;  /* 0xff8000001a067808 */ /* 0x000fe20006000000 */
[----:B------:R-:W1:Y:S01]  /*67a0*/  MUFU.EX2 R38, R38 ;  /* 0x0000002600267308 */ /* 0x000e620000000800 */
[----:B------:R-:W-:Y:S01]  /*67b0*/  F2FP.F16.F32.PACK_AB R7, R36, R7 ;  /* 0x000000072407723e */ /* 0x000fe200000000ff */
[----:B------:R-:W-:Y:S01]  /*67c0*/  FMUL.FTZ R37, R37, R10 ;  /* 0x0000000a25257220 */ /* 0x000fe20000410000 */
[----:B------:R-:W-:Y:S01]  /*67d0*/  FFMA.FTZ R10, -R21, R21, 1 ;  /* 0x3f800000150a7423 */ /* 0x000fe20000010115 */
[----:B------:R-:W-:Y:S01]  /*67e0*/  SHF.R.U32.HI R21, RZ, 0x4, R13 ;  /* 0x00000004ff157819 */ /* 0x000fe2000001160d */
[--C-:B------:R-:W-:Y:S01]  /*67f0*/  FFMA.FTZ R42, R6, UR4, -R5.reuse ;  /* 0x00000004062a7c23 */ /* 0x100fe20008010805 */
[----:B--2---:R-:W-:Y:S01]  /*6800*/  FMUL.FTZ R13, R9, R54 ;  /* 0x00000036090d7220 */ /* 0x004fe20000410000 */
[C---:B------:R-:W-:Y:S01]  /*6810*/  FSEL R6, R29.reuse, -INF , !P3 ;  /* 0xff8000001d067808 */ /* 0x040fe20005800000 */
[----:B------:R-:W2:Y:S01]  /*6820*/  MUFU.EX2 R43, R43 ;  /* 0x0000002b002b7308 */ /* 0x000ea20000000800 */
[----:B------:R-:W-:Y:S01]  /*6830*/  FFMA.FTZ R29, -R29, R29, 1 ;  /* 0x3f8000001d1d7423 */ /* 0x000fe2000001011d */
[----:B------:R-:W-:Y:S01]  /*6840*/  FMUL.FTZ R13, R13, R10 ;  /* 0x0000000a0d0d7220 */ /* 0x000fe20000410000 */
[----:B------:R-:W-:Y:S01]  /*6850*/  LOP3.LUT R10, R21, 0x3fff, RZ, 0xc0, !PT ;  /* 0x00003fff150a7812 */ /* 0x000fe200078ec0ff */
[----:B------:R-:W-:Y:S01]  /*6860*/  FFMA.FTZ R21, R6, UR4, -R5 ;  /* 0x0000000406157c23 */ /* 0x000fe20008010805 */
[----:B------:R-:W-:-:S02]  /*6870*/  FSEL R6, R33, -INF , !P2 ;  /* 0xff80000021067808 */ /* 0x000fc40005000000 */
[----:B------:R-:W-:Y:S01]  /*6880*/  LOP3.LUT R10, R10, 0x80000, RZ, 0xfc, !PT ;  /* 0x000800000a0a7812 */ /* 0x000fe200078efcff */
[----:B------:R-:W3:Y:S01]  /*6890*/  MUFU.EX2 R42, R42 ;  /* 0x0000002a002a7308 */ /* 0x000ee20000000800 */
[----:B-1----:R-:W-:Y:S01]  /*68a0*/  F2FP.F16.F32.PACK_AB R9, R38, R9 ;  /* 0x000000092609723e */ /* 0x002fe200000000ff */
[----:B------:R-:W-:Y:S01]  /*68b0*/  FFMA.FTZ R6, R6, UR4, -R5 ;  /* 0x0000000406067c23 */ /* 0x000fe20008010805 */
[----:B------:R-:W-:Y:S01]  /*68c0*/  FMUL.FTZ R40, R38, R55 ;  /* 0x0000003726287220 */ /* 0x000fe20000410000 */
[----:B------:R-:W-:Y:S01]  /*68d0*/  VIADD R5, R10, 0x80 ;  /* 0x000000800a057836 */ /* 0x000fe20000000000 */
[----:B------:R-:W-:Y:S01]  /*68e0*/  F2FP.F16.F32.PACK_AB R36, R12, R11 ;  /* 0x0000000b0c24723e */ /* 0x000fe200000000ff */
[----:B------:R-:W-:Y:S01]  /*68f0*/  VIADD R49, R10, 0x180 ;  /* 0x000001800a317836 */ /* 0x000fe20000000000 */
[----:B------:R-:W-:Y:S01]  /*6900*/  F2FP.F16.F32.PACK_AB R37, R37, R14 ;  /* 0x0000000e2525723e */ /* 0x000fe200000000ff */
[----:B------:R1:W4:Y:S01]  /*6910*/  MUFU.EX2 R48, R6 ;  /* 0x0000000600307308 */ /* 0x0003220000000800 */
[----:B------:R-:W-:Y:S01]  /*6920*/  R2UR UR4, R5 ;  /* 0x00000000050472ca */ /* 0x000fe200000e0000 */
[----:B------:R-:W-:Y:S01]  /*6930*/  FFMA.FTZ R5, -R22, R22, 1 ;  /* 0x3f80000016057423 */ /* 0x000fe20000010116 */
[C---:B------:R-:W-:Y:S01]  /*6940*/  VIADD R22, R10.reuse, 0x100 ;  /* 0x000001000a167836 */ /* 0x040fe20000000000 */
[----:B------:R-:W-:Y:S01]  /*6950*/  F2FP.F16.F32.PACK_AB R12, R15, R20 ;  /* 0x000000140f0c723e */ /* 0x000fe200000000ff */
[----:B------:R-:W-:-:S02]  /*6960*/  VIADD R15, R10, 0x30 ;  /* 0x000000300a0f7836 */ /* 0x000fc40000000000 */
[----:B------:R-:W-:Y:S01]  /*6970*/  FMUL.FTZ R40, R40, R5 ;  /* 0x0000000528287220 */ /* 0x000fe20000410000 */
[----:B--2---:R-:W-:Y:S01]  /*6980*/  FMUL.FTZ R5, R43, R218 ;  /* 0x000000da2b057220 */ /* 0x004fe20000410000 */
[----:B------:R-:W2:Y:S01]  /*6990*/  MUFU.EX2 R21, R21 ;  /* 0x0000001500157308 */ /* 0x000ea20000000800 */
[----:B-1----:R-:W-:Y:S01]  /*69a0*/  FFMA.FTZ R6, -R33, R33, 1 ;  /* 0x3f80000021067423 */ /* 0x002fe20000010121 */
[----:B---3--:R-:W-:Y:S01]  /*69b0*/  F2FP.F16.F32.PACK_AB R31, R42, R43 ;  /* 0x0000002b2a1f723e */ /* 0x008fe200000000ff */
[----:B------:R-:W-:Y:S01]  /*69c0*/  VIADD R20, R10, 0xb0 ;  /* 0x000000b00a147836 */ /* 0x000fe20000000000 */
[----:B------:R-:W-:Y:S01]  /*69d0*/  R2UR UR5, R22 ;  /* 0x00000000160572ca */ /* 0x000fe200000e0000 */
[----:B------:R-:W-:Y:S01]  /*69e0*/  FFMA.FTZ R22, -R25, R25, 1 ;  /* 0x3f80000019167423 */ /* 0x000fe20000010119 */
[----:B------:R-:W-:Y:S01]  /*69f0*/  FFMA.FTZ R25, -R26, R26, 1 ;  /* 0x3f8000001a197423 */ /* 0x000fe2000001011a */
[----:B------:R-:W-:Y:S01]  /*6a00*/  FMUL.FTZ R26, R42, R219 ;  /* 0x000000db2a1a7220 */ /* 0x000fe20000410000 */
[----:B------:R-:W-:Y:S01]  /*6a10*/  F2FP.F16.F32.PACK_AB R13, R40, R13 ;  /* 0x0000000d280d723e */ /* 0x000fe200000000ff */
[----:B----4-:R-:W-:Y:S01]  /*6a20*/  FMUL.FTZ R223, R48, R223 ;  /* 0x000000df30df7220 */ /* 0x010fe20000410000 */
[----:B------:R-:W-:Y:S01]  /*6a30*/  FMUL.FTZ R5, R5, R22 ;  /* 0x0000001605057220 */ /* 0x000fe20000410000 */
[----:B------:R-:W-:-:S02]  /*6a40*/  IMAD R22, R4, 0x2000, R17 ;  /* 0x0000200004167824 */ /* 0x000fc400078e0211 */
[----:B------:R-:W-:Y:S01]  /*6a50*/  FMUL.FTZ R26, R26, R25 ;  /* 0x000000191a1a7220 */ /* 0x000fe20000410000 */
[----:B------:R-:W-:Y:S01]  /*6a60*/  FMUL.FTZ R50, R223, R6 ;  /* 0x00000006df327220 */ /* 0x000fe20000410000 */
[----:B------:R-:W-:Y:S01]  /*6a70*/  F2FP.F16.F32.PACK_AB R6, R44, R41 ;  /* 0x000000292c06723e */ /* 0x000fe200000000ff */
[----:B------:R-:W-:Y:S01]  /*6a80*/  UMOV UR10, UR4 ;  /* 0x00000004000a7c82 */ /* 0x000fe20008000000 */
[----:B------:R-:W-:Y:S01]  /*6a90*/  R2UR UR58, R10 ;  /* 0x000000000a3a72ca */ /* 0x000fe200000e0000 */
[----:B--2---:R-:W-:Y:S01]  /*6aa0*/  FMUL.FTZ R222, R21, R222 ;  /* 0x000000de15de7220 */ /* 0x004fe20000410000 */
        /* <DEDUP_REMOVED lines=12> */
[----:B-1----:R-:W-:Y:S02]  /*6b70*/  F2FP.F16.F32.PACK_AB R6, R24, R23 ;  /* 0x000000171806723e */ /* 0x002fe400000000ff */
[----:B------:R-:W-:Y:S01]  /*6b80*/  R2UR UR56, R216 ;  /* 0x00000000d83872ca */ /* 0x000fe200000e0000 */
[----:B------:R1:W-:Y:S06]  /*6b90*/  MEMBAR.ALL.CTA ;  /* 0x0000000000007992 */ /* 0x0003ec0000008000 */
[----:B-1----:R-:W1:Y:S01]  /*6ba0*/  FENCE.VIEW.ASYNC.S ;  /* 0x00000000000073c6 */ /* 0x002e620000000000 */
[----:B------:R-:W-:Y:S01]  /*6bb0*/  F2FP.F16.F32.PACK_AB R7, R26, R5 ;  /* 0x000000051a07723e */ /* 0x000fe200000000ff */
[----:B------:R-:W-:Y:S01]  /*6bc0*/  VIADD R5, R10, 0x200 ;  /* 0x000002000a057836 */ /* 0x000fe20000000000 */
[----:B------:R-:W-:Y:S01]  /*6bd0*/  F2FP.F16.F32.PACK_AB R24, R28, R27 ;  /* 0x0000001b1c18723e */ /* 0x000fe200000000ff */
[----:B------:R-:W-:Y:S01]  /*6be0*/  UMOV UR18, UR6 ;  /* 0x0000000600127c82 */ /* 0x000fe20008000000 */
[----:B--2---:R-:W-:Y:S01]  /*6bf0*/  MOV R8, UR58 ;  /* 0x0000003a00087c02 */ /* 0x004fe20008000f00 */
        /* <DEDUP_REMOVED lines=224> */
[----:B------:R-:W-:-:S02]  /*7a00*/  VIADD R8, R216, 0x480 ;  /* 0x00000480d8087836 */ /* 0x000fc40000000000 */
[----:B------:R-:W-:-:S10]  /*7a10*/  IMAD.SHL.U32 R9, R3, 0x4000, RZ ;  /* 0x0000400003097824 */ /* 0x000fd400078e00ff */
        /* <DEDUP_REMOVED lines=21> */
[----:B------:R-:W-:Y:S02]  /*7b70*/  R2UR UR28, R8 ;  /* 0x00000000081c72ca */ /* 0x000fe400000e0000 */
        /* <DEDUP_REMOVED lines=199> */
.L_x_651:
        /* <DEDUP_REMOVED lines=113> */
.L_x_652:
        /* <DEDUP_REMOVED lines=94> */
.L_x_632:
        /* <DEDUP_REMOVED lines=17> */
[----:B------:R5:W2:Y:S07]  /*95f0*/  @P0 LDG.E R3, desc[UR4][R2.64] ;  /* 0x0000000402030981 */ /* 0x000aae000c1e1900 */
[----:B------:R-:W-:Y:S01]  /*9600*/  BAR.SYNC.DEFER_BLOCKING 0x1, 0x100 ;  /* 0x0044000000007b1d */ /* 0x000fe20000010000 */
[----:B----4-:R-:W-:Y:S01]  /*9610*/  ISETP.NE.AND P1, PT, R0, 0x1, PT ;  /* 0x000000010000780c */ /* 0x010fe20003f25270 */
[----:B------:R-:W-:-:S06]  /*9620*/  VIADD R23, R22, 0xffffff80 ;  /* 0xffffff8016177836 */ /* 0x000fcc0000000000 */
[----:B------:R-:W4:Y:S01]  /*9630*/  S2UR UR5, SR_CgaCtaId ;  /* 0x00000000000579c3 */ /* 0x000f220000008800 */
[----:B------:R-:W-:Y:S01]  /*9640*/  SHF.R.S32.HI R0, RZ, 0x1f, R23 ;  /* 0x0000001fff007819 */ /* 0x000fe20000011417 */
[----:B------:R-:W-:Y:S01]  /*9650*/  UMOV UR4, 0x400 ;  /* 0x0000040000047882 */ /* 0x000fe20000000000 */
[----:B------:R-:W-:Y:S02]  /*9660*/  BSSY B1, `(.L_x_654) ;  /* 0x0000055000017945 */ /* 0x000fe40003800000 */
[----:B------:R-:W-:-:S03]  /*9670*/  LEA.HI R6, R0, R23, RZ, 0x7 ;  /* 0x0000001700067211 */ /* 0x000fc600078f38ff */
[----:B------:R-:W1:Y:S01]  /*9680*/  @P1 LDC R4, c[0x0][0x854] ;  /* 0x00021500ff041b82 */ /* 0x000e620000000800 */
[----:B------:R-:W-:Y:S02]  /*9690*/  LOP3.LUT R0, R6, 0x3fffff80, RZ, 0xc0, !PT ;  /* 0x3fffff8006007812 */ /* 0x000fe400078ec0ff */
[----:B------:R-:W-:-:S03]  /*96a0*/  SHF.R.S32.HI R9, RZ, 0x7, R6 ;  /* 0x00000007ff097819 */ /* 0x000fc60000011406 */
[----:B------:R-:W-:Y:S02]  /*96b0*/  IMAD.IADD R0, R23, 0x1, -R0 ;  /* 0x0000000117007824 */ /* 0x000fe400078e0a00 */
[----:B------:R-:W3:Y:S02]  /*96c0*/  @P1 LDC R5, c[0x0][0x858] ;  /* 0x00021600ff051b82 */ /* 0x000ee40000000800 */
[----:B------:R-:W-:-:S04]  /*96d0*/  IMAD R0, R9, 0xa00, R0 ;  /* 0x00000a0009007824 */ /* 0x000fc800078e0200 */
[----:B-----5:R-:W-:Y:S01]  /*96e0*/  IMAD.SHL.U32 R2, R0, 0x4, RZ ;  /* 0x0000000400027824 */ /* 0x020fe200078e00ff */
[----:B----4-:R-:W-:-:S06]  /*96f0*/  ULEA UR4, UR5, UR4, 0x18 ;  /* 0x0000000405047291 */ /* 0x010fcc000f8ec03f */
[----:B------:R-:W-:Y:S01]  /*9700*/  LEA R6, R2, UR4, 0x2 ;  /* 0x0000000402067c11 */ /* 0x000fe2000f8e10ff */
[----:B-1----:R-:W-:-:S04]  /*9710*/  @P1 IMAD.HI.U32 R0, R7, R4, RZ ;  /* 0x0000000407001227 */ /* 0x002fc800078e00ff */
[----:B------:R1:W-:Y:S04]  /*9720*/  STS.128 [R6], R56 ;  /* 0x0000003806007388 */ /* 0x0003e80000000c00 */
[----:B------:R1:W-:Y:S01]  /*9730*/  STS.128 [R6+0x800], R60 ;  /* 0x0008003c06007388 */ /* 0x0003e20000000c00 */
[----:B---3--:R-:W-:Y:S01]  /*9740*/  @P1 SHF.R.U32.HI R7, RZ, R5, R0 ;  /* 0x00000005ff071219 */ /* 0x008fe20000011600 */
[----:B------:R-:W-:Y:S02]  /*9750*/  IMAD R5, R8, 0x5000, RZ ;  /* 0x0000500008057824 */ /* 0x000fe400078e02ff */
[----:B------:R1:W-:Y:S01]  /*9760*/  STS.128 [R6+0x1000], R96 ;  /* 0x0010006006007388 */ /* 0x0003e20000000c00 */
[----:B------:R-:W-:-:S03]  /*9770*/  SHF.R.S32.HI R9, RZ, 0x1f, R7 ;  /* 0x0000001fff097819 */ /* 0x000fc60000011407 */
        /* <DEDUP_REMOVED lines=18> */
[----:B---3--:R-:W3:Y:S01]  /*98a0*/  FENCE.VIEW.ASYNC.S ;  /* 0x00000000000073c6 */ /* 0x008ee20000000000 */
[----:B--2---:R-:W-:-:S04]  /*98b0*/  @P0 IMAD R3, R236, 0x50, R3 ;  /* 0x00000050ec030824 */ /* 0x004fc800078e0203 */
[----:B------:R-:W-:-:S05]  /*98c0*/  @P0 IMAD.HI R3, R3, 0x66666667, RZ ;  /* 0x6666666703030827 */ /* 0x000fca00078e02ff */
[----:B------:R-:W-:-:S04]  /*98d0*/  @P0 SHF.R.U32.HI R0, RZ, 0x1f, R3 ;  /* 0x0000001fff000819 */ /* 0x000fc80000011603 */
[----:B------:R-:W-:-:S05]  /*98e0*/  @P0 LEA.HI.SX32 R0, R3, R0, 0x1b ;  /* 0x0000000003000211 */ /* 0x000fca00078fdaff */
[----:B------:R-:W-:Y:S02]  /*98f0*/  @P0 IMAD R2, R0, 0x5000, RZ ;  /* 0x0000500000020824 */ /* 0x000fe400078e02ff */
[----:B------:R-:W-:-:S03]  /*9900*/  IMAD R0, R9, R10, RZ ;  /* 0x0000000a09007224 */ /* 0x000fc600078e02ff */
[----:B------:R-:W-:Y:S02]  /*9910*/  @P0 SHF.R.S32.HI R3, RZ, 0x1f, R2 ;  /* 0x0000001fff030819 */ /* 0x000fe40000011402 */
[----:B------:R-:W-:Y:S01]  /*9920*/  @!P0 CS2R R2, SRZ ;  /* 0x0000000000028805 */ /* 0x000fe2000001ff00 */
[----:B---3--:R-:W-:Y:S05]  /*9930*/  BAR.SYNC.DEFER_BLOCKING 0x1, 0x100 ;  /* 0x0044000000007b1d */ /* 0x008fea0000010000 */
[----:B------:R-:W-:Y:S01]  /*9940*/  IADD3 R4, P1, R5, R2, RZ ;  /* 0x0000000205047210 */ /* 0x000fe20007f3e0ff */
[----:B------:R-:W-:Y:S02]  /*9950*/  IMAD R2, R9, R14, RZ ;  /* 0x0000000e09027224 */ /* 0x000fe400078e02ff */
[----:B------:R-:W-:Y:S01]  /*9960*/  IMAD R9, R7, R11, R0 ;  /* 0x0000000b07097224 */ /* 0x000fe200078e0200 */
[----:B------:R-:W-:Y:S01]  /*9970*/  LEA.HI.X.SX32 R5, R5, R3, 0x1, P1 ;  /* 0x0000000305057211 */ /* 0x000fe200008f0eff */
[C---:B------:R-:W-:Y:S01]  /*9980*/  IMAD R11, R7.reuse, R15, R2 ;  /* 0x0000000f070b7224 */ /* 0x040fe200078e0202 */
[----:B------:R-:W-:Y:S01]  /*9990*/  SHF.R.S32.HI R0, RZ, 0x1f, R236 ;  /* 0x0000001fff007819 */ /* 0x000fe200000114ec */
[----:B------:R-:W-:-:S04]  /*99a0*/  IMAD.WIDE.U32 R2, R7, R10, R4 ;  /* 0x0000000a07027225 */ /* 0x000fc800078e0004 */
[----:B------:R-:W-:Y:S01]  /*99b0*/  IMAD.IADD R3, R3, 0x1, R9 ;  /* 0x0000000103037824 */ /* 0x000fe200078e0209 */
[----:B------:R-:W-:Y:S01]  /*99c0*/  SEL R9, R0, RZ, !P0 ;  /* 0x000000ff00097207 */ /* 0x000fe20004000000 */
[----:B------:R-:W-:Y:S01]  /*99d0*/  IMAD.WIDE.U32 R4, R7, R14, R4 ;  /* 0x0000000e07047225 */ /* 0x000fe200078e0004 */
[----:B------:R-:W-:Y:S02]  /*99e0*/  SEL R7, R236, RZ, !P0 ;  /* 0x000000ffec077207 */ /* 0x000fe40004000000 */
[----:B------:R-:W-:Y:S01]  /*99f0*/  ISETP.NE.AND P0, PT, R23, RZ, PT ;  /* 0x000000ff1700720c */ /* 0x000fe20003f05270 */
[----:B------:R-:W-:Y:S02]  /*9a00*/  IMAD.IADD R5, R5, 0x1, R11 ;  /* 0x0000000105057824 */ /* 0x000fe400078e020b */
[C---:B------:R-:W-:Y:S02]  /*9a10*/  IMAD R0, R9.reuse, R12, RZ ;  /* 0x0000000c09007224 */ /* 0x040fe400078e02ff */
[----:B------:R-:W-:-:S02]  /*9a20*/  IMAD R8, R9, R16, RZ ;  /* 0x0000001009087224 */ /* 0x000fc400078e02ff */
[----:B------:R-:W-:-:S04]  /*9a30*/  IMAD.WIDE.U32 R2, R7, R12, R2 ;  /* 0x0000000c07027225 */ /* 0x000fc800078e0002 */
[----:B------:R-:W-:Y:S01]  /*9a40*/  IMAD.WIDE.U32 R4, R7, R16, R4 ;  /* 0x0000001007047225 */ /* 0x000fe200078e0004 */
[----:B------:R-:W-:-:S03]  /*9a50*/  LEA R18, P1, R2, R18, 0x2 ;  /* 0x0000001202127211 */ /* 0x000fc600078210ff */
[C---:B------:R-:W-:Y:S01]  /*9a60*/  IMAD R9, R7.reuse, R13, R0 ;  /* 0x0000000d07097224 */ /* 0x040fe200078e0200 */
[----:B------:R-:W-:Y:S01]  /*9a70*/  LEA R20, P2, R4, R20, 0x2 ;  /* 0x0000001404147211 */ /* 0x000fe200078410ff */
[----:B------:R-:W-:Y:S02]  /*9a80*/  IMAD R7, R7, R17, R8 ;  /* 0x0000001107077224 */ /* 0x000fe400078e0208 */
[----:B------:R-:W-:Y:S02]  /*9a90*/  IMAD.IADD R3, R3, 0x1, R9 ;  /* 0x0000000103037824 */ /* 0x000fe400078e0209 */
[----:B------:R-:W-:-:S03]  /*9aa0*/  IMAD.IADD R0, R5, 0x1, R7 ;  /* 0x0000000105007824 */ /* 0x000fc600078e0207 */
[----:B------:R-:W-:Y:S02]  /*9ab0*/  LEA.HI.X R3, R2, R19, R3, 0x2, P1 ;  /* 0x0000001302037211 */ /* 0x000fe400008f1403 */
[----:B------:R-:W-:Y:S01]  /*9ac0*/  LEA.HI.X R0, R4, R21, R0, 0x2, P2 ;  /* 0x0000001504007211 */ /* 0x000fe200010f1400 */
[----:B-1----:R-:W-:Y:S06]  /*9ad0*/  @P0 BRA `(.L_x_655) ;  /* 0x0000000000340947 */ /* 0x002fec0003800000 */
[----:B------:R-:W-:Y:S01]  /*9ae0*/  R2UR UR6, R20 ;  /* 0x00000000140672ca */ /* 0x000fe200000e0000 */
[----:B------:R-:W-:Y:S01]  /*9af0*/  UMOV UR5, 0x1400 ;  /* 0x0000140000057882 */ /* 0x000fe20000000000 */
[----:B------:R-:W-:Y:S01]  /*9b00*/  R2UR UR7, R0 ;  /* 0x00000000000772ca */ /* 0x000fe200000e0000 */
[----:B------:R-:W-:Y:S01]  /*9b10*/  UMOV UR8, 0x0 ;  /* 0x0000000000087882 */ /* 0x000fe20000000000 */
[----:B------:R-:W-:Y:S01]  /*9b20*/  PLOP3.LUT P0, PT, PT, PT, PT, 0x80, 0x0 ;  /* 0x000000000000781c */ /* 0x000fe20003f0f070 */
[----:B------:R-:W-:-:S12]  /*9b30*/  UMOV UR9, 0x14f00000 ;  /* 0x14f0000000097882 */ /* 0x000fd80000000000 */
.L_x_656:
[----:B------:R-:W-:Y:S01]  /*9b40*/  @P0 ELECT P1, URZ, PT ;  /* 0x00000000003f082f */ /* 0x000fe20003820000 */
[----:B------:R1:W-:-:S12]  /*9b50*/  UBLKRED.G.S.ADD.F32.RN [UR6], [UR4], UR5, desc[UR8] ;  /* 0x00000806040073bb */ /* 0x0003d800080a1405 */
[----:B------:R-:W-:Y:S02]  /*9b60*/  @P1 PLOP3.LUT P0, PT, P1, PT, PT, 0x8, 0x0 ;  /* 0x000000000000181c */ /* 0x000fe40000f0e170 */
[----:B------:R-:W-:-:S11]  /*9b70*/  PLOP3.LUT P1, PT, PT, PT, PT, 0x8, 0x0 ;  /* 0x000000000000781c */ /* 0x000fd60003f2e170 */
[----:B-1----:R-:W-:Y:S05]  /*9b80*/  @P0 BRA.U.ANY `(.L_x_656) ;  /* 0xfffffffd00ec0947 */ /* 0x002fea000393ffff */
[----:B------:R0:W-:Y:S01]  /*9b90*/  UTMACMDFLUSH ;  /* 0x00000000000079b7 */ /* 0x0001e20000000000 */
[----:B------:R-:W-:-:S04]  /*9ba0*/  DEPBAR.LE SB0, 0x0 ;  /* 0x000080000000791a */ /* 0x000fc80000000000 */
.L_x_655:
[----:B------:R-:W-:Y:S05]  /*9bb0*/  BSYNC B1 ;  /* 0x0000000000017941 */ /* 0x000fea0003800000 */
.L_x_654:
        /* <DEDUP_REMOVED lines=32> */
.L_x_657:
        /* <DEDUP_REMOVED lines=8> */
.L_x_622:
[----:B------:R-:W-:-:S08]  /*9e40*/  NOP ;  /* 0x0000000000007918 */ /* 0x000fd00000000000 */
[----:B------:R-:W1:-:S00]  /*9e50*/  USETMAXREG.DEALLOC.CTAPOOL 0x18 ;  /* 0x00000018000079c8 */ /* 0x000e4000080e0500 */
[----:B-1----:R-:W-:-:S06]  /*9e60*/  LOP3.LUT R0, R0, 0x3, RZ, 0xc0, !PT ;  /* 0x0000000300007812 */ /* 0x002fcc00078ec0ff */
[----:B------:R-:W1:Y:S02]  /*9e70*/  SHFL.IDX PT, R0, R0, RZ, 0x1f ;  /* 0x00001fff00007589 */ /* 0x000e6400000e0000 */
[----:B-1----:R-:W-:-:S13]  /*9e80*/  ISETP.NE.AND P0, PT, R0, RZ, PT ;  /* 0x000000ff0000720c */ /* 0x002fda0003f05270 */
[----:B------:R-:W-:Y:S05]  /*9e90*/  @P0 BRA `(.L_x_627) ;  /* 0x0000002000b80947 */ /* 0x000fea0003800000 */
[----:B------:R-:W-:Y:S01]  /*9ea0*/  ULDC.64 UR4, c[0x0][0x8e0] ;  /* 0x0002380000047ab9 */ /* 0x000fe20000000a00 */
[----:B------:R-:W1:Y:S01]  /*9eb0*/  S2UR UR10, SR_CTAID.X ;  /* 0x00000000000a79c3 */ /* 0x000e620000002500 */
[----:B------:R-:W-:-:S04]  /*9ec0*/  ISETP.NE.U32.AND P0, PT, RZ, UR4, PT ;  /* 0x00000004ff007c0c */ /* 0x000fc8000bf05070 */
[----:B------:R-:W-:-:S03]  /*9ed0*/  ISETP.NE.AND.EX P0, PT, RZ, UR5, PT, P0 ;  /* 0x00000005ff007c0c */ /* 0x000fc6000bf05300 */
[----:B------:R-:W2:Y:S08]  /*9ee0*/  S2UR UR21, SR_CTAID.Z ;  /* 0x00000000001579c3 */ /* 0x000eb00000002700 */
[----:B------:R-:W3:Y:S02]  /*9ef0*/  S2UR UR20, SR_CTAID.Y ;  /* 0x00000000001479c3 */ /* 0x000ee40000002600 */
[----:B------:R-:W-:Y:S05]  /*9f00*/  @!P0 BRA `(.L_x_658) ;  /* 0x0000000000208947 */ /* 0x000fea0003800000 */
[----:B------:R-:W-:Y:S01]  /*9f10*/  ULDC.64 UR4, c[0x0][0x8e0] ;  /* 0x0002380000047ab9 */ /* 0x000fe20000000a00 */
[----:B------:R-:W-:Y:S01]  /*9f20*/  ULDC.64 UR6, c[0x0][0x208] ;  /* 0x0000820000067ab9 */ /* 0x000fe20000000a00 */
[----:B--2---:R-:W-:-:S06]  /*9f30*/  UIMAD.WIDE UR4, UR21, 0x4, UR4 ;  /* 0x00000004150478a5 */ /* 0x004fcc000f8e0204 */
[----:B------:R-:W-:Y:S02]  /*9f40*/  IMAD.U32 R2, RZ, RZ, UR4 ;  /* 0x00000004ff027e24 */ /* 0x000fe4000f8e00ff */
[----:B------:R-:W-:-:S05]  /*9f50*/  IMAD.U32 R3, RZ, RZ, UR5 ;  /* 0x00000005ff037e24 */ /* 0x000fca000f8e00ff */
[----:B------:R-:W2:Y:S02]  /*9f60*/  LDG.E R2, desc[UR6][R2.64] ;  /* 0x0000000602027981 */ /* 0x000ea4000c1e1900 */
[----:B--2---:R-:W-:Y:S01]  /*9f70*/  R2UR UR5, R2 ;  /* 0x00000000020572ca */ /* 0x004fe200000e0000 */
[----:B------:R-:W-:-:S14]  /*9f80*/  BRA `(.L_x_659) ;  /* 0x0000000000407947 */ /* 0x000fdc0003800000 */
.L_x_658:
[----:B------:R-:W-:Y:S02]  /*9f90*/  ULDC.64 UR4, c[0x0][0x8d8] ;  /* 0x0002360000047ab9 */ /* 0x000fe40000000a00 */
[----:B------:R-:W-:-:S04]  /*9fa0*/  ISETP.NE.U32.AND P0, PT, RZ, UR4, PT ;  /* 0x00000004ff007c0c */ /* 0x000fc8000bf05070 */
[----:B------:R-:W-:-:S13]  /*9fb0*/  ISETP.NE.AND.EX P0, PT, RZ, UR5, PT, P0 ;  /* 0x00000005ff007c0c */ /* 0x000fda000bf05300 */
[----:B------:R-:W-:Y:S05]  /*9fc0*/  @!P0 BRA `(.L_x_660) ;  /* 0x00000000002c8947 */ /* 0x000fea0003800000 */
[----:B------:R-:W-:Y:S01]  /*9fd0*/  ULDC.64 UR4, c[0x0][0x8d8] ;  /* 0x0002360000047ab9 */ /* 0x000fe20000000a00 */
[----:B------:R-:W-:Y:S01]  /*9fe0*/  ULDC.64 UR6, c[0x0][0x208] ;  /* 0x0000820000067ab9 */ /* 0x000fe20000000a00 */
[----:B--2---:R-:W-:-:S06]  /*9ff0*/  UIMAD.WIDE UR4, UR21, 0x4, UR4 ;  /* 0x00000004150478a5 */ /* 0x004fcc000f8e0204 */
[----:B------:R-:W-:Y:S02]  /*a000*/  IMAD.U32 R2, RZ, RZ, UR4 ;  /* 0x00000004ff027e24 */ /* 0x000fe4000f8e00ff */
[----:B------:R-:W-:-:S05]  /*a010*/  IMAD.U32 R3, RZ, RZ, UR5 ;  /* 0x00000005ff037e24 */ /* 0x000fca000f8e00ff */
[----:B------:R-:W2:Y:S04]  /*a020*/  LDG.E R0, desc[UR6][R2.64] ;  /* 0x0000000602007981 */ /* 0x000ea8000c1e1900 */
[----:B------:R-:W4:Y:S01]  /*a030*/  LDG.E R4, desc[UR6][R2.64+0x4] ;  /* 0x0000040602047981 */ /* 0x000f22000c1e1900 */
[----:B--2---:R-:W-:Y:S02]  /*a040*/  R2UR UR5, R0 ;  /* 0x00000000000572ca */ /* 0x004fe400000e0000 */
[----:B----4-:R-:W-:-:S13]  /*a050*/  R2UR UR4, R4 ;  /* 0x00000000040472ca */ /* 0x010fda00000e0000 */
[----:B------:R-:W-:Y:S01]  /*a060*/  UIADD3 UR5, -UR5, UR4, URZ ;  /* 0x0000000405057290 */ /* 0x000fe2000fffe13f */
[----:B------:R-:W-:Y:S11]  /*a070*/  BRA `(.L_x_659) ;  /* 0x0000000000047947 */ /* 0x000ff60003800000 */
.L_x_660:
[----:B------:R-:W-:-:S05]  /*a080*/  ULDC UR5, c[0x0][0x8c4] ;  /* 0x0002310000057ab9 */ /* 0x000fca0000000800 */
.L_x_659:
[----:B-1----:R-:W-:Y:S01]  /*a090*/  UIMAD UR4, UR10, 0x50, URZ ;  /* 0x000000500a0478a4 */ /* 0x002fe2000f8e023f */
[----:B------:R-:W-:Y:S02]  /*a0a0*/  IMAD.MOV.U32 R4, RZ, RZ, 0x1 ;  /* 0x00000001ff047424 */ /* 0x000fe400078e00ff */
[----:B------:R-:W-:Y:S01]  /*a0b0*/  IMAD.MOV.U32 R12, RZ, RZ, RZ ;  /* 0x000000ffff0c7224 */ /* 0x000fe200078e00ff */
[----:B------:R-:W-:Y:S01]  /*a0c0*/  UISETP.GE.AND UP0, UPT, UR4, UR5, UPT ;  /* 0x000000050400728c */ /* 0x000fe2000bf06270 */
[----:B------:R-:W-:-:S03]  /*a0d0*/  IMAD.MOV.U32 R13, RZ, RZ, 0x1 ;  /* 0x00000001ff0d7424 */ /* 0x000fc600078e00ff */
[----:B--2---:R-:W-:-:S06]  /*a0e0*/  USEL UR21, UR21, 0xffffffff, !UP0 ;  /* 0xffffffff15157887 */ /* 0x004fcc000c000000 */
        /* <DEDUP_REMOVED lines=18> */
[----:B------:R-:W2:Y:S01]  /*a210*/  @P1 LDG.E R7, desc[UR16][R2.64] ;  /* 0x0000001002071981 */ /* 0x000ea2000c1e1900 */
[----:B------:R-:W-:Y:S01]  /*a220*/  PLOP3.LUT P2, PT, PT, PT, UP0, 0x80, 0x0 ;  /* 0x000000000000781c */ /* 0x000fe20003f4f008 */
[----:B------:R-:W-:Y:S01]  /*a230*/  UIMAD.WIDE UR12, UR21, 0x4, UR12 ;  /* 0x00000004150c78a5 */ /* 0x000fe2000f8e020c */
[----:B------:R-:W-:Y:S01]  /*a240*/  PLOP3.LUT P3, PT, PT, PT, UP2, 0x80, 0x0 ;  /* 0x000000000000781c */ /* 0x000fe20003f6f028 */
[----:B------:R1:W4:Y:S02]  /*a250*/  @P1 LDG.E R0, desc[UR16][R2.64] ;  /* 0x0000001002001981 */ /* 0x000324000c1e1900 */
[----:B------:R-:W-:Y:S02]  /*a260*/  @UP2 ULDC.64 UR6, c[0x0][0x780] ;  /* 0x0001e00000062ab9 */ /* 0x000fe40000000a00 */
[----:B------:R-:W-:Y:S01]  /*a270*/  @UP2 UIMAD.WIDE UR6, UR21, 0x4, UR6 ;  /* 0x00000004150628a5 */ /* 0x000fe2000f8e0206 */
[----:B-1----:R-:W-:-:S02]  /*a280*/  IMAD.U32 R2, RZ, RZ, UR12 ;  /* 0x0000000cff027e24 */ /* 0x002fc4000f8e00ff */
[----:B------:R-:W-:-:S05]  /*a290*/  IMAD.U32 R3, RZ, RZ, UR13 ;  /* 0x0000000dff037e24 */ /* 0x000fca000f8e00ff */
[----:B------:R1:W5:Y:S02]  /*a2a0*/  @P2 LDG.E R5, desc[UR16][R2.64] ;  /* 0x0000001002052981 */ /* 0x000364000c1e1900 */
[----:B-1----:R-:W-:Y:S02]  /*a2b0*/  IMAD.U32 R2, RZ, RZ, UR6 ;  /* 0x00000006ff027e24 */ /* 0x002fe4000f8e00ff */
[----:B------:R-:W-:-:S05]  /*a2c0*/  IMAD.U32 R3, RZ, RZ, UR7 ;  /* 0x00000007ff037e24 */ /* 0x000fca000f8e00ff */
[----:B------:R-:W3:Y:S01]  /*a2d0*/  @P3 LDG.E R6, desc[UR16][R2.64] ;  /* 0x0000001002063981 */ /* 0x000ee2000c1e1900 */
[----:B------:R-:W-:Y:S01]  /*a2e0*/  ULDC.64 UR16, c[0x0][0x788] ;  /* 0x0001e20000107ab9 */ /* 0x000fe20000000a00 */
[----:B------:R-:W-:Y:S01]  /*a2f0*/  UMOV UR54, URZ ;  /* 0x0000003f00367c82 */ /* 0x000fe20008000000 */
[----:B------:R-:W-:Y:S01]  /*a300*/  ISETP.NE.U32.AND P0, PT, RZ, UR16, PT ;  /* 0x00000010ff007c0c */ /* 0x000fe2000bf05070 */
[----:B------:R-:W-:-:S03]  /*a310*/  UMOV UR11, URZ ;  /* 0x0000003f000b7c82 */ /* 0x000fc60008000000 */
[----:B------:R-:W-:Y:S02]  /*a320*/  ISETP.NE.AND.EX P0, PT, RZ, UR17, PT, P0 ;  /* 0x00000011ff007c0c */ /* 0x000fe4000bf05300 */
[----:B--2---:R-:W-:Y:S02]  /*a330*/  @P1 R2UR UR5, R7 ;  /* 0x00000000070512ca */ /* 0x004fe400000e0000 */
        /* <DEDUP_REMOVED lines=8> */
[----:B---3--:R-:W-:Y:S01]  /*a3c0*/  @P3 R2UR UR5, R6 ;  /* 0x00000000060532ca */ /* 0x008fe200000e0000 */
        /* <DEDUP_REMOVED lines=10> */
.L_x_662:
        /* <DEDUP_REMOVED lines=14> */
.L_x_663:
        /* <DEDUP_REMOVED lines=9> */
.L_x_664:
        /* <DEDUP_REMOVED lines=22> */
.L_x_665:
        /* <DEDUP_REMOVED lines=23> */
[----:B------:R-:W1:Y:S01]  /*a8b0*/  S2R R3, SR_CgaCtaId ;  /* 0x0000000000037919 */ /* 0x000e620000008800 */
[----:B------:R-:W-:Y:S02]  /*a8c0*/  MOV R6, 0x400 ;  /* 0x0000040000067802 */ /* 0x000fe40000000f00 */
[----:B------:R-:W-:Y:S01]  /*a8d0*/  ISETP.NE.AND P0, PT, R11, RZ, PT ;  /* 0x000000ff0b00720c */ /* 0x000fe20003f05270 */
[----:B------:R-:W2:Y:S01]  /*a8e0*/  S2R R21, SR_CTAID.Y ;  /* 0x0000000000157919 */ /* 0x000ea20000002600 */
[----:B-1----:R-:W-:Y:S01]  /*a8f0*/  LEA R6, R3, R6, 0x18 ;  /* 0x0000000603067211 */ /* 0x002fe200078ec0ff */
[----:B------:R-:W-:-:S05]  /*a900*/  IMAD.MOV.U32 R3, RZ, RZ, 0x1 ;  /* 0x00000001ff037424 */ /* 0x000fca00078e00ff */
[----:B------:R-:W-:-:S04]  /*a910*/  SHF.L.U32 R3, R3, 0x1f, RZ ;  /* 0x0000001f03037819 */ /* 0x000fc800000006ff */
[----:B------:R-:W1:Y:S02]  /*a920*/  SYNCS.PHASECHK.TRANS64.TRYWAIT P1, [R6+URZ+0x31820], R3 ;  /* 0x03182003060075a7 */ /* 0x000e64000802017f */
[----:B-12---:R-:W-:Y:S05]  /*a930*/  @!P1 BRA `(.L_x_666) ;  /* 0x0000001800549947 */ /* 0x006fea0003800000 */
.L_x_681:
[----:B------:R-:W-:Y:S01]  /*a940*/  SHF.R.S32.HI R21, RZ, 0x1f, R21 ;  /* 0x0000001fff157819 */ /* 0x000fe20000011415 */
[----:B------:R-:W-:Y:S01]  /*a950*/  IMAD.MOV.U32 R4, RZ, RZ, 0x1 ;  /* 0x00000001ff047424 */ /* 0x000fe200078e00ff */
[----:B------:R-:W-:Y:S06]  /*a960*/  @P0 BRA `(.L_x_667) ;  /* 0x0000000000140947 */ /* 0x000fec0003800000 */
[----:B------:R-:W-:Y:S01]  /*a970*/  LOP3.LUT P1, RZ, R18, 0x1f, RZ, 0xc0, !PT ;  /* 0x0000001f12ff7812 */ /* 0x000fe2000782c0ff */
[----:B-1----:R-:W-:-:S04]  /*a980*/  IMAD.MOV.U32 R3, RZ, RZ, 0x8100 ;  /* 0x00008100ff037424 */ /* 0x002fc800078e00ff */
[----:B------:R2:W-:Y:S08]  /*a990*/  SYNCS.ARRIVE.TRANS64 RZ, [R6+URZ+0x31810], R3 ;  /* 0x0318100306ff79a7 */ /* 0x0005f0000800003f */
[----:B------:R-:W-:Y:S05]  /*a9a0*/  @!P1 BRA `(.L_x_667) ;  /* 0x0000000000049947 */ /* 0x000fea0003800000 */
[----:B------:R-:W-:Y:S01]  /*a9b0*/  BPT.TRAP 0x1 ;  /* 0x000000040000795c */ /* 0x000fe20000300000 */
.L_x_667:
[----:B------:R-:W3:Y:S01]  /*a9c0*/  LDC.64 R8, c[0x0][0x198] ;  /* 0x00006600ff087b82 */ /* 0x000ee20000000a00 */
        /* <DEDUP_REMOVED lines=8> */
[----:B-12---:R-:W-:Y:S01]  /*aa50*/  IMAD.MOV.U32 R3, RZ, RZ, 0x14000 ;  /* 0x00014000ff037424 */ /* 0x006fe200078e00ff */
        /* <DEDUP_REMOVED lines=11> */
[----:B---3--:R-:W-:Y:S01]  /*ab10*/  IMAD.MOV.U32 R5, RZ, RZ, R8 ;  /* 0x000000ffff057224 */ /* 0x008fe200078e0008 */
        /* <DEDUP_REMOVED lines=51> */
[----:B-1----:R-:W-:Y:S01]  /*ae50*/  UMOV UR16, 0x0 ;  /* 0x0000000000107882 */ /* 0x002fe20000000000 */
[----:B------:R-:W-:Y:S01]  /*ae60*/  UMOV UR17, 0x10000000 ;  /* 0x1000000000117882 */ /* 0x000fe20000000000 */
[----:B--2---:R-:W-:Y:S01]  /*ae70*/  ULEA UR40, UP0, UR10, UR22, 0x2 ;  /* 0x000000160a287291 */ /* 0x004fe2000f80103f */
[----:B------:R-:W-:Y:S01]  /*ae80*/  UMOV UR43, UR11 ;  /* 0x0000000b002b7c82 */ /* 0x000fe20008000000 */
[----:B------:R-:W-:-:S02]  /*ae90*/  UMOV UR44, UR12 ;  /* 0x0000000c002c7c82 */ /* 0x000fc40008000000 */
[----:B------:R-:W-:Y:S01]  /*aea0*/  ULEA.HI.X UR41, UR10, UR23, UR9, 0x2, UP0 ;  /* 0x000000170a297291 */ /* 0x000fe200080f1409 */
[----:B------:R-:W-:Y:S02]  /*aeb0*/  UMOV UR45, UR13 ;  /* 0x0000000d002d7c82 */ /* 0x000fe40008000000 */
[----:B------:R-:W-:Y:S01]  /*aec0*/  UMOV UR9, 0x10 ;  /* 0x0000001000097882 */ /* 0x000fe20000000000 */
[----:B---3--:R-:W-:Y:S01]  /*aed0*/  UIADD3 UR24, UR8, 0x2800, URZ ;  /* 0x0000280008187890 */ /* 0x008fe2000fffe03f */
[----:B------:R-:W-:Y:S01]  /*aee0*/  UMOV UR10, UR18 ;  /* 0x00000012000a7c82 */ /* 0x000fe20008000000 */
[----:B------:R-:W-:Y:S01]  /*aef0*/  UMOV UR26, 0x40 ;  /* 0x00000040001a7882 */ /* 0x000fe20000000000 */
[----:B------:R-:W-:Y:S02]  /*af00*/  UMOV UR27, UR11 ;  /* 0x0000000b001b7c82 */ /* 0x000fe40008000000 */
[----:B------:R1:W-:Y:S01]  /*af10*/  UBLKCP.S.G [UR48], [UR40], UR9 ;  /* 0x00000030280073ba */ /* 0x0003e20008000209 */
[----:B------:R2:W-:Y:S01]  /*af20*/  SYNCS.ARRIVE.TRANS64 RZ, [R6+URZ+0x31800], R3 ;  /* 0x0318000306ff79a7 */ /* 0x0005e2000800003f */
[----:B------:R-:W-:Y:S01]  /*af30*/  UMOV UR28, UR12 ;  /* 0x0000000c001c7c82 */ /* 0x000fe20008000000 */
[----:B----4-:R-:W-:Y:S01]  /*af40*/  UIADD3 UR56, UR8, 0x5000, URZ ;  /* 0x0000500008387890 */ /* 0x010fe2000fffe03f */
        /* <DEDUP_REMOVED lines=9> */
[----:B-1----:R-:W-:-:S02]  /*afe0*/  UIADD3 UR9, UR8, 0x31800, URZ ;  /* 0x0003180008097890 */ /* 0x002fc4000fffe03f */
        /* <DEDUP_REMOVED lines=11> */
[----:B-1----:R-:W-:Y:S01]  /*b0a0*/  UMOV UR10, 0xc0 ;  /* 0x000000c0000a7882 */ /* 0x002fe20000000000 */
[----:B------:R2:W-:Y:S01]  /*b0b0*/  UTMALDG.4D [UR40], [UR6], desc[UR16] ;  /* 0x00001028060075b4 */ /* 0x0005e20008019000 */
[----:B---3--:R-:W-:-:S02]  /*b0c0*/  UIADD3 UR24, UR8, 0xf000, URZ ;  /* 0x0000f00008187890 */ /* 0x008fc4000fffe03f */
[----:B------:R-:W-:Y:S01]  /*b0d0*/  UIADD3 UR8, UR8, 0x11800, URZ ;  /* 0x0001180008087890 */ /* 0x000fe2000fffe03f */
[----:B------:R-:W-:Y:S01]  /*b0e0*/  UMOV UR26, 0x80 ;  /* 0x00000080001a7882 */ /* 0x000fe20000000000 */
[----:B------:R2:W-:Y:S05]  /*b0f0*/  UTMALDG.4D [UR32], [UR6], desc[UR16] ;  /* 0x00001020060075b4 */ /* 0x0005ea0008019000 */
[----:B------:R2:W-:Y:S02]  /*b100*/  UTMALDG.4D [UR24], [UR6], desc[UR16] ;  /* 0x00001018060075b4 */ /* 0x0005e40008019000 */
[----:B------:R2:W-:Y:S02]  /*b110*/  UTMALDG.4D [UR8], [UR6], desc[UR16] ;  /* 0x00001008060075b4 */ /* 0x0005e40008019000 */
[----:B--2---:R-:W-:Y:S05]  /*b120*/  @P1 BRA `(.L_x_668) ;  /* 0x0000000800581947 */ /* 0x004fea0003800000 */
[----:B------:R-:W1:Y:S01]  /*b130*/  LDC.64 R12, c[0x0][0x730] ;  /* 0x0001cc00ff0c7b82 */ /* 0x000e620000000a00 */
[----:B------:R-:W-:Y:S01]  /*b140*/  ULDC.64 UR8, c[0x0][0x738] ;  /* 0x0001ce0000087ab9 */ /* 0x000fe20000000a00 */
[----:B------:R-:W-:Y:S01]  /*b150*/  LOP3.LUT R16, R18, 0x1f, RZ, 0xc0, !PT ;  /* 0x0000001f12107812 */ /* 0x000fe200078ec0ff */
[----:B------:R-:W-:Y:S02]  /*b160*/  UIMAD UR6, UR47, UR8, URZ ;  /* 0x000000082f0672a4 */ /* 0x000fe4000f8e023f */
[----:B------:R-:W-:Y:S02]  /*b170*/  UIMAD.WIDE.U32 UR4, UR21, UR8, UR38 ;  /* 0x00000008150472a5 */ /* 0x000fe4000f8e0026 */
[----:B------:R-:W-:Y:S01]  /*b180*/  UIMAD UR6, UR21, UR9, UR6 ;  /* 0x00000009150672a4 */ /* 0x000fe2000f8e0206 */
[----:B------:R-:W2:Y:S03]  /*b190*/  LDC.64 R14, c[0x0][0x728] ;  /* 0x0001ca00ff0e7b82 */ /* 0x000ea60000000a00 */
        /* <DEDUP_REMOVED lines=9> */
[----:B-1----:R-:W-:-:S04]  /*b230*/  IMAD.WIDE.U32 R2, R12, UR20, R2 ;  /* 0x000000140c027c25 */ /* 0x002fc8000f8e0002 */
        /* <DEDUP_REMOVED lines=8> */
[----:B--2---:R-:W-:Y:S01]  /*b2c0*/  LEA R14, P1, R2, R14, 0x2 ;  /* 0x0000000e020e7211 */ /* 0x004fe200078210ff */
        /* <DEDUP_REMOVED lines=8> */
.L_x_673:
[----:B------:R-:W-:-:S04]  /*b350*/  SHF.L.U32 R5, R13, 0x1f, RZ ;  /* 0x0000001f0d057819 */ /* 0x000fc800000006ff */
[----:B------:R-:W1:Y:S02]  /*b360*/  SYNCS.PHASECHK.TRANS64.TRYWAIT P1, [R6+URZ+0x31838], R5 ;  /* 0x03183805060075a7 */ /* 0x000e64000802017f */
[----:B-1----:R-:W-:Y:S05]  /*b370*/  @!P1 BRA `(.L_x_669) ;  /* 0x0000000c00d89947 */ /* 0x002fea0003800000 */
.L_x_682:
[----:B------:R-:W-:Y:S05]  /*b380*/  @P0 BRA `(.L_x_670) ;  /* 0x0000000000140947 */ /* 0x000fea0003800000 */
[----:B------:R-:W-:Y:S01]  /*b390*/  ISETP.NE.AND P1, PT, R16, RZ, PT ;  /* 0x000000ff1000720c */ /* 0x000fe20003f25270 */
[----:B-1----:R-:W-:-:S04]  /*b3a0*/  IMAD.MOV.U32 R5, RZ, RZ, 0x8100 ;  /* 0x00008100ff057424 */ /* 0x002fc800078e00ff */
[----:B------:R2:W-:Y:S08]  /*b3b0*/  SYNCS.ARRIVE.TRANS64 RZ, [R6+URZ+0x31830], R5 ;  /* 0x0318300506ff79a7 */ /* 0x0005f0000800003f */
[----:B------:R-:W-:Y:S05]  /*b3c0*/  @!P1 BRA `(.L_x_670) ;  /* 0x0000000000049947 */ /* 0x000fea0003800000 */
[----:B------:R-:W-:Y:S01]  /*b3d0*/  BPT.TRAP 0x1 ;  /* 0x000000040000795c */ /* 0x000fe20000300000 */
.L_x_670:
        /* <DEDUP_REMOVED lines=47> */
.L_x_684:
[----:B------:R-:W-:Y:S01]  /*b6d0*/  LOP3.LUT R13, R13, 0x1, RZ, 0x3c, !PT ;  /* 0x000000010d0d7812 */ /* 0x000fe200078e3cff */
[----:B------:R-:W-:Y:S06]  /*b6e0*/  @P2 BRA `(.L_x_672) ;  /* 0x0000000000142947 */ /* 0x000fec0003800000 */
[----:B------:R-:W-:Y:S01]  /*b6f0*/  ISETP.NE.AND P1, PT, R16, RZ, PT ;  /* 0x000000ff1000720c */ /* 0x000fe20003f25270 */
[----:B-1----:R-:W-:-:S04]  /*b700*/  IMAD.MOV.U32 R2, RZ, RZ, 0x8100 ;  /* 0x00008100ff027424 */ /* 0x002fc800078e00ff */
[----:B------:R2:W-:Y:S08]  /*b710*/  SYNCS.ARRIVE.TRANS64 RZ, [R20+URZ+0x31810], R2 ;  /* 0x0318100214ff79a7 */ /* 0x0005f0000800003f */
[----:B------:R-:W-:Y:S05]  /*b720*/  @!P1 BRA `(.L_x_672) ;  /* 0x0000000000049947 */ /* 0x000fea0003800000 */
[----:B------:R-:W-:Y:S01]  /*b730*/  BPT.TRAP 0x1 ;  /* 0x000000040000795c */ /* 0x000fe20000300000 */
.L_x_672:
[--C-:B-12---:R-:W-:Y:S01]  /*b740*/  IMAD R2, R12, 0x8000, R6.reuse ;  /* 0x000080000c027824 */ /* 0x106fe200078e0206 */
        /* <DEDUP_REMOVED lines=50> */
[----:B-1----:R-:W-:Y:S05]  /*ba70*/  @!P1 BRA `(.L_x_673) ;  /* 0xfffffff800349947 */ /* 0x002fea000383ffff */
[----:B------:R-:W-:-:S07]  /*ba80*/  VIADD R12, R12, 0x1 ;  /* 0x000000010c0c7836 */ /* 0x000fce0000000000 */
.L_x_668:
[----:B------:R-:W-:Y:S01]  /*ba90*/  SHF.L.U32 R16, R13, 0x1f, RZ ;  /* 0x0000001f0d107819 */ /* 0x000fe200000006ff */
[----:B------:R-:W1:Y:S01]  /*baa0*/  LDC.64 R10, c[0x0][0x730] ;  /* 0x0001cc00ff0a7b82 */ /* 0x000e620000000a00 */
[----:B------:R-:W-:Y:S02]  /*bab0*/  IMAD.U32 R14, RZ, RZ, UR38 ;  /* 0x00000026ff0e7e24 */ /* 0x000fe4000f8e00ff */
[----:B------:R-:W-:Y:S02]  /*bac0*/  IMAD.U32 R2, RZ, RZ, UR38 ;  /* 0x00000026ff027e24 */ /* 0x000fe4000f8e00ff */
[----:B------:R-:W-:Y:S02]  /*bad0*/  IMAD.MOV.U32 R2, RZ, RZ, R14 ;  /* 0x000000ffff027224 */ /* 0x000fe400078e000e */
[----:B------:R-:W-:Y:S01]  /*bae0*/  IMAD.U32 R3, RZ, RZ, UR39 ;  /* 0x00000027ff037e24 */ /* 0x000fe2000f8e00ff */
[----:B------:R-:W2:Y:S01]  /*baf0*/  SYNCS.PHASECHK.TRANS64.TRYWAIT P1, [R6+URZ+0x31838], R16 ;  /* 0x03183810060075a7 */ /* 0x000ea2000802017f */
[----:B------:R-:W-:Y:S01]  /*bb00*/  IMAD.U32 R15, RZ, RZ, UR39 ;  /* 0x00000027ff0f7e24 */ /* 0x000fe2000f8e00ff */
[----:B------:R-:W3:Y:S01]  /*bb10*/  LDC.64 R8, c[0x0][0x738] ;  /* 0x0001ce00ff087b82 */ /* 0x000ee20000000a00 */
[----:B-1----:R-:W-:-:S02]  /*bb20*/  IMAD R14, R21, R10, RZ ;  /* 0x0000000a150e7224 */ /* 0x002fc400078e02ff */
[----:B------:R-:W-:-:S04]  /*bb30*/  IMAD.WIDE.U32 R2, R10, UR20, R2 ;  /* 0x000000140a027c25 */ /* 0x000fc8000f8e0002 */
[----:B------:R-:W-:-:S04]  /*bb40*/  IMAD R11, R11, UR20, R14 ;  /* 0x000000140b0b7c24 */ /* 0x000fc8000f8e020e */
[----:B------:R-:W-:Y:S02]  /*bb50*/  IMAD.IADD R3, R11, 0x1, R3 ;  /* 0x000000010b037824 */ /* 0x000fe400078e0203 */
[C---:B---3--:R-:W-:Y:S02]  /*bb60*/  IMAD R10, R8.reuse, UR47, RZ ;  /* 0x0000002f080a7c24 */ /* 0x048fe4000f8e02ff */
[----:B------:R-:W-:-:S04]  /*bb70*/  IMAD.WIDE.U32 R2, R8, UR21, R2 ;  /* 0x0000001508027c25 */ /* 0x000fc8000f8e0002 */
[----:B------:R-:W-:Y:S01]  /*bb80*/  IMAD R9, R9, UR21, R10 ;  /* 0x0000001509097c24 */ /* 0x000fe2000f8e020a */
[----:B--2---:R-:W-:Y:S06]  /*bb90*/  @!P1 BRA `(.L_x_674) ;  /* 0x0000000400fc9947 */ /* 0x004fec0003800000 */
.L_x_685:
[----:B------:R-:W-:Y:S01]  /*bba0*/  IMAD.IADD R8, R9, 0x1, R3 ;  /* 0x0000000109087824 */ /* 0x000fe200078e0203 */
[----:B------:R-:W-:Y:S06]  /*bbb0*/  @P0 BRA `(.L_x_675) ;  /* 0x0000000000140947 */ /* 0x000fec0003800000 */
[----:B------:R-:W-:Y:S01]  /*bbc0*/  LOP3.LUT P0, RZ, R18, 0x1f, RZ, 0xc0, !PT ;  /* 0x0000001f12ff7812 */ /* 0x000fe2000780c0ff */
[----:B------:R-:W-:-:S04]  /*bbd0*/  IMAD.MOV.U32 R9, RZ, RZ, 0x8100 ;  /* 0x00008100ff097424 */ /* 0x000fc800078e00ff */
[----:B------:R2:W-:Y:S08]  /*bbe0*/  SYNCS.ARRIVE.TRANS64 RZ, [R6+URZ+0x31830], R9 ;  /* 0x0318300906ff79a7 */ /* 0x0005f0000800003f */
[----:B------:R-:W-:Y:S05]  /*bbf0*/  @!P0 BRA `(.L_x_675) ;  /* 0x0000000000048947 */ /* 0x000fea0003800000 */
[----:B------:R-:W-:Y:S01]  /*bc00*/  BPT.TRAP 0x1 ;  /* 0x000000040000795c */ /* 0x000fe20000300000 */
.L_x_675:
        /* <DEDUP_REMOVED lines=52> */
[----:B----4-:R-:W-:Y:S01]  /*bf50*/  NOP ;  /* 0x0000000000007918 */ /* 0x010fe20000000000 */
.L_x_661:
[----:B------:R-:W-:Y:S05]  /*bf60*/  WARPSYNC.ALL ;  /* 0x0000000000007948 */ /* 0x000fea0003800000 */
[----:B------:R-:W-:-:S13]  /*bf70*/  ELECT P0, URZ, PT ;  /* 0x00000000003f782f */ /* 0x000fda0003800000 */
[----:B------:R-:W-:Y:S05]  /*bf80*/  @!P0 BRA `(.L_x_627) ;  /* 0x00000000007c8947 */ /* 0x000fea0003800000 */
[----:B------:R-:W4:Y:S02]  /*bf90*/  LDL R0, [R1] ;  /* 0x0000000001007983 */ /* 0x000f240000100800 */
[----:B----4-:R-:W-:-:S13]  /*bfa0*/  R2UR UR4, R0 ;  /* 0x00000000000472ca */ /* 0x010fda00000e0000 */
[----:B------:R-:W-:-:S06]  /*bfb0*/  ULOP3.LUT UR4, UR4, 0x2, URZ, 0xfc, !UPT ;  /* 0x0000000204047892 */ /* 0x000fcc000f8efc3f */
[----:B------:R-:W-:-:S05]  /*bfc0*/  IMAD.U32 R0, RZ, RZ, UR4 ;  /* 0x00000004ff007e24 */ /* 0x000fca000f8e00ff */
[----:B------:R-:W-:-:S13]  /*bfd0*/  ISETP.NE.AND P1, PT, R0, 0x3, PT ;  /* 0x000000030000780c */ /* 0x000fda0003f25270 */
[----:B------:R-:W-:Y:S05]  /*bfe0*/  @!P1 BRA `(.L_x_676) ;  /* 0x0000000000049947 */ /* 0x000fea0003800000 */
[----:B---3--:R-:W-:Y:S01]  /*bff0*/  BPT.TRAP 0x1 ;  /* 0x000000040000795c */ /* 0x008fe20000300000 */
.L_x_676:
        /* <DEDUP_REMOVED lines=8> */
.L_x_686:
        /* <DEDUP_REMOVED lines=9> */
.L_x_687:
[----:B------:R-:W-:Y:S05]  /*c110*/  @!P1 BRA `(.L_x_679) ;  /* 0x0000000000049947 */ /* 0x000fea0003800000 */
[----:B---3--:R-:W-:Y:S01]  /*c120*/  BPT.TRAP 0x1 ;  /* 0x000000040000795c */ /* 0x008fe20000300000 */
.L_x_679:
[----:B------:R-:W-:-:S07]  /*c130*/  SHF.L.U32 R13, R13, 0x1f, RZ ;  /* 0x0000001f0d0d7819 */ /* 0x000fce00000006ff */
.L_x_680:
[----:B------:R1:W1:Y:S02]  /*c140*/  SYNCS.PHASECHK.TRANS64.TRYWAIT P0, [R2+URZ+0x31838], R13 ;  /* 0x0318380d020075a7 */ /* 0x000264000800017f */
[----:B-1----:R-:W-:Y:S05]  /*c150*/  @!P0 NANOSLEEP.SYNCS 0x989680 ;  /* 0x009896800000895d */ /* 0x002fea0003900000 */
[----:B------:R-:W1:Y:S02]  /*c160*/  @!P0 SYNCS.PHASECHK.TRANS64 P0, [R2+URZ+0x31838], R13 ;  /* 0x0318380d020085a7 */ /* 0x000e64000800007f */
[----:B-1----:R-:W-:Y:S05]  /*c170*/  @!P0 BRA `(.L_x_680) ;  /* 0xfffffffc00f08947 */ /* 0x002fea000383ffff */
.L_x_627:
[----:B---3--:R-:W-:Y:S05]  /*c180*/  BSYNC B0 ;  /* 0x0000000000007941 */ /* 0x008fea0003800000 */
.L_x_621:
[----:B------:R-:W-:Y:S05]  /*c190*/  EXIT ;  /* 0x000000000000794d */ /* 0x000fea0003800000 */
.L_x_634:
[----:B-1----:R1:W2:Y:S02]  /*c1a0*/  SYNCS.PHASECHK.TRANS64.TRYWAIT P0, [R17+URZ+0x31800], R14 ;  /* 0x0318000e110075a7 */ /* 0x0022a4000800017f */
[----:B--2---:R-:W-:Y:S05]  /*c1b0*/  @!P0 NANOSLEEP.SYNCS 0x989680 ;  /* 0x009896800000895d */ /* 0x004fea0003900000 */
[----:B------:R-:W2:Y:S02]  /*c1c0*/  @!P0 SYNCS.PHASECHK.TRANS64 P0, [R17+URZ+0x31800], R14 ;  /* 0x0318000e110085a7 */ /* 0x000ea4000800007f */
[----:B--2---:R-:W-:Y:S05]  /*c1d0*/  @!P0 BRA `(.L_x_634) ;  /* 0xfffffffc00f08947 */ /* 0x004fea000383ffff */
[----:B------:R-:W-:Y:S05]  /*c1e0*/  BRA `(.L_x_633) ;  /* 0xffffff5000187947 */ /* 0x000fea000383ffff */
.L_x_638:
[----:B--2---:R2:W3:Y:S02]  /*c1f0*/  SYNCS.PHASECHK.TRANS64.TRYWAIT P0, [R16+URZ+0x31810], R9 ;  /* 0x03181009100075a7 */ /* 0x0044e4000800017f */
[----:B---3--:R-:W-:Y:S05]  /*c200*/  @!P0 NANOSLEEP.SYNCS 0x989680 ;  /* 0x009896800000895d */ /* 0x008fea0003900000 */
[----:B------:R-:W3:Y:S02]  /*c210*/  @!P0 SYNCS.PHASECHK.TRANS64 P0, [R16+URZ+0x31810], R9 ;  /* 0x03181009100085a7 */ /* 0x000ee4000800007f */
[----:B---3--:R-:W-:Y:S05]  /*c220*/  @!P0 BRA `(.L_x_638) ;  /* 0xfffffffc00f08947 */ /* 0x008fea000383ffff */
[----:B------:R-:W-:Y:S05]  /*c230*/  BRA `(.L_x_637) ;  /* 0xffffff5800a87947 */ /* 0x000fea000383ffff */
.L_x_642:
[----:B----4-:R4:W1:Y:S02]  /*c240*/  SYNCS.PHASECHK.TRANS64.TRYWAIT P0, [R17+URZ+0x31830], R10 ;  /* 0x0318300a110075a7 */ /* 0x010864000800017f */
[----:B-1----:R-:W-:Y:S05]  /*c250*/  @!P0 NANOSLEEP.SYNCS 0x989680 ;  /* 0x009896800000895d */ /* 0x002fea0003900000 */
[----:B------:R-:W1:Y:S02]  /*c260*/  @!P0 SYNCS.PHASECHK.TRANS64 P0, [R17+URZ+0x31830], R10 ;  /* 0x0318300a110085a7 */ /* 0x000e64000800007f */
[----:B-1----:R-:W-:Y:S05]  /*c270*/  @!P0 BRA `(.L_x_642) ;  /* 0xfffffffc00f08947 */ /* 0x002fea000383ffff */
[----:B------:R-:W-:Y:S05]  /*c280*/  BRA `(.L_x_641) ;  /* 0xffffff7400b47947 */ /* 0x000fea000383ffff */
.L_x_666:
[----:B-1----:R1:W2:Y:S02]  /*c290*/  SYNCS.PHASECHK.TRANS64.TRYWAIT P1, [R6+URZ+0x31820], R3 ;  /* 0x03182003060075a7 */ /* 0x0022a4000802017f */
[----:B--2---:R-:W-:Y:S05]  /*c2a0*/  @!P1 NANOSLEEP.SYNCS 0x989680 ;  /* 0x009896800000995d */ /* 0x004fea0003900000 */
[----:B------:R-:W2:Y:S02]  /*c2b0*/  @!P1 SYNCS.PHASECHK.TRANS64 P1, [R6+URZ+0x31820], R3 ;  /* 0x03182003060095a7 */ /* 0x000ea4000802007f */
[----:B--2---:R-:W-:Y:S05]  /*c2c0*/  @!P1 BRA `(.L_x_666) ;  /* 0xfffffffc00f09947 */ /* 0x004fea000383ffff */
[----:B------:R-:W-:Y:S05]  /*c2d0*/  BRA `(.L_x_681) ;  /* 0xffffffe400987947 */ /* 0x000fea000383ffff */
.L_x_669:
[----:B-1----:R1:W2:Y:S02]  /*c2e0*/  SYNCS.PHASECHK.TRANS64.TRYWAIT P1, [R6+URZ+0x31838], R5 ;  /* 0x03183805060075a7 */ /* 0x0022a4000802017f */
[----:B--2---:R-:W-:Y:S05]  /*c2f0*/  @!P1 NANOSLEEP.SYNCS 0x989680 ;  /* 0x009896800000995d */ /* 0x004fea0003900000 */
[----:B------:R-:W2:Y:S02]  /*c300*/  @!P1 SYNCS.PHASECHK.TRANS64 P1, [R6+URZ+0x31838], R5 ;  /* 0x03183805060095a7 */ /* 0x000ea4000802007f */
[----:B--2---:R-:W-:Y:S05]  /*c310*/  @!P1 BRA `(.L_x_669) ;  /* 0xfffffffc00f09947 */ /* 0x004fea000383ffff */
[----:B------:R-:W-:Y:S05]  /*c320*/  BRA `(.L_x_682) ;  /* 0xfffffff000147947 */ /* 0x000fea000383ffff */
.L_x_671:
[----:B------:R-:W-:-:S07]  /*c330*/  SHF.L.U32 R2, R4, 0x1f, RZ ;  /* 0x0000001f04027819 */ /* 0x000fce00000006ff */
.L_x_683:
[----:B-1----:R1:W2:Y:S02]  /*c340*/  SYNCS.PHASECHK.TRANS64.TRYWAIT P1, [R20+URZ+0x31820], R2 ;  /* 0x03182002140075a7 */ /* 0x0022a4000802017f */
[----:B--2---:R-:W-:Y:S05]  /*c350*/  @!P1 NANOSLEEP.SYNCS 0x989680 ;  /* 0x009896800000995d */ /* 0x004fea0003900000 */
[----:B------:R-:W2:Y:S02]  /*c360*/  @!P1 SYNCS.PHASECHK.TRANS64 P1, [R20+URZ+0x31820], R2 ;  /* 0x03182002140095a7 */ /* 0x000ea4000802007f */
[----:B--2---:R-:W-:Y:S05]  /*c370*/  @!P1 BRA `(.L_x_683) ;  /* 0xfffffffc00f09947 */ /* 0x004fea000383ffff */
[----:B------:R-:W-:Y:S05]  /*c380*/  BRA `(.L_x_684) ;  /* 0xfffffff000d07947 */ /* 0x000fea000383ffff */
.L_x_674:
[----:B-1----:R1:W2:Y:S02]  /*c390*/  SYNCS.PHASECHK.TRANS64.TRYWAIT P1, [R6+URZ+0x31838], R16 ;  /* 0x03183810060075a7 */ /* 0x0022a4000802017f */
[----:B--2---:R-:W-:Y:S05]  /*c3a0*/  @!P1 NANOSLEEP.SYNCS 0x989680 ;  /* 0x009896800000995d */ /* 0x004fea0003900000 */
[----:B------:R-:W2:Y:S02]  /*c3b0*/  @!P1 SYNCS.PHASECHK.TRANS64 P1, [R6+URZ+0x31838], R16 ;  /* 0x03183810060095a7 */ /* 0x000ea4000802007f */
[----:B--2---:R-:W-:Y:S05]  /*c3c0*/  @!P1 BRA `(.L_x_674) ;  /* 0xfffffffc00f09947 */ /* 0x004fea000383ffff */
[----:B------:R-:W-:Y:S05]  /*c3d0*/  BRA `(.L_x_685) ;  /* 0xfffffff400f07947 */ /* 0x000fea000383ffff */
.L_x_677:
[----:B----4-:R4:W1:Y:S02]  /*c3e0*/  SYNCS.PHASECHK.TRANS64.TRYWAIT P0, [R5+URZ], R0 ;  /* 0x00000000050075a7 */ /* 0x010864000800017f */
[----:B-1----:R-:W-:Y:S05]  /*c3f0*/  @!P0 NANOSLEEP.SYNCS 0x989680 ;  /* 0x009896800000895d */ /* 0x002fea0003900000 */
[----:B------:R-:W1:Y:S02]  /*c400*/  @!P0 SYNCS.PHASECHK.TRANS64 P0, [R5+URZ], R0 ;  /* 0x00000000050085a7 */ /* 0x000e64000800007f */
[----:B-1----:R-:W-:Y:S05]  /*c410*/  @!P0 BRA `(.L_x_677) ;  /* 0xfffffffc00f08947 */ /* 0x002fea000383ffff */
[----:B------:R-:W-:Y:S05]  /*c420*/  BRA `(.L_x_686) ;  /* 0xfffffffc00147947 */ /* 0x000fea000383ffff */
.L_x_678:
[----:B----4-:R4:W1:Y:S02]  /*c430*/  SYNCS.PHASECHK.TRANS64.TRYWAIT P0, [R3+URZ], R0 ;  /* 0x00000000030075a7 */ /* 0x010864000800017f */
[----:B-1----:R-:W-:Y:S05]  /*c440*/  @!P0 NANOSLEEP.SYNCS 0x989680 ;  /* 0x009896800000895d */ /* 0x002fea0003900000 */
[----:B------:R-:W1:Y:S02]  /*c450*/  @!P0 SYNCS.PHASECHK.TRANS64 P0, [R3+URZ], R0 ;  /* 0x00000000030085a7 */ /* 0x000e64000800007f */
[----:B-1----:R-:W-:Y:S05]  /*c460*/  @!P0 BRA `(.L_x_678) ;  /* 0xfffffffc00f08947 */ /* 0x002fea000383ffff */
[----:B------:R-:W-:Y:S05]  /*c470*/  BRA `(.L_x_687) ;  /* 0xfffffffc00247947 */ /* 0x000fea000383ffff */
.L_x_688:
        /* <DEDUP_REMOVED lines=16> */
.L_x_2204:


//--------------------- .text._ZN7cutlass13device_kernelIN5flash11enable_sm90INS1_16FlashAttnBwdSm90INS1_25CollectiveMainloopBwdSm90ILi2ELi1ELi1EN4cute5tupleIJNS5_1CILi1EEES8_S8_EEENS6_IJNS7_ILi64EEENS7_ILi80EEENS7_ILi256EEEEEENS_6half_tEfNS_4arch4Sm90ELb1ELb0ELb1ELb0ELb0ELb0ELb1ELb1ELi2ELi1ELi1ELi1ELb0EEENS1_21CollectiveEpilogueBwdISD_SE_SG_Li256ELb0ELb1ELi2EEENS1_25SingleTileBwdLPTSchedulerILb0ELi80ELb0EEEEEEEEEvNT_6ParamsE --------------------------
	.section	.text._ZN7cutlass13device_kernelIN5flash11enable_sm90INS1_16FlashAttnBwdSm90INS1_25CollectiveMainloopBwdSm90ILi2ELi1ELi1EN4cute5tupleIJNS5_1CILi1EEES8_S8_EEENS6_IJNS7_ILi64EEENS7_ILi80EEENS7_ILi256EEEEEENS_6half_tEfNS_4arch4Sm90ELb1ELb0ELb1ELb0ELb0ELb0ELb1ELb1ELi2ELi1ELi1ELi1ELb0EEENS1_21CollectiveEpilogueBwdISD_SE_SG_Li256ELb0ELb1ELi2EEENS1_25SingleTileBwdLPTSchedulerILb0ELi80ELb0EEEEEEEEEvNT_6ParamsE,"ax",@progbits
	.align	128
.text._ZN7cutlass13device_kernelIN5flash11enable_sm90INS1_16FlashAttnBwdSm90INS1_25CollectiveMainloopBwdSm90ILi2ELi1ELi1EN4cute5tupleIJNS5_1CILi1EEES8_S8_EEENS6_IJNS7_ILi64EEENS7_ILi80EEENS7_ILi256EEEEEENS_6half_tEfNS_4arch4Sm90ELb1ELb0ELb1ELb0ELb0ELb0ELb1ELb1ELi2ELi1ELi1ELi1ELb0EEENS1_21CollectiveEpilogueBwdISD_SE_SG_Li256ELb0ELb1ELi2EEENS1_25SingleTileBwdLPTSchedulerILb0ELi80ELb0EEEEEEEEEvNT_6ParamsE:
        .type           _ZN7cutlass13device_kernelIN5flash11enable_sm90INS1_16FlashAttnBwdSm90INS1_25CollectiveMainloopBwdSm90ILi2ELi1ELi1EN4cute5tupleIJNS5_1CILi1EEES8_S8_EEENS6_IJNS7_ILi64EEENS7_ILi80EEENS7_ILi256EEEEEENS_6half_tEfNS_4arch4Sm90ELb1ELb0ELb1ELb0ELb0ELb0ELb1ELb1ELi2ELi1ELi1ELi1ELb0EEENS1_21CollectiveEpilogueBwdISD_SE_SG_Li256ELb0ELb1ELi2EEENS1_25SingleTileBwdLPTSchedulerILb0ELi80ELb0EEEEEEEEEvNT_6ParamsE,@function
        .size           _ZN7cutlass13device_kernelIN5flash11enable_sm90INS1_16FlashAttnBwdSm90INS1_25CollectiveMainloopBwdSm90ILi2ELi1ELi1EN4cute5tupleIJNS5_1CILi1EEES8_S8_EEENS6_IJNS7_ILi64EEENS7_ILi80EEENS7_ILi256EEEEEENS_6half_tEfNS_4arch4Sm90ELb1ELb0ELb1ELb0ELb0ELb0ELb1ELb1ELi2ELi1ELi1ELi1ELb0EEENS1_21CollectiveEpilogueBwdISD_SE_SG_Li256ELb0ELb1ELi2EEENS1_25SingleTileBwdLPTSchedulerILb0ELi80ELb0EEEEEEEEEvNT_6ParamsE,(.L_x_2205 - _ZN7cutlass13device_kernelIN5flash11enable_sm90INS1_16FlashAttnBwdSm90INS1_25CollectiveMainloopBwdSm90ILi2ELi1ELi1EN4cute5tupleIJNS5_1CILi1EEES8_S8_EEENS6_IJNS7_ILi64EEENS7_ILi80EEENS7_ILi256EEEEEENS_6half_tEfNS_4arch4Sm90ELb1ELb0ELb1ELb0ELb0ELb0ELb1ELb1ELi2ELi1ELi1ELi1ELb0EEENS1_21CollectiveEpilogueBwdISD_SE_SG_Li256ELb0ELb1ELi2EEENS1_25SingleTileBwdLPTSchedulerILb0ELi80ELb0EEEEEEEEEvNT_6ParamsE)
        .other          _ZN7cutlass13device_kernelIN5flash11enable_sm90INS1_16FlashAttnBwdSm90INS1_25CollectiveMainloopBwdSm90ILi2ELi1ELi1EN4cute5tupleIJNS5_1CILi1EEES8_S8_EEENS6_IJNS7_ILi64EEENS7_ILi80EEENS7_ILi256EEEEEENS_6half_tEfNS_4arch4Sm90ELb1ELb0ELb1ELb0ELb0ELb0ELb1ELb1ELi2ELi1ELi1ELi1ELb0EEENS1_21CollectiveEpilogueBwdISD_SE_SG_Li256ELb0ELb1ELi2EEENS1_25SingleTileBwdLPTSchedulerILb0ELi80ELb0EEEEEEEEEvNT_6ParamsE,@"STO_CUDA_ENTRY STV_DEFAULT"
_ZN7cutlass13device_kernelIN5flash11enable_sm90INS1_16FlashAttnBwdSm90INS1_25CollectiveMainloopBwdSm90ILi2ELi1ELi1EN4cute5tupleIJNS5_1CILi1EEES8_S8_EEENS6_IJNS7_ILi64EEENS7_ILi80EEENS7_ILi256EEEEEENS_6half_tEfNS_4arch4Sm90ELb1ELb0ELb1ELb0ELb0ELb0ELb1ELb1ELi2ELi1ELi1ELi1ELb0EEENS1_21CollectiveEpilogueBwdISD_SE_SG_Li256ELb0ELb1ELi2EEENS1_25SingleTileBwdLPTSchedulerILb0ELi80ELb0EEEEEEEEEvNT_6ParamsE:
        /* <DEDUP_REMOVED lines=29> */
.L_x_690:
[----:B------:R-:W-:Y:S05]  /*01d0*/  BSYNC B0 ;  /* 0x0000000000007941 */ /* 0x000fea0003800000 */
.L_x_689:
        /* <DEDUP_REMOVED lines=34> */
.L_x_691:
        /* <DEDUP_REMOVED lines=20> */
.L_x_692:
[----:B-1----:R-:W-:Y:S01]  /*0540*/  ISETP.NE.AND P0, PT, R0, RZ, PT ;  /* 0x000000ff0000720c */ /* 0x002fe20003f05270 */
[----:B------:R-:W-:Y:S01]  /*0550*/  IMAD.MOV.U32 R0, RZ, RZ, 0x1 ;  /* 0x00000001ff007424 */ /* 0x000fe200078e00ff */
[----:B------:R-:W-:Y:S01]  /*0560*/  NOP ;  /* 0x0000000000007918 */ /* 0x000fe20000000000 */
[----:B------:R-:W-:-:S03]  /*0570*/  LOP3.LUT R21, R4, 0x7f, RZ, 0xc0, !PT ;  /* 0x0000007f04157812 */ /* 0x000fc600078ec0ff */
[----:B------:R-:W-:Y:S01]  /*0580*/  SEL R0, R0, 0x2, !P0 ;  /* 0x0000000200007807 */ /* 0x000fe20004000000 */
[----:B--23--:R-:W-:Y:S06]  /*0590*/  BAR.SYNC.DEFER_BLOCKING 0x0 ;  /* 0x0000000000007b1d */ /* 0x00cfec0000010000 */
[----:B------:R-:W-:Y:S05]  /*05a0*/  @!P0 BRA `(.L_x_693) ;  /* 0x000000d000488947 */ /* 0x000fea0003800000 */
.L_x_694:
[----:B------:R-:W-:-:S08]  /*05b0*/  NOP ;  /* 0x0000000000007918 */ /* 0x000fd00000000000 */
[----:B------:R-:W1:Y:S02]  /*05c0*/  USETMAXREG.TRY_ALLOC.CTAPOOL UP0, 0xf0 ;  /* 0x000000f0000079c8 */ /* 0x000e640008000600 */
[----:B-1----:R-:W-:-:S13]  /*05d0*/  PLOP3.LUT P0, PT, PT, PT, UP0, 0x80, 0x0 ;  /* 0x000000000000781c */ /* 0x002fda0003f0f008 */
[----:B------:R-:W-:Y:S05]  /*05e0*/  @!P0 BRA `(.L_x_694) ;  /* 0xfffffffc00f08947 */ /* 0x000fea000383ffff */
[----:B------:R-:W1:Y:S01]  /*05f0*/  S2UR UR7, SR_CTAID.X ;  /* 0x00000000000779c3 */ /* 0x000e620000002500 */
[----:B------:R-:W-:Y:S02]  /*0600*/  ULDC UR8, c[0x0][0xb50] ;  /* 0x0002d40000087ab9 */ /* 0x000fe40000000800 */
[----:B------:R-:W-:-:S05]  /*0610*/  UISETP.NE.AND UP0, UPT, UR8, 0x1, UPT ;  /* 0x000000010800788c */ /* 0x000fca000bf05270 */
[----:B------:R-:W2:Y:S06]  /*0620*/  LDC R2, c[0x0][0xb68] ;  /* 0x0002da00ff027b82 */ /* 0x000eac0000000800 */
[----:B------:R-:W-:Y:S01]  /*0630*/  @UP0 ULDC UR4, c[0x0][0xb54] ;  /* 0x0002d50000040ab9 */ /* 0x000fe20000000800 */
[----:B------:R-:W-:Y:S01]  /*0640*/  @UP0 ULDC UR9, c[0x0][0xb58] ;  /* 0x0002d60000090ab9 */ /* 0x000fe20000000800 */
[----:B-1----:R-:W-:Y:S02]  /*0650*/  UIMAD.WIDE.U32 UR4, UR7, UR4, URZ ;  /* 0x00000004070472a5 */ /* 0x002fe4000f8e003f */
[----:B------:R-:W-:-:S02]  /*0660*/  UMOV UR6, UR7 ;  /* 0x0000000700067c82 */ /* 0x000fc40008000000 */
[----:B------:R-:W-:-:S04]  /*0670*/  @UP0 USHF.R.U32.HI UR6, URZ, UR9, UR5 ;  /* 0x000000093f060299 */ /* 0x000fc80008011605 */
[----:B------:R-:W-:Y:S02]  /*0680*/  UIADD3 UR4, -UR6, URZ, URZ ;  /* 0x0000003f06047290 */ /* 0x000fe4000fffe13f */
[----:B--2---:R-:W-:Y:S02]  /*0690*/  ISETP.LE.AND P0, PT, R2, UR6, PT ;  /* 0x0000000602007c0c */ /* 0x004fe4000bf03270 */
[----:B------:R-:W-:-:S11]  /*06a0*/  UIMAD UR10, UR8, UR4, UR7 ;  /* 0x00000004080a72a4 */ /* 0x000fd6000f8e0207 */
[----:B------:R-:W-:Y:S05]  /*06b0*/  @!P0 BRA `(.L_x_695) ;  /* 0x0000000000208947 */ /* 0x000fea0003800000 */
[----:B------:R-:W-:Y:S01]  /*06c0*/  ULDC UR7, c[0x0][0xb5c] ;  /* 0x0002d70000077ab9 */ /* 0x000fe20000000800 */
[----:B------:R-:W-:Y:S01]  /*06d0*/  UMOV UR45, UR10 ;  /* 0x0000000a002d7c82 */ /* 0x000fe20008000000 */
[----:B------:R-:W-:-:S11]  /*06e0*/  UISETP.NE.AND UP0, UPT, UR7, 0x1, UPT ;  /* 0x000000010700788c */ /* 0x000fd6000bf05270 */
[----:B------:R-:W-:Y:S02]  /*06f0*/  @UP0 ULDC.64 UR8, c[0x0][0xb60] ;  /* 0x0002d80000080ab9 */ /* 0x000fe40000000a00 */
[----:B------:R-:W-:-:S04]  /*0700*/  UIMAD.WIDE.U32 UR4, UR10, UR8, URZ ;  /* 0x000000080a0472a5 */ /* 0x000fc8000f8e003f */
[----:B------:R-:W-:-:S04]  /*0710*/  @UP0 USHF.R.U32.HI UR45, URZ, UR9, UR5 ;  /* 0x000000093f2d0299 */ /* 0x000fc80008011605 */
[----:B------:R-:W-:Y:S01]  /*0720*/  UIMAD UR4, UR45, UR7, URZ ;  /* 0x000000072d0472a4 */ /* 0x000fe2000f8e023f */
[----:B------:R-:W-:Y:S11]  /*0730*/  BRA `(.L_x_696) ;  /* 0x00000000001c7947 */ /* 0x000ff60003800000 */
.L_x_695:
[----:B------:R-:W-:Y:S01]  /*0740*/  ULDC UR7, c[0x0][0xb44] ;  /* 0x0002d10000077ab9 */ /* 0x000fe20000000800 */
[----:B------:R-:W-:Y:S01]  /*0750*/  UMOV UR45, UR10 ;  /* 0x0000000a002d7c82 */ /* 0x000fe20008000000 */
[----:B------:R-:W-:-:S11]  /*0760*/  UISETP.NE.AND UP0, UPT, UR7, 0x1, UPT ;  /* 0x000000010700788c */ /* 0x000fd6000bf05270 */
[----:B------:R-:W-:Y:S02]  /*0770*/  @UP0 ULDC.64 UR8, c[0x0][0xb48] ;  /* 0x0002d20000080ab9 */ /* 0x000fe40000000a00 */
[----:B------:R-:W-:-:S04]  /*0780*/  UIMAD.WIDE.U32 UR4, UR10, UR8, URZ ;  /* 0x000000080a0472a5 */ /* 0x000fc8000f8e003f */
[----:B------:R-:W-:-:S04]  /*0790*/  @UP0 USHF.R.U32.HI UR45, URZ, UR9, UR5 ;  /* 0x000000093f2d0299 */ /* 0x000fc80008011605 */
[----:B------:R-:W-:-:S12]  /*07a0*/  UIMAD UR4, UR45, UR7, URZ ;  /* 0x000000072d0472a4 */ /* 0x000fd8000f8e023f */
.L_x_696:
[----:B------:R-:W-:Y:S01]  /*07b0*/  ULDC UR43, c[0x0][0xb38] ;  /* 0x0002ce00002b7ab9 */ /* 0x000fe20000000800 */
[----:B------:R-:W-:Y:S02]  /*07c0*/  UIADD3 UR4, UR10, -UR4, URZ ;  /* 0x800000040a047290 */ /* 0x000fe4000fffe03f */
[----:B------:R-:W-:Y:S01]  /*07d0*/  UISETP.NE.AND UP0, UPT, UR43, 0x1, UPT ;  /* 0x000000012b00788c */ /* 0x000fe2000bf05270 */
[----:B------:R-:W-:Y:S02]  /*07e0*/  ULDC UR5, c[0x0][0xb44] ;  /* 0x0002d10000057ab9 */ /* 0x000fe40000000800 */
[----:B------:R-:W-:-:S08]  /*07f0*/  UIMAD UR6, UR6, UR5, UR4 ;  /* 0x00000005060672a4 */ /* 0x000fd0000f8e0204 */
[----:B------:R-:W-:Y:S01]  /*0800*/  @UP0 ULDC UR4, c[0x0][0xb3c] ;  /* 0x0002cf0000040ab9 */ /* 0x000fe20000000800 */
[----:B------:R-:W-:Y:S01]  /*0810*/  @UP0 ULDC UR7, c[0x0][0xb40] ;  /* 0x0002d00000070ab9 */ /* 0x000fe20000000800 */
[----:B------:R-:W-:Y:S02]  /*0820*/  UIMAD.WIDE.U32 UR4, UR6, UR4, URZ ;  /* 0x00000004060472a5 */ /* 0x000fe4000f8e003f */
[----:B------:R-:W-:Y:S02]  /*0830*/  UMOV UR44, UR6 ;  /* 0x00000006002c7c82 */ /* 0x000fe40008000000 */
[----:B------:R-:W-:-:S04]  /*0840*/  @UP0 USHF.R.U32.HI UR44, URZ, UR7, UR5 ;  /* 0x000000073f2c0299 */ /* 0x000fc80008011605 */
[----:B------:R-:W-:Y:S02]  /*0850*/  UIADD3 UR4, -UR44, URZ, URZ ;  /* 0x0000003f2c047290 */ /* 0x000fe4000fffe13f */
[----:B------:R-:W-:Y:S02]  /*0860*/  ISETP.LE.AND P0, PT, RZ, UR44, PT ;  /* 0x0000002cff007c0c */ /* 0x000fe4000bf03270 */
[----:B------:R-:W-:-:S11]  /*0870*/  UIMAD UR43, UR43, UR4, UR6 ;  /* 0x000000042b2b72a4 */ /* 0x000fd6000f8e0206 */
[----:B------:R-:W-:Y:S05]  /*0880*/  @!P0 EXIT ;  /* 0x000000000000894d */ /* 0x000fea0003800000 */
[----:B------:R-:W-:Y:S01]  /*0890*/  ULDC UR8, c[0x0][0x280] ;  /* 0x0000a00000087ab9 */ /* 0x000fe20000000800 */
[----:B------:R-:W-:Y:S01]  /*08a0*/  ULDC UR9, c[0x0][0x290] ;  /* 0x0000a40000097ab9 */ /* 0x000fe20000000800 */
[----:B------:R-:W-:Y:S01]  /*08b0*/  UIMAD UR4, UR45, 0x50, UR8 ;  /* 0x000000502d0478a4 */ /* 0x000fe2000f8e0208 */
[----:B------:R-:W-:Y:S01]  /*08c0*/  PLOP3.LUT P0, PT, PT, PT, PT, 0x80, 0x0 ;  /* 0x000000000000781c */ /* 0x000fe20003f0f070 */
[----:B------:R-:W-:Y:S01]  /*08d0*/  ULDC UR6, c[0x0][0x74c] ;  /* 0x0001d30000067ab9 */ /* 0x000fe20000000800 */
[----:B------:R-:W-:Y:S01]  /*08e0*/  ULDC.64 UR46, c[0x0][0x208] ;  /* 0x00008200002e7ab9 */ /* 0x000fe20000000a00 */
[----:B------:R-:W-:Y:S01]  /*08f0*/  UIADD3 UR6, -UR6, UR4, -UR9 ;  /* 0x0000000406067290 */ /* 0x000fe2000fffe909 */
[----:B------:R-:W-:Y:S01]  /*0900*/  CS2R R134, SRZ ;  /* 0x0000000000867805 */ /* 0x000fe2000001ff00 */
[----:B------:R-:W-:Y:S01]  /*0910*/  UIADD3 UR4, UR8, 0x3f, URZ ;  /* 0x0000003f08047890 */ /* 0x000fe2000fffe03f */
[----:B------:R-:W-:Y:S01]  /*0920*/  CS2R R132, SRZ ;  /* 0x0000000000847805 */ /* 0x000fe2000001ff00 */
[----:B------:R-:W-:Y:S01]  /*0930*/  USHF.R.S32.HI UR7, URZ, 0x1f, UR6 ;  /* 0x0000001f3f077899 */ /* 0x000fe20008011406 */
[----:B------:R-:W-:Y:S01]  /*0940*/  CS2R R130, SRZ ;  /* 0x0000000000827805 */ /* 0x000fe2000001ff00 */
[----:B------:R-:W-:Y:S01]  /*0950*/  USHF.R.S32.HI UR5, URZ, 0x1f, UR4 ;  /* 0x0000001f3f057899 */ /* 0x000fe20008011404 */
[----:B------:R-:W-:Y:S01]  /*0960*/  CS2R R128, SRZ ;  /* 0x0000000000807805 */ /* 0x000fe2000001ff00 */
[----:B------:R-:W-:Y:S01]  /*0970*/  ULEA.HI UR7, UR7, UR6, URZ, 0x6 ;  /* 0x0000000607077291 */ /* 0x000fe2000f8f303f */
[----:B------:R-:W-:Y:S01]  /*0980*/  CS2R R94, SRZ ;  /* 0x00000000005e7805 */ /* 0x000fe2000001ff00 */
[----:B------:R-:W-:Y:S01]  /*0990*/  ULEA.HI UR5, UR5, UR4, URZ, 0x6 ;  /* 0x0000000405057291 */ /* 0x000fe2000f8f303f */
[----:B------:R-:W-:Y:S01]  /*09a0*/  CS2R R92, SRZ ;  /* 0x00000000005c7805 */ /* 0x000fe2000001ff00 */
[----:B------:R-:W-:Y:S01]  /*09b0*/  USHF.R.S32.HI UR7, URZ, 0x6, UR7 ;  /* 0x000000063f077899 */ /* 0x000fe20008011407 */
[----:B------:R-:W-:Y:S01]  /*09c0*/  CS2R R90, SRZ ;  /* 0x00000000005a7805 */ /* 0x000fe2000001ff00 */
[----:B------:R-:W-:Y:S01]  /*09d0*/  USHF.R.S32.HI UR40, URZ, 0x6, UR5 ;  /* 0x000000063f287899 */ /* 0x000fe20008011405 */
[----:B------:R-:W-:-:S02]  /*09e0*/  CS2R R88, SRZ ;  /* 0x0000000000587805 */ /* 0x000fc4000001ff00 */
[----:B------:R-:W-:Y:S02]  /*09f0*/  CS2R R126, SRZ ;  /* 0x00000000007e7805 */ /* 0x000fe4000001ff00 */
[----:B------:R-:W-:Y:S02]  /*0a00*/  CS2R R124, SRZ ;  /* 0x00000000007c7805 */ /* 0x000fe4000001ff00 */
[----:B------:R-:W-:Y:S02]  /*0a10*/  VIMNMX R4, RZ, UR7, !PT ;  /* 0x00000007ff047c48 */ /* 0x000fe4000ffe0100 */
[----:B------:R-:W-:Y:S02]  /*0a20*/  CS2R R122, SRZ ;  /* 0x00000000007a7805 */ /* 0x000fe4000001ff00 */
[----:B------:R-:W-:Y:S02]  /*0a30*/  CS2R R120, SRZ ;  /* 0x0000000000787805 */ /* 0x000fe4000001ff00 */
[----:B------:R-:W-:-:S02]  /*0a40*/  CS2R R86, SRZ ;  /* 0x0000000000567805 */ /* 0x000fc4000001ff00 */
[----:B------:R-:W-:Y:S02]  /*0a50*/  ISETP.LT.AND P1, PT, R4, UR40, PT ;  /* 0x0000002804007c0c */ /* 0x000fe4000bf21270 */
        /* <DEDUP_REMOVED lines=67> */
[----:B------:R-:W-:Y:S06]  /*0e90*/  @!P1 BRA `(.L_x_697) ;  /* 0x0000009c00bc9947 */ /* 0x000fec0003800000 */
[----:B------:R-:W1:Y:S01]  /*0ea0*/  S2R R2, SR_CgaCtaId ;  /* 0x0000000000027919 */ /* 0x000e620000008800 */
[----:B------:R-:W-:Y:S01]  /*0eb0*/  MOV R17, 0x400 ;  /* 0x0000040000117802 */ /* 0x000fe20000000f00 */
[----:B------:R-:W2:Y:S01]  /*0ec0*/  LDC.64 R20, c[0x0][0x2d8] ;  /* 0x0000b600ff147b82 */ /* 0x000ea20000000a00 */
[----:B------:R-:W-:Y:S01]  /*0ed0*/  SHF.L.U32 R10, RZ, 0x1f, RZ ;  /* 0x0000001fff0a7819 */ /* 0x000fe200000006ff */
[----:B------:R-:W3:Y:S01]  /*0ee0*/  S2R R3, SR_TID.X ;  /* 0x0000000000037919 */ /* 0x000ee20000002100 */
[----:B-1----:R-:W-:-:S04]  /*0ef0*/  LEA R17, R2, R17, 0x18 ;  /* 0x0000001102117211 */ /* 0x002fc800078ec0ff */
[----:B------:R-:W1:Y:S01]  /*0f00*/  SYNCS.PHASECHK.TRANS64.TRYWAIT P0, [R17+URZ+0x31800], R10 ;  /* 0x0318000a110075a7 */ /* 0x000e62000800017f */
[----:B---3--:R-:W-:-:S05]  /*0f10*/  VIADD R2, R3, 0xffffff80 ;  /* 0xffffff8003027836 */ /* 0x008fca0000000000 */
[----:B------:R-:W-:-:S04]  /*0f20*/  SHF.R.S32.HI R3, RZ, 0x1f, R2 ;  /* 0x0000001fff037819 */ /* 0x000fc80000011402 */
[CC--:B------:R-:W-:Y:S02]  /*0f30*/  LEA.HI R5, R3.reuse, R2.reuse, RZ, 0x7 ;  /* 0x0000000203057211 */ /* 0x0c0fe400078f38ff */
[-C--:B------:R-:W-:Y:S02]  /*0f40*/  LEA.HI R7, R3, R2.reuse, RZ, 0x4 ;  /* 0x0000000203077211 */ /* 0x080fe400078f20ff */
[----:B------:R-:W-:Y:S02]  /*0f50*/  SHF.R.S32.HI R6, RZ, 0x7, R5 ;  /* 0x00000007ff067819 */ /* 0x000fe40000011405 */
[----:B------:R-:W-:Y:S02]  /*0f60*/  LOP3.LUT R5, R5, 0xffffff80, RZ, 0xc0, !PT ;  /* 0xffffff8005057812 */ /* 0x000fe400078ec0ff */
[----:B------:R-:W-:Y:S01]  /*0f70*/  LOP3.LUT R7, R7, 0xffffff0, RZ, 0xc0, !PT ;  /* 0x0ffffff007077812 */ /* 0x000fe200078ec0ff */
[----:B------:R3:W4:Y:S01]  /*0f80*/  SHFL.IDX PT, R13, R6, RZ, 0x1f ;  /* 0x00001fff060d7589 */ /* 0x00072200000e0000 */
[----:B------:R-:W-:Y:S01]  /*0f90*/  LEA.HI R3, R3, R2, RZ, 0x5 ;  /* 0x0000000203037211 */ /* 0x000fe200078f28ff */
[----:B------:R-:W-:Y:S01]  /*0fa0*/  IMAD.IADD R5, R2, 0x1, -R5 ;  /* 0x0000000102057824 */ /* 0x000fe200078e0a05 */
[----:B------:R-:W-:Y:S01]  /*0fb0*/  LEA.HI R8, R6, R6, RZ, 0x1 ;  /* 0x0000000606087211 */ /* 0x000fe200078f08ff */
[----:B------:R-:W-:Y:S01]  /*0fc0*/  IMAD.IADD R7, R2, 0x1, -R7 ;  /* 0x0000000102077824 */ /* 0x000fe200078e0a07 */
[----:B------:R-:W-:-:S02]  /*0fd0*/  SHF.R.S32.HI R11, RZ, 0x5, R3 ;  /* 0x00000005ff0b7819 */ /* 0x000fc40000011403 */
[----:B------:R-:W-:Y:S01]  /*0fe0*/  SHF.R.S32.HI R2, RZ, 0x1f, R3 ;  /* 0x0000001fff027819 */ /* 0x000fe20000011403 */
[----:B-123--:R-:W-:Y:S06]  /*0ff0*/  @P0 BRA `(.L_x_698) ;  /* 0x0000000000080947 */ /* 0x00efec0003800000 */
[----:B------:R-:W1:Y:S02]  /*1000*/  SYNCS.PHASECHK.TRANS64.TRYWAIT P0, [R17+URZ+0x31800], R10 ;  /* 0x0318000a110075a7 */ /* 0x000e64000800017f */
[----:B-1----:R-:W-:Y:S05]  /*1010*/  @!P0 BRA `(.L_x_699) ;  /* 0x000000e000e08947 */ /* 0x002fea0003800000 */
.L_x_698:
[----:B------:R-:W-:Y:S01]  /*1020*/  LOP3.LUT R9, R8, 0x1ffffffe, RZ, 0xc0, !PT ;  /* 0x1ffffffe08097812 */ /* 0x000fe200078ec0ff */
[----:B------:R-:W2:Y:S01]  /*1030*/  LDC.64 R22, c[0x0][0x2e0] ;  /* 0x0000b800ff167b82 */ /* 0x000ea20000000a00 */
[----:B------:R-:W-:Y:S01]  /*1040*/  SHF.R.S32.HI R8, RZ, 0x1f, R5 ;  /* 0x0000001fff087819 */ /* 0x000fe20000011405 */
[----:B------:R-:W-:Y:S01]  /*1050*/  IMAD R19, R6, 0x40, R7 ;  /* 0x0000004006137824 */ /* 0x000fe200078e0207 */
[----:B------:R-:W-:Y:S01]  /*1060*/  LEA.HI R3, R2, R11, RZ, 0x2 ;  /* 0x0000000b02037211 */ /* 0x000fe200078f10ff */
[C---:B------:R-:W-:Y:S01]  /*1070*/  IMAD.IADD R15, R6.reuse, 0x1, -R9 ;  /* 0x00000001060f7824 */ /* 0x040fe200078e0a09 */
[----:B----4-:R-:W-:Y:S01]  /*1080*/  LEA.HI R2, R13, R13, RZ, 0x1 ;  /* 0x0000000d0d027211 */ /* 0x010fe200078f08ff */
[----:B------:R-:W-:Y:S01]  /*1090*/  IMAD R9, R6, 0x800, R5 ;  /* 0x0000080006097824 */ /* 0x000fe200078e0205 */
[----:B------:R-:W-:Y:S01]  /*10a0*/  LEA.HI R7, R8, R5, RZ, 0x2 ;  /* 0x0000000508077211 */ /* 0x000fe200078f10ff */
[----:B------:R-:W-:Y:S01]  /*10b0*/  USHF.R.S32.HI UR4, URZ, 0x1f, UR43 ;  /* 0x0000001f3f047899 */ /* 0x000fe2000801142b */
[----:B------:R-:W-:Y:S01]  /*10c0*/  LOP3.LUT R6, R2, 0xfffffffe, RZ, 0xc0, !PT ;  /* 0xfffffffe02067812 */ /* 0x000fe200078ec0ff */
[----:B------:R-:W-:Y:S01]  /*10d0*/  IMAD.SHL.U32 R2, R9, 0x4, RZ ;  /* 0x0000000409027824 */ /* 0x000fe200078e00ff */
[--C-:B------:R-:W-:Y:S01]  /*10e0*/  SHF.R.S32.HI R9, RZ, 0x2, R7.reuse ;  /* 0x00000002ff097819 */ /* 0x100fe20000011407 */
[----:B------:R-:W-:Y:S01]  /*10f0*/  IMAD.MOV.U32 R232, RZ, RZ, RZ ;  /* 0x000000ffffe87224 */ /* 0x000fe200078e00ff */
[----:B-1----:R-:W-:Y:S01]  /*1100*/  SHF.R.S32.HI R10, RZ, 0x1f, R7 ;  /* 0x0000001fff0a7819 */ /* 0x002fe20000011407 */
[----:B------:R-:W-:Y:S01]  /*1110*/  IMAD.IADD R13, R13, 0x1, -R6 ;  /* 0x000000010d0d7824 */ /* 0x000fe200078e0a06 */
[----:B------:R-:W-:Y:S01]  /*1120*/  LOP3.LUT R12, R3, 0xfffffc, RZ, 0xc0, !PT ;  /* 0x00fffffc030c7812 */ /* 0x000fe200078ec0ff */
[----:B------:R-:W-:Y:S01]  /*1130*/  IMAD R6, R20, UR4, RZ ;  /* 0x0000000414067c24 */ /* 0x000fe2000f8e02ff */
[----:B------:R-:W-:Y:S01]  /*1140*/  LEA.HI R10, R10, R9, RZ, 0x3 ;  /* 0x000000090a0a7211 */ /* 0x000fe200078f18ff */
[----:B------:R-:W-:Y:S01]  /*1150*/  USHF.R.S32.HI UR4, URZ, 0x1f, UR44 ;  /* 0x0000001f3f047899 */ /* 0x000fe2000801142c */
[----:B------:R-:W-:Y:S01]  /*1160*/  SHF.R.S32.HI R3, RZ, 0x1f, R2 ;  /* 0x0000001fff037819 */ /* 0x000fe20000011402 */
[----:B------:R-:W-:Y:S01]  /*1170*/  IMAD.IADD R12, R11, 0x1, -R12 ;  /* 0x000000010b0c7824 */ /* 0x000fe200078e0a0c */
[----:B------:R-:W-:Y:S01]  /*1180*/  LOP3.LUT R10, R10, 0xfffffff8, RZ, 0xc0, !PT ;  /* 0xfffffff80a0a7812 */ /* 0x000fe200078ec0ff */
[----:B------:R-:W-:Y:S01]  /*1190*/  IMAD R11, R21, UR43, R6 ;  /* 0x0000002b150b7c24 */ /* 0x000fe2000f8e0206 */
[----:B------:R-:W-:Y:S01]  /*11a0*/  LOP3.LUT R6, R7, 0x7ffffffc, RZ, 0xc0, !PT ;  /* 0x7ffffffc07067812 */ /* 0x000fe200078ec0ff */
[----:B------:R-:W-:Y:S01]  /*11b0*/  IMAD.WIDE.U32 R2, R20, UR43, R2 ;  /* 0x0000002b14027c25 */ /* 0x000fe2000f8e0002 */
[----:B------:R-:W-:-:S02]  /*11c0*/  LEA.HI R8, R8, R5, RZ, 0x5 ;  /* 0x0000000508087211 */ /* 0x000fc400078f28ff */
[----:B------:R-:W-:Y:S02]  /*11d0*/  CS2R R134, SRZ ;  /* 0x0000000000867805 */ /* 0x000fe4000001ff00 */
[----:B------:R-:W-:Y:S01]  /*11e0*/  LOP3.LUT R235, R0, 0x1, RZ, 0xfc, !PT ;  /* 0x0000000100eb7812 */ /* 0x000fe200078efcff */
[----:B------:R-:W-:Y:S01]  /*11f0*/  IMAD.IADD R231, R9, 0x1, -R10 ;  /* 0x0000000109e77824 */ /* 0x000fe200078e0a0a */
[----:B------:R-:W-:Y:S01]  /*1200*/  SHF.R.S32.HI R8, RZ, 0x5, R8 ;  /* 0x00000005ff087819 */ /* 0x000fe20000011408 */
[----:B------:R-:W-:Y:S01]  /*1210*/  IMAD.IADD R3, R3, 0x1, R11 ;  /* 0x0000000103037824 */ /* 0x000fe200078e020b */
[----:B------:R-:W-:Y:S01]  /*1220*/  CS2R R132, SRZ ;  /* 0x0000000000847805 */ /* 0x000fe2000001ff00 */
[C---:B--2---:R-:W-:Y:S01]  /*1230*/  IMAD R10, R22.reuse, UR4, RZ ;  /* 0x00000004160a7c24 */ /* 0x044fe2000f8e02ff */
[----:B------:R-:W-:Y:S01]  /*1240*/  UIMAD UR4, UR45, -0x50, UR9 ;  /* 0xffffffb02d0478a4 */ /* 0x000fe2000f8e0209 */
[----:B------:R-:W-:Y:S01]  /*1250*/  IMAD.WIDE.U32 R24, R22, UR44, R2 ;  /* 0x0000002c16187c25 */ /* 0x000fe2000f8e0002 */
[----:B------:R-:W-:-:S02]  /*1260*/  CS2R R130, SRZ ;  /* 0x0000000000827805 */ /* 0x000fc4000001ff00 */
[----:B------:R-:W-:Y:S01]  /*1270*/  CS2R R128, SRZ ;  /* 0x0000000000807805 */ /* 0x000fe2000001ff00 */
[----:B------:R-:W-:Y:S01]  /*1280*/  UIADD3 UR5, UR4, 0x1, -UR8 ;  /* 0x0000000104057890 */ /* 0x000fe2000fffe808 */
[----:B------:R-:W-:Y:S01]  /*1290*/  IMAD R10, R23, UR44, R10 ;  /* 0x0000002c170a7c24 */ /* 0x000fe2000f8e020a */
[----:B------:R1:W-:Y:S01]  /*12a0*/  STL.64 [R1], R24 ;  /* 0x0000001801007387 */ /* 0x0003e20000100a00 */
[----:B------:R-:W-:Y:S01]  /*12b0*/  IMAD.MOV.U32 R3, RZ, RZ, R4 ;  /* 0x000000ffff037224 */ /* 0x000fe200078e0004 */
[----:B------:R-:W-:Y:S01]  /*12c0*/  CS2R R126, SRZ ;  /* 0x00000000007e7805 */ /* 0x000fe2000001ff00 */
[----:B------:R-:W-:Y:S01]  /*12d0*/  IMAD.IADD R4, R25, 0x1, R10 ;  /* 0x0000000119047824 */ /* 0x000fe200078e020a */
[----:B------:R-:W-:Y:S01]  /*12e0*/  CS2R R124, SRZ ;  /* 0x00000000007c7805 */ /* 0x000fe2000001ff00 */
[----:B------:R-:W-:Y:S01]  /*12f0*/  IMAD.IADD R6, R5, 0x1, -R6 ;  /* 0x0000000105067824 */ /* 0x000fe200078e0a06 */
[----:B------:R-:W-:Y:S01]  /*1300*/  CS2R R122, SRZ ;  /* 0x00000000007a7805 */ /* 0x000fe2000001ff00 */
[----:B------:R-:W-:Y:S01]  /*1310*/  IMAD R12, R12, 0x10, R19 ;  /* 0x000000100c0c7824 */ /* 0x000fe200078e0213 */
[----:B------:R1:W-:Y:S01]  /*1320*/  STL [R1+0x8], R4 ;  /* 0x0000080401007387 */ /* 0x0003e20000100800 */
[----:B------:R-:W-:Y:S01]  /*1330*/  IMAD R6, R15, 0x4, R6 ;  /* 0x000000040f067824 */ /* 0x000fe200078e0206 */
[----:B------:R-:W-:Y:S01]  /*1340*/  CS2R R120, SRZ ;  /* 0x0000000000787805 */ /* 0x000fe2000001ff00 */
[----:B------:R-:W-:Y:S01]  /*1350*/  IMAD.SHL.U32 R0, R12, 0x8, RZ ;  /* 0x000000080c007824 */ /* 0x000fe200078e00ff */
[----:B------:R-:W-:Y:S01]  /*1360*/  CS2R R118, SRZ ;  /* 0x0000000000767805 */ /* 0x000fe2000001ff00 */
[----:B------:R-:W-:Y:S01]  /*1370*/  IMAD.SHL.U32 R233, R6, 0x2, RZ ;  /* 0x0000000206e97824 */ /* 0x000fe200078e00ff */
[----:B------:R-:W-:Y:S01]  /*1380*/  CS2R R116, SRZ ;  /* 0x0000000000747805 */ /* 0x000fe2000001ff00 */
[----:B------:R-:W-:Y:S01]  /*1390*/  IMAD R231, R8, 0x10, R231 ;  /* 0x0000001008e77824 */ /* 0x000fe200078e02e7 */
[----:B------:R-:W-:Y:S01]  /*13a0*/  CS2R R114, SRZ ;  /* 0x0000000000727805 */ /* 0x000fe2000001ff00 */
[----:B------:R-:W-:Y:S01]  /*13b0*/  IMAD.MOV.U32 R2, RZ, RZ, RZ ;  /* 0x000000ffff027224 */ /* 0x000fe200078e00ff */
[----:B------:R-:W-:Y:S01]  /*13c0*/  IADD3 R234, -R233, UR4, RZ ;  /* 0x00000004e9ea7c10 */ /* 0x000fe2000fffe1ff */
        /* <DEDUP_REMOVED lines=70> */
[----:B------:R-:W-:Y:S01]  /*1830*/  IMAD R0, R0, 0x2, R17 ;  /* 0x0000000200007824 */ /* 0x000fe200078e0211 */
[----:B-1----:R-:W-:-:S07]  /*1840*/  IADD3 R233, -R233, UR5, RZ ;  /* 0x00000005e9e97c10 */ /* 0x002fce000fffe1ff */
.L_x_710:
[----:B------:R-:W-:-:S13]  /*1850*/  ISETP.NE.AND P0, PT, R235, 0x3, PT ;  /* 0x00000003eb00780c */ /* 0x000fda0003f05270 */
[----:B-1----:R-:W-:Y:S05]  /*1860*/  @!P0 BRA `(.L_x_700) ;  /* 0x0000000000048947 */ /* 0x002fea0003800000 */
[----:B------:R-:W-:Y:S01]  /*1870*/  BPT.TRAP 0x1 ;  /* 0x000000040000795c */ /* 0x000fe20000300000 */
.L_x_700:
[----:B------:R-:W-:Y:S01]  /*1880*/  IMAD R16, R2, 0x8, R17 ;  /* 0x0000000802107824 */ /* 0x000fe200078e0211 */
[----:B------:R-:W-:-:S04]  /*1890*/  SHF.L.U32 R7, R232, 0x1f, RZ ;  /* 0x0000001fe8077819 */ /* 0x000fc800000006ff */
[----:B------:R1:W2:Y:S01]  /*18a0*/  SYNCS.PHASECHK.TRANS64.TRYWAIT P1, [R16+URZ+0x31810], R7 ;  /* 0x03181007100075a7 */ /* 0x0002a2000802017f */
[----:B------:R-:W-:Y:S05]  /*18b0*/  @!P0 BRA `(.L_x_701) ;  /* 0x0000000000048947 */ /* 0x000fea0003800000 */
[----:B------:R-:W-:Y:S01]  /*18c0*/  BPT.TRAP 0x1 ;  /* 0x000000040000795c */ /* 0x000fe20000300000 */
.L_x_701:
        /* <DEDUP_REMOVED lines=12> */
.L_x_702:
        /* <DEDUP_REMOVED lines=566> */
[----:B------:R-:W-:-:S04]  /*3cf0*/  IMAD R4, R2, 0x40, R231 ;  /* 0x0000004002047824 */ /* 0x000fc800078e02e7 */
[----:B------:R-:W-:Y:S01]  /*3d00*/  IMAD R6, R4, 0x4, R17 ;  /* 0x0000000404067824 */ /* 0x000fe200078e0211 */
        /* <DEDUP_REMOVED lines=28> */
.L_x_704:
[----:B-1----:R-:W-:-:S04]  /*3ed0*/  SHF.L.U32 R6, R230, 0x1f, RZ ;  /* 0x0000001fe6067819 */ /* 0x002fc800000006ff */
[----:B------:R1:W4:Y:S01]  /*3ee0*/  SYNCS.PHASECHK.TRANS64.TRYWAIT P1, [R17+URZ+0x31830], R6 ;  /* 0x03183006110075a7 */ /* 0x000322000802017f */
[----:B------:R-:W-:Y:S05]  /*3ef0*/  @!P0 BRA `(.L_x_705) ;  /* 0x0000000000048947 */ /* 0x000fea0003800000 */
[----:B------:R-:W-:Y:S01]  /*3f00*/  BPT.TRAP 0x1 ;  /* 0x000000040000795c */ /* 0x000fe20000300000 */
.L_x_705:
[----:B----4-:R-:W-:Y:S05]  /*3f10*/  @P1 BRA `(.L_x_706) ;  /* 0x0000000000081947 */ /* 0x010fea0003800000 */
[----:B------:R-:W4:Y:S02]  /*3f20*/  SYNCS.PHASECHK.TRANS64.TRYWAIT P1, [R17+URZ+0x31830], R6 ;  /* 0x03183006110075a7 */ /* 0x000f24000802017f */
[----:B----4-:R-:W-:Y:S05]  /*3f30*/  @!P1 BRA `(.L_x_707) ;  /* 0x000000b400409947 */ /* 0x010fea0003800000 */
.L_x_706:
[----:B------:R-:W-:Y:S01]  /*3f40*/  VIADD R12, R12, 0xa000 ;  /* 0x0000a0000c0c7836 */ /* 0x000fe20000000000 */
[----:B------:R-:W-:Y:S01]  /*3f50*/  WARPGROUP.ARRIVE ;  /* 0x00000000000079c5 */ /* 0x000fe20000000000 */
[----:B------:R-:W-:Y:S01]  /*3f60*/  VIADD R14, R17, 0x24100 ;  /* 0x00024100110e7836 */ /* 0x000fe20000000000 */
[----:B------:R-:W-:Y:S01]  /*3f70*/  UMOV UR9, 0x40000040 ;  /* 0x4000004000097882 */ /* 0x000fe20000000000 */
[----:B------:R-:W-:Y:S01]  /*3f80*/  UMOV UR11, 0x40000000 ;  /* 0x40000000000b7882 */ /* 0x000fe20000000000 */
[----:B------:R-:W-:Y:S01]  /*3f90*/  SHF.R.U32.HI R12, RZ, 0x4, R12 ;  /* 0x00000004ff0c7819 */ /* 0x000fe2000001160c */
[----:B------:R-:W-:Y:S01]  /*3fa0*/  ULDC UR5, c[0x0][0x75c] ;  /* 0x0001d70000057ab9 */ /* 0x000fe20000000800 */
[----:B------:R-:W-:Y:S01]  /*3fb0*/  SHF.R.U32.HI R14, RZ, 0x4, R14 ;  /* 0x00000004ff0e7819 */ /* 0x000fe2000001160e */
[----:B------:R-:W-:Y:S01]  /*3fc0*/  FMUL.FTZ R10, R24, UR5 ;  /* 0x00000005180a7c20 */ /* 0x000fe20008410000 */
[----:B------:R-:W-:Y:S01]  /*3fd0*/  LOP3.LUT R15, R12, 0x3fff, RZ, 0xc0, !PT ;  /* 0x00003fff0c0f7812 */ /* 0x000fe200078ec0ff */
[----:B------:R-:W-:Y:S01]  /*3fe0*/  FMUL.FTZ R236, R25, UR5 ;  /* 0x0000000519ec7c20 */ /* 0x000fe20008410000 */
[----:B------:R-:W-:Y:S01]  /*3ff0*/  LOP3.LUT R22, R14, 0x3fff, RZ, 0xc0, !PT ;  /* 0x00003fff0e167812 */ /* 0x000fe200078ec0ff */
[----:B------:R-:W-:Y:S01]  /*4000*/  FMUL.FTZ R11, R28, UR5 ;  /* 0x000000051c0b7c20 */ /* 0x000fe20008410000 */
[----:B------:R-:W-:Y:S01]  /*4010*/  LOP3.LUT R15, R15, 0x10000, RZ, 0xfc, !PT ;  /* 0x000100000f0f7812 */ /* 0x000fe200078efcff */
[----:B------:R-:W-:Y:S01]  /*4020*/  FMUL.FTZ R237, R29, UR5 ;  /* 0x000000051ded7c20 */ /* 0x000fe20008410000 */
[----:B------:R-:W-:Y:S01]  /*4030*/  LOP3.LUT R22, R22, 0x10000, RZ, 0xfc, !PT ;  /* 0x0001000016167812 */ /* 0x000fe200078efcff */
[----:B------:R-:W1:Y:S01]  /*4040*/  MUFU.TANH R10, R10 ;  /* 0x0000000a000a7308 */ /* 0x000e620000002400 */
[----:B------:R-:W-:Y:S01]  /*4050*/  R2UR UR10, R15 ;  /* 0x000000000f0a72ca */ /* 0x000fe200000e0000 */
[----:B------:R-:W-:Y:S01]  /*4060*/  IMAD R28, R3, 0x40, R231 ;  /* 0x00000040031c7824 */ /* 0x000fe200078e02e7 */
[----:B------:R-:W-:Y:S01]  /*4070*/  R2UR UR8, R22 ;  /* 0x00000000160872ca */ /* 0x000fe200000e0000 */
[C---:B------:R-:W-:Y:S01]  /*4080*/  VIADD R24, R15.reuse, 0x100 ;  /* 0x000001000f187836 */ /* 0x040fe20000000000 */
[----:B------:R-:W-:Y:S01]  /*4090*/  UMOV UR19, 0x40000000 ;  /* 0x4000000000137882 */ /* 0x000fe20000000000 */
[C---:B------:R-:W-:Y:S01]  /*40a0*/  VIADD R25, R15.reuse, 0x180 ;  /* 0x000001800f197836 */ /* 0x040fe20000000000 */
[----:B------:R-:W-:Y:S01]  /*40b0*/  VIADDMNMX R23, R28, R233, R234, PT ;  /* 0x000000e91c177246 */ /* 0x000fe200038001ea */
[----:B------:R-:W4:Y:S01]  /*40c0*/  MUFU.TANH R236, R236 ;  /* 0x000000ec00ec7308 */ /* 0x000f220000002400 */
[----:B------:R-:W-:Y:S01]  /*40d0*/  R2UR UR13, R24 ;  /* 0x00000000180d72ca */ /* 0x000fe200000e0000 */
[----:B------:R-:W-:Y:S01]  /*40e0*/  VIADD R24, R15, 0x2 ;  /* 0x000000020f187836 */ /* 0x000fe20000000000 */
[C---:B------:R-:W-:Y:S01]  /*40f0*/  ISETP.GT.AND P6, PT, R23.reuse, RZ, PT ;  /* 0x000000ff1700720c */ /* 0x040fe20003fc4270 */
[----:B------:R-:W-:Y:S01]  /*4100*/  UMOV UR17, 0x40000040 ;  /* 0x4000004000117882 */ /* 0x000fe20000000000 */
[----:B------:R-:W-:Y:S01]  /*4110*/  ISETP.GT.AND P1, PT, R23, 0x1, PT ;  /* 0x000000011700780c */ /* 0x000fe20003f24270 */
[----:B------:R-:W-:Y:S01]  /*4120*/  VIADD R29, R15, 0x82 ;  /* 0x000000820f1d7836 */ /* 0x000fe20000000000 */
[C---:B------:R-:W-:Y:S01]  /*4130*/  ISETP.GT.AND P2, PT, R23.reuse, 0x10, PT ;  /* 0x000000101700780c */ /* 0x040fe20003f44270 */
[----:B------:R-:W-:Y:S01]  /*4140*/  HGMMA.64x8x16.F32 R44, gdesc[UR8], RZ, !UPT, gsb0 ;  /* 0x00000000082c79f0 */ /* 0x000fe2000c0008ff */
[----:B------:R-:W2:Y:S01]  /*4150*/  MUFU.TANH R11, R11 ;  /* 0x0000000b000b7308 */ /* 0x000ea20000002400 */
[C---:B------:R-:W-:Y:S01]  /*4160*/  ISETP.GT.AND P3, PT, R23.reuse, 0x11, PT ;  /* 0x000000111700780c */ /* 0x040fe20003f64270 */
[----:B------:R-:W-:Y:S01]  /*4170*/  UMOV UR11, 0x40000000 ;  /* 0x40000000000b7882 */ /* 0x000fe20000000000 */
[----:B-1----:R-:W-:Y:S01]  /*4180*/  FSEL R14, R10, -INF , P6 ;  /* 0xff8000000a0e7808 */ /* 0x002fe20003000000 */
[----:B------:R-:W-:Y:S01]  /*4190*/  FMUL.FTZ R26, R26, UR5 ;  /* 0x000000051a1a7c20 */ /* 0x000fe20008410000 */
[C---:B------:R-:W-:Y:S01]  /*41a0*/  ISETP.GT.AND P4, PT, R23.reuse, 0x20, PT ;  /* 0x000000201700780c */ /* 0x040fe20003f84270 */
[----:B------:R-:W-:Y:S01]  /*41b0*/  STL [R1+0x14], R97 ;  /* 0x0000146101007387 */ /* 0x000fe20000100800 */
[C---:B------:R-:W-:Y:S01]  /*41c0*/  ISETP.GT.AND P5, PT, R23.reuse, 0x21, PT ;  /* 0x000000211700780c */ /* 0x040fe20003fa4270 */
[----:B------:R-:W1:Y:S01]  /*41d0*/  MUFU.TANH R237, R237 ;  /* 0x000000ed00ed7308 */ /* 0x000e620000002400 */
[----:B----4-:R-:W-:Y:S01]  /*41e0*/  FSEL R12, R236, -INF , P1 ;  /* 0xff800000ec0c7808 */ /* 0x010fe20000800000 */
[----:B------:R-:W-:Y:S01]  /*41f0*/  STL [R1+0x10], R96 ;  /* 0x0000106001007387 */ /* 0x000fe20000100800 */
[C---:B------:R-:W-:Y:S01]  /*4200*/  ISETP.GT.AND P6, PT, R23.reuse, 0x30, PT ;  /* 0x000000301700780c */ /* 0x040fe20003fc4270 */
[----:B------:R-:W-:Y:S01]  /*4210*/  FMUL.FTZ R32, R32, UR5 ;  /* 0x0000000520207c20 */ /* 0x000fe20008410000 */
[----:B------:R-:W-:Y:S01]  /*4220*/  ISETP.GT.AND P1, PT, R23, 0x31, PT ;  /* 0x000000311700780c */ /* 0x000fe20003f24270 */
[----:B------:R4:W-:Y:S01]  /*4230*/  STL [R1+0xc], R16 ;  /* 0x00000c1001007387 */ /* 0x0009e20000100800 */
[----:B------:R-:W-:Y:S01]  /*4240*/  R2UR UR14, R25 ;  /* 0x00000000190e72ca */ /* 0x000fe200000e0000 */
[----:B------:R-:W-:Y:S01]  /*4250*/  VIADD R25, R22, 0x2 ;  /* 0x0000000216197836 */ /* 0x000fe20000000000 */
[----:B--2---:R-:W-:Y:S01]  /*4260*/  FSEL R19, R11, -INF , P2 ;  /* 0xff8000000b137808 */ /* 0x004fe20001000000 */
[----:B------:R-:W-:Y:S01]  /*4270*/  FMUL.FTZ R33, R33, UR5 ;  /* 0x0000000521217c20 */ /* 0x000fe20008410000 */
[----:B------:R-:W-:Y:S01]  /*4280*/  ISETP.GT.AND P2, PT, R23, 0x40, PT ;  /* 0x000000401700780c */ /* 0x000fe20003f44270 */
[----:B------:R-:W-:Y:S01]  /*4290*/  FMUL.FTZ R36, R36, UR5 ;  /* 0x0000000524247c20 */ /* 0x000fe20008410000 */
[----:B------:R-:W-:Y:S01]  /*42a0*/  R2UR UR18, R24 ;  /* 0x00000000181272ca */ /* 0x000fe200000e0000 */
[----:B------:R-:W-:Y:S01]  /*42b0*/  VIADD R24, R15, 0x182 ;  /* 0x000001820f187836 */ /* 0x000fe20000000000 */
[----:B------:R-:W-:Y:S01]  /*42c0*/  R2UR UR16, R25 ;  /* 0x00000000191072ca */ /* 0x000fe200000e0000 */
[----:B------:R-:W-:Y:S01]  /*42d0*/  VIADD R25, R15, 0x202 ;  /* 0x000002020f197836 */ /* 0x000fe20000000000 */
[----:B-1----:R-:W-:Y:S01]  /*42e0*/  FSEL R18, R237, -INF , P3 ;  /* 0xff800000ed127808 */ /* 0x002fe20001800000 */
[----:B----4-:R1:W-:Y:S01]  /*42f0*/  MUFU.TANH R16, R26 ;  /* 0x0000001a00107308 */ /* 0x0103e20000002400 */
[----:B------:R-:W-:Y:S01]  /*4300*/  ISETP.GT.AND P3, PT, R23, 0x41, PT ;  /* 0x000000411700780c */ /* 0x000fe20003f64270 */
[----:B------:R-:W-:Y:S01]  /*4310*/  VIADD R23, R15, 0x80 ;  /* 0x000000800f177836 */ /* 0x000fe20000000000 */
[----:B------:R-:W-:Y:S01]  /*4320*/  R2UR UR30, R29 ;  /* 0x000000001d1e72ca */ /* 0x000fe200000e0000 */
[C---:B------:R-:W-:Y:S01]  /*4330*/  VIADD R29, R15.reuse, 0x4 ;  /* 0x000000040f1d7836 */ /* 0x040fe20000000000 */
[----:B------:R-:W-:Y:S01]  /*4340*/  R2UR UR7, R24 ;  /* 0x00000000180772ca */ /* 0x000fe200000e0000 */
[----:B------:R-:W-:Y:S01]  /*4350*/  VIADD R24, R15, 0x84 ;  /* 0x000000840f187836 */ /* 0x000fe20000000000 */
[----:B------:R-:W-:Y:S01]  /*4360*/  R2UR UR4, R23 ;  /* 0x00000000170472ca */ /* 0x000fe200000e0000 */
[----:B------:R-:W-:Y:S01]  /*4370*/  VIADD R23, R15, 0x200 ;  /* 0x000002000f177836 */ /* 0x000fe20000000000 */
[----:B------:R-:W-:Y:S01]  /*4380*/  R2UR UR6, R25 ;  /* 0x00000000190672ca */ /* 0x000fe200000e0000 */
[----:B------:R-:W-:Y:S01]  /*4390*/  VIADD R25, R15, 0x104 ;  /* 0x000001040f197836 */ /* 0x000fe20000000000 */
[----:B------:R-:W-:Y:S01]  /*43a0*/  R2UR UR29, R29 ;  /* 0x000000001d1d72ca */ /* 0x000fe200000e0000 */
        /* <DEDUP_REMOVED lines=8> */
[----:B------:R-:W-:Y:S01]  /*4430*/  UMOV UR10, UR4 ;  /* 0x00000004000a7c82 */ /* 0x000fe20008000000 */
[----:B------:R-:W-:-:S02]  /*4440*/  WARPGROUP.DEPBAR.LE gsb0, 0x0 ;  /* 0x00008000000079c5 */ /* 0x000fc40000010000 */
[----:B------:R-:W-:Y:S01]  /*4450*/  WARPGROUP.ARRIVE ;  /* 0x00000000000079c5 */ /* 0x000fe20000000000 */
[----:B------:R-:W-:Y:S01]  /*4460*/  VIADD R23, R22, 0x4 ;  /* 0x0000000416177836 */ /* 0x000fe20000000000 */
[----:B------:R-:W-:Y:S01]  /*4470*/  R2UR UR24, R29 ;  /* 0x000000001d1872ca */ /* 0x000fe200000e0000 */
[----:B------:R-:W-:Y:S01]  /*4480*/  VIADD R29, R15, 0x86 ;  /* 0x000000860f1d7836 */ /* 0x000fe20000000000 */
[----:B------:R-:W-:Y:S01]  /*4490*/  R2UR UR23, R24 ;  /* 0x00000000181772ca */ /* 0x000fe200000e0000 */
[C---:B------:R-:W-:Y:S01]  /*44a0*/  VIADD R24, R22.reuse, 0x406 ;  /* 0x0000040616187836 */ /* 0x040fe20000000000 */
[----:B------:R-:W-:Y:S01]  /*44b0*/  HGMMA.64x8x16.F32 R48, gdesc[UR8], RZ, !UPT, gsb0 ;  /* 0x00000000083079f0 */ /* 0x000fe2000c0008ff */
[----:B------:R-:W-:Y:S01]  /*44c0*/  UMOV UR10, UR13 ;  /* 0x0000000d000a7c82 */ /* 0x000fe20008000000 */
[----:B------:R-:W-:Y:S01]  /*44d0*/  UMOV UR11, 0x40000000 ;  /* 0x40000000000b7882 */ /* 0x000fe20000000000 */
[----:B------:R-:W-:Y:S01]  /*44e0*/  R2UR UR12, R23 ;  /* 0x00000000170c72ca */ /* 0x000fe200000e0000 */
[----:B------:R-:W-:Y:S01]  /*44f0*/  VIADD R23, R15, 0x204 ;  /* 0x000002040f177836 */ /* 0x000fe20000000000 */
[----:B------:R-:W-:Y:S01]  /*4500*/  R2UR UR22, R25 ;  /* 0x00000000191672ca */ /* 0x000fe200000e0000 */
[----:B-1----:R-:W-:Y:S01]  /*4510*/  VIADD R26, R22, 0x602 ;  /* 0x00000602161a7836 */ /* 0x002fe20000000000 */
[----:B------:R-:W-:Y:S01]  /*4520*/  R2UR UR27, R29 ;  /* 0x000000001d1b72ca */ /* 0x000fe200000e0000 */
[----:B------:R-:W-:Y:S01]  /*4530*/  FMUL.FTZ R25, R40, UR5 ;  /* 0x0000000528197c20 */ /* 0x000fe20008410000 */
[----:B------:R-:W-:Y:S01]  /*4540*/  R2UR UR21, R23 ;  /* 0x00000000171572ca */ /* 0x000fe200000e0000 */
[----:B------:R-:W-:Y:S01]  /*4550*/  VIADD R23, R15, 0x106 ;  /* 0x000001060f177836 */ /* 0x000fe20000000000 */
[----:B------:R-:W-:Y:S01]  /*4560*/  IADD3 R225, R233, 0x8, R28 ;  /* 0x00000008e9e17810 */ /* 0x000fe20007ffe01c */
[----:B------:R-:W-:Y:S01]  /*4570*/  FMUL.FTZ R28, R31, UR5 ;  /* 0x000000051f1c7c20 */ /* 0x000fe20008410000 */
[----:B------:R1:W2:Y:S01]  /*4580*/  MUFU.TANH R97, R32 ;  /* 0x0000002000617308 */ /* 0x0002a20000002400 */
[----:B------:R-:W-:Y:S01]  /*4590*/  FMUL.FTZ R41, R41, UR5 ;  /* 0x0000000529297c20 */ /* 0x000fe20008410000 */
[----:B------:R-:W-:Y:S01]  /*45a0*/  R2UR UR26, R23 ;  /* 0x00000000171a72ca */ /* 0x000fe200000e0000 */
[----:B------:R-:W-:Y:S01]  /*45b0*/  VIADD R23, R15, 0x186 ;  /* 0x000001860f177836 */ /* 0x000fe20000000000 */
[----:B------:R-:W-:Y:S01]  /*45c0*/  VIMNMX R225, R234, R225, PT ;  /* 0x000000e1eae17248 */ /* 0x000fe20003fe0100 */
[----:B------:R-:W-:-:S02]  /*45d0*/  VIADD R226, R22, 0x606 ;  /* 0x0000060616e27836 */ /* 0x000fc40000000000 */
[----:B------:R-:W-:Y:S01]  /*45e0*/  FMUL.FTZ R39, R39, UR5 ;  /* 0x0000000527277c20 */ /* 0x000fe20008410000 */
[----:B------:R-:W-:Y:S01]  /*45f0*/  FMUL.FTZ R34, R34, UR5 ;  /* 0x0000000522227c20 */ /* 0x000fe20008410000 */
[----:B------:R-:W-:Y:S01]  /*4600*/  R2UR UR20, R23 ;  /* 0x00000000171472ca */ /* 0x000fe200000e0000 */
[----:B------:R-:W-:Y:S01]  /*4610*/  VIADD R23, R15, 0x206 ;  /* 0x000002060f177836 */ /* 0x000fe20000000000 */
[----:B------:R2:W4:Y:S01]  /*4620*/  MUFU.TANH R96, R36 ;  /* 0x0000002400607308 */ /* 0x0005220000002400 */
[----:B-1----:R-:W-:Y:S01]  /*4630*/  FMUL.FTZ R32, R27, UR5 ;  /* 0x000000051b207c20 */ /* 0x002fe20008410000 */
[----:B------:R-:W-:Y:S01]  /*4640*/  FMUL.FTZ R35, R35, UR5 ;  /* 0x0000000523237c20 */ /* 0x000fe20008410000 */
[----:B------:R-:W-:Y:S01]  /*4650*/  FMUL.FTZ R38, R38, UR5 ;  /* 0x0000000526267c20 */ /* 0x000fe20008410000 */
[----:B------:R-:W-:Y:S01]  /*4660*/  FMUL.FTZ R43, R43, UR5 ;  /* 0x000000052b2b7c20 */ /* 0x000fe20008410000 */
[----:B------:R-:W-:Y:S02]  /*4670*/  IMAD R228, R231, 0x4, R17 ;  /* 0x00000004e7e47824 */ /* 0x000fe400078e0211 */
[----:B------:R-:W-:Y:S01]  /*4680*/  FFMA.FTZ R11, -R11, R11, 1 ;  /* 0x3f8000000b0b7423 */ /* 0x000fe2000001010b */
[----:B------:R-:W-:Y:S01]  /*4690*/  FFMA.FTZ R10, -R10, R10, 1 ;  /* 0x3f8000000a0a7423 */ /* 0x000fe2000001010a */
[----:B------:R-:W-:Y:S01]  /*46a0*/  MUFU.TANH R25, R25 ;  /* 0x0000001900197308 */ /* 0x000fe20000002400 */
[----:B--2---:R-:W-:Y:S01]  /*46b0*/  FSEL R36, R97, -INF , P4 ;  /* 0xff80000061247808 */ /* 0x004fe20002000000 */
[----:B------:R-:W-:Y:S01]  /*46c0*/  FFMA.FTZ R236, -R236, R236, 1 ;  /* 0x3f800000ecec7423 */ /* 0x000fe200000101ec */
[----:B------:R-:W-:Y:S01]  /*46d0*/  ISETP.GT.AND P4, PT, R225, RZ, PT ;  /* 0x000000ffe100720c */ /* 0x000fe20003f84270 */
[----:B------:R-:W-:Y:S01]  /*46e0*/  FFMA.FTZ R237, -R237, R237, 1 ;  /* 0x3f800000eded7423 */ /* 0x000fe200000101ed */
[----:B------:R-:W-:-:S02]  /*46f0*/  MOV R7, UR45 ;  /* 0x0000002d00077c02 */ /* 0x000fc40008000f00 */
[----:B------:R-:W-:Y:S01]  /*4700*/  MOV R6, UR44 ;  /* 0x0000002c00067c02 */ /* 0x000fe20008000f00 */
[----:B------:R-:W1:Y:S01]  /*4710*/  MUFU.TANH R27, R41 ;  /* 0x00000029001b7308 */ /* 0x000e620000002400 */
[----:B----4-:R-:W-:Y:S02]  /*4720*/  FSEL R29, R96, -INF , P6 ;  /* 0xff800000601d7808 */ /* 0x010fe40003000000 */
[----:B------:R-:W-:Y:S02]  /*4730*/  ISETP.GT.AND P6, PT, R225, 0x10, PT ;  /* 0x00000010e100780c */ /* 0x000fe40003fc4270 */
[----:B------:R-:W-:Y:S02]  /*4740*/  MOV R21, UR43 ;  /* 0x0000002b00157c02 */ /* 0x000fe40008000f00 */
[----:B------:R-:W-:Y:S01]  /*4750*/  MOV R20, UR40 ;  /* 0x0000002800147c02 */ /* 0x000fe20008000f00 */
[----:B------:R-:W-:Y:S01]  /*4760*/  MUFU.TANH R28, R28 ;  /* 0x0000001c001c7308 */ /* 0x000fe20000002400 */
[----:B------:R-:W-:-:S02]  /*4770*/  WARPGROUP.DEPBAR.LE gsb0, 0x0 ;  /* 0x00008000000079c5 */ /* 0x000fc40000010000 */
[----:B------:R-:W-:Y:S01]  /*4780*/  WARPGROUP.ARRIVE ;  /* 0x00000000000079c5 */ /* 0x000fe20000000000 */
[----:B------:R-:W-:Y:S02]  /*4790*/  MOV R8, UR46 ;  /* 0x0000002e00087c02 */ /* 0x000fe40008000f00 */
[----:B------:R-:W-:Y:S02]  /*47a0*/  MOV R9, UR47 ;  /* 0x0000002f00097c02 */ /* 0x000fe40008000f00 */
[----:B------:R-:W-:Y:S01]  /*47b0*/  MUFU.TANH R34, R34 ;  /* 0x0000002200227308 */ /* 0x000fe20000002400 */
[----:B------:R-:W-:Y:S01]  /*47c0*/  HGMMA.64x8x16.F32 R52, gdesc[UR8], RZ, !UPT, gsb0 ;  /* 0x00000000083479f0 */ /* 0x000fe2000c0008ff */
[----:B------:R-:W-:Y:S01]  /*47d0*/  UMOV UR10, UR14 ;  /* 0x0000000e000a7c82 */ /* 0x000fe20008000000 */
[----:B------:R-:W-:Y:S01]  /*47e0*/  UMOV UR11, 0x40000000 ;  /* 0x40000000000b7882 */ /* 0x000fe20000000000 */
[----:B-1----:R-:W-:Y:S02]  /*47f0*/  FSEL R41, R27, -INF , P3 ;  /* 0xff8000001b297808 */ /* 0x002fe40001800000 */
[----:B------:R-:W-:-:S02]  /*4800*/  ISETP.GT.AND P3, PT, R225, 0x21, PT ;  /* 0x00000021e100780c */ /* 0x000fc40003f64270 */
[----:B------:R-:W-:Y:S08]  /*4810*/  MUFU.TANH R35, R35 ;  /* 0x0000002300237308 */ /* 0x000ff00000002400 */
[----:B------:R-:W-:Y:S08]  /*4820*/  MUFU.TANH R38, R38 ;  /* 0x0000002600267308 */ /* 0x000ff00000002400 */
[----:B------:R-:W-:Y:S01]  /*4830*/  MUFU.TANH R43, R43 ;  /* 0x0000002b002b7308 */ /* 0x000fe20000002400 */
[----:B------:R-:W-:-:S02]  /*4840*/  WARPGROUP.DEPBAR.LE gsb0, 0x0 ;  /* 0x00008000000079c5 */ /* 0x000fc40000010000 */
        /* <DEDUP_REMOVED lines=16> */
[----:B------:R-:W-:Y:S01]  /*4950*/  UMOV UR9, UR17 ;  /* 0x0000001100097c82 */ /* 0x000fe20008000000 */
        /* <DEDUP_REMOVED lines=11> */
[----:B------:R-:W-:Y:S01]  /*4a10*/  UMOV UR9, UR17 ;  /* 0x0000001100097c82 */ /* 0x000fe20008000000 */
        /* <DEDUP_REMOVED lines=9> */
[----:B------:R-:W-:Y:S01]  /*4ab0*/  UMOV UR9, UR17 ;  /* 0x0000001100097c82 */ /* 0x000fe20008000000 */
[----:B------:R-:W-:Y:S01]  /*4ac0*/  R2UR UR7, R23 ;  /* 0x00000000170772ca */ /* 0x000fe200000e0000 */
[----:B------:R-:W-:-:S05]  /*4ad0*/  VIADD R23, R15, 0x400 ;  /* 0x000004000f177836 */ /* 0x000fca0000000000 */
[----:B------:R-:W-:Y:S01]  /*4ae0*/  R2UR UR6, R23 ;  /* 0x00000000170672ca */ /* 0x000fe200000e0000 */
[----:B------:R-:W-:Y:S01]  /*4af0*/  VIADD R23, R15, 0x480 ;  /* 0x000004800f177836 */ /* 0x000fe20000000000 */
[----:B------:R-:W-:Y:S02]  /*4b00*/  WARPGROUP.DEPBAR.LE gsb0, 0x0 ;  /* 0x00008000000079c5 */ /* 0x000fe40000010000 */
[----:B------:R-:W-:-:S06]  /*4b10*/  WARPGROUP.ARRIVE ;  /* 0x00000000000079c5 */ /* 0x000fcc0000000000 */
[----:B------:R-:W-:Y:S03]  /*4b20*/  HGMMA.64x8x16.F32 R216, gdesc[UR8], R216, gsb0 ;  /* 0x0000000008d879f0 */ /* 0x000fe600080008d8 */
        /* <DEDUP_REMOVED lines=9> */
[----:B------:R-:W-:-:S04]  /*4bc0*/  UMOV UR29, 0x40000040 ;  /* 0x40000040001d7882 */ /* 0x000fc80000000000 */
        /* <DEDUP_REMOVED lines=42> */
[----:B------:R-:W-:Y:S01]  /*4e70*/  FMUL.FTZ R24, R37, UR5 ;  /* 0x0000000525187c20 */ /* 0x000fe20008410000 */
[----:B------:R-:W-:Y:S02]  /*4e80*/  FMUL.FTZ R37, R30, UR5 ;  /* 0x000000051e257c20 */ /* 0x000fe40008410000 */
[----:B------:R-:W-:-:S02]  /*4e90*/  R2UR UR25, R23 ;  /* 0x00000000171972ca */ /* 0x000fc400000e0000 */
[----:B------:R1:W2:Y:S08]  /*4ea0*/  MUFU.TANH R23, R33 ;  /* 0x0000002100177308 */ /* 0x0002b00000002400 */
[----:B------:R-:W4:Y:S01]  /*4eb0*/  MUFU.TANH R24, R24 ;  /* 0x0000001800187308 */ /* 0x000f220000002400 */
[----:B-1----:R-:W-:Y:S02]  /*4ec0*/  FSEL R33, R25, -INF , P2 ;  /* 0xff80000019217808 */ /* 0x002fe40001000000 */
[----:B------:R-:W-:-:S05]  /*4ed0*/  ISETP.GT.AND P2, PT, R225, 0x20, PT ;  /* 0x00000020e100780c */ /* 0x000fca0003f44270 */
[----:B------:R-:W1:Y:S01]  /*4ee0*/  MUFU.TANH R37, R37 ;  /* 0x0000002500257308 */ /* 0x000e620000002400 */
[----:B--2---:R-:W-:Y:S02]  /*4ef0*/  FSEL R31, R23, -INF , P5 ;  /* 0xff800000171f7808 */ /* 0x004fe40002800000 */
[C---:B------:R-:W-:Y:S02]  /*4f00*/  ISETP.GT.AND P5, PT, R225.reuse, 0x1, PT ;  /* 0x00000001e100780c */ /* 0x040fe40003fa4270 */
[----:B----4-:R-:W-:Y:S02]  /*4f10*/  FSEL R30, R24, -INF , P1 ;  /* 0xff800000181e7808 */ /* 0x010fe40000800000 */
[----:B------:R-:W-:Y:S02]  /*4f20*/  ISETP.GT.AND P1, PT, R225, 0x11, PT ;  /* 0x00000011e100780c */ /* 0x000fe40003f24270 */
[----:B-1----:R-:W-:Y:S01]  /*4f30*/  FSEL R224, R37, -INF , P6 ;  /* 0xff80000025e07808 */ /* 0x002fe20003000000 */
[----:B------:R-:W-:-:S02]  /*4f40*/  WARPGROUP.DEPBAR.LE gsb0, 0x0 ;  /* 0x00008000000079c5 */ /* 0x000fc40000010000 */
[----:B------:R-:W-:Y:S01]  /*4f50*/  WARPGROUP.ARRIVE ;  /* 0x00000000000079c5 */ /* 0x000fe20000000000 */
[----:B------:R-:W-:-:S05]  /*4f60*/  ISETP.GT.AND P6, PT, R225, 0x40, PT ;  /* 0x00000040e100780c */ /* 0x000fca0003fc4270 */
        /* <DEDUP_REMOVED lines=21> */
[----:B------:R-:W-:Y:S02]  /*50c0*/  FSEL R22, R28, -INF , P1 ;  /* 0xff8000001c167808 */ /* 0x000fe40000800000 */
[----:B------:R-:W-:-:S04]  /*50d0*/  ISETP.GT.AND P1, PT, R225, 0x41, PT ;  /* 0x00000041e100780c */ /* 0x000fc80003f24270 */
[----:B------:R-:W-:Y:S01]  /*50e0*/  FSEL R229, R43, -INF , P1 ;  /* 0xff8000002be57808 */ /* 0x000fe20000800000 */
        /* <DEDUP_REMOVED lines=8> */
[----:B------:R1:W2:Y:S02]  /*5170*/  MUFU.TANH R26, R32 ;  /* 0x00000020001a7308 */ /* 0x0002a40000002400 */
[----:B-1----:R-:W-:Y:S02]  /*5180*/  FSEL R32, R16, -INF , P4 ;  /* 0xff80000010207808 */ /* 0x002fe40002000000 */
[----:B------:R-:W-:-:S02]  /*5190*/  ISETP.GT.AND P4, PT, R225, 0x30, PT ;  /* 0x00000030e100780c */ /* 0x000fc40003f84270 */
[----:B--2---:R-:W-:Y:S02]  /*51a0*/  FSEL R40, R26, -INF , P5 ;  /* 0xff8000001a287808 */ /* 0x004fe40002800000 */
[----:B------:R-:W-:Y:S01]  /*51b0*/  ISETP.GT.AND P5, PT, R225, 0x31, PT ;  /* 0x00000031e100780c */ /* 0x000fe20003fa4270 */
[----:B------:R-:W-:Y:S01]  /*51c0*/  VIADD R225, R15, 0x302 ;  /* 0x000003020fe17836 */ /* 0x000fe20000000000 */
[----:B------:R-:W-:Y:S02]  /*51d0*/  WARPGROUP.DEPBAR.LE gsb0, 0x0 ;  /* 0x00008000000079c5 */ /* 0x000fe40000010000 */
[----:B------:R-:W-:-:S06]  /*51e0*/  WARPGROUP.ARRIVE ;  /* 0x00000000000079c5 */ /* 0x000fcc0000000000 */
[----:B------:R-:W-:Y:S01]  /*51f0*/  HGMMA.64x8x16.F32 R44, gdesc[UR16], R44, gsb0 ;  /* 0x00000000102c79f0 */ /* 0x000fe2000800082c */
[----:B------:R-:W-:Y:S01]  /*5200*/  UMOV UR18, UR4 ;  /* 0x0000000400127c82 */ /* 0x000fe20008000000 */
[----:B------:R-:W-:Y:S01]  /*5210*/  UMOV UR19, 0x40000000 ;  /* 0x4000000000137882 */ /* 0x000fe20000000000 */
[----:B------:R-:W-:Y:S02]  /*5220*/  R2UR UR4, R226 ;  /* 0x00000000e20472ca */ /* 0x000fe400000e0000 */
[----:B------:R-:W-:-:S11]  /*5230*/  FSEL R226, R34, -INF , P2 ;  /* 0xff80000022e27808 */ /* 0x000fd60001000000 */
        /* <DEDUP_REMOVED lines=98> */
[----:B------:R-:W-:Y:S01]  /*5860*/  R2UR UR12, R225 ;  /* 0x00000000e10c72ca */ /* 0x000fe200000e0000 */
[----:B------:R-:W-:Y:S01]  /*5870*/  VIADD R225, R15, 0x500 ;  /* 0x000005000fe17836 */ /* 0x000fe20000000000 */
[----:B------:R-:W-:Y:S02]  /*5880*/  WARPGROUP.DEPBAR.LE gsb0, 0x0 ;  /* 0x00008000000079c5 */ /* 0x000fe40000010000 */
[----:B------:R-:W-:-:S06]  /*5890*/  WARPGROUP.ARRIVE ;  /* 0x00000000000079c5 */ /* 0x000fcc0000000000 */
[----:B------:R-:W-:Y:S01]  /*58a0*/  HGMMA.64x8x16.F32 R220, gdesc[UR16], R220, gsb0 ;  /* 0x0000000010dc79f0 */ /* 0x000fe200080008dc */
        /* <DEDUP_REMOVED lines=215> */
[----:B------:R-:W-:Y:S01]  /*6620*/  R2UR UR16, R225 ;  /* 0x00000000e11072ca */ /* 0x000fe200000e0000 */
[----:B------:R-:W-:Y:S01]  /*6630*/  VIADD R225, R15, 0x984 ;  /* 0x000009840fe17836 */ /* 0x000fe20000000000 */
[----:B------:R-:W-:Y:S02]  /*6640*/  ULDC UR19, c[0x0][0x744] ;  /* 0x0001d10000137ab9 */ /* 0x000fe40000000800 */
[--C-:B------:R-:W-:Y:S01]  /*6650*/  FFMA.FTZ R14, R14, UR19, -R5.reuse ;  /* 0x000000130e0e7c23 */ /* 0x100fe20008010805 */
[--C-:B------:R-:W-:Y:S01]  /*6660*/  FFMA.FTZ R12, R12, UR19, -R5.reuse ;  /* 0x000000130c0c7c23 */ /* 0x100fe20008010805 */
[----:B------:R-:W-:Y:S01]  /*6670*/  R2UR UR17, R225 ;  /* 0x00000000e11172ca */ /* 0x000fe200000e0000 */
[----:B------:R-:W-:Y:S02]  /*6680*/  VIADD R225, R15, 0x786 ;  /* 0x000007860fe17836 */ /* 0x000fe40000000000 */
[--C-:B------:R-:W-:Y:S01]  /*6690*/  FFMA.FTZ R19, R19, UR19, -R5.reuse ;  /* 0x0000001313137c23 */ /* 0x100fe20008010805 */
[--C-:B------:R-:W-:Y:S01]  /*66a0*/  FFMA.FTZ R18, R18, UR19, -R5.reuse ;  /* 0x0000001312127c23 */ /* 0x100fe20008010805 */
[--C-:B------:R-:W-:Y:S01]  /*66b0*/  FFMA.FTZ R36, R36, UR19, -R5.reuse ;  /* 0x0000001324247c23 */ /* 0x100fe20008010805 */
[----:B------:R-:W-:Y:S01]  /*66c0*/  FFMA.FTZ R31, R31, UR19, -R5 ;  /* 0x000000131f1f7c23 */ /* 0x000fe20008010805 */
[----:B------:R-:W-:Y:S01]  /*66d0*/  R2UR UR30, R225 ;  /* 0x00000000e11e72ca */ /* 0x000fe200000e0000 */
[----:B------:R-:W-:-:S02]  /*66e0*/  VIADD R225, R15, 0x806 ;  /* 0x000008060fe17836 */ /* 0x000fc40000000000 */
[--C-:B------:R-:W-:Y:S01]  /*66f0*/  FFMA.FTZ R29, R29, UR19, -R5.reuse ;  /* 0x000000131d1d7c23 */ /* 0x100fe20008010805 */
[--C-:B------:R-:W-:Y:S01]  /*6700*/  FFMA.FTZ R30, R30, UR19, -R5.reuse ;  /* 0x000000131e1e7c23 */ /* 0x100fe20008010805 */
[--C-:B------:R-:W-:Y:S01]  /*6710*/  FFMA.FTZ R33, R33, UR19, -R5.reuse ;  /* 0x0000001321217c23 */ /* 0x100fe20008010805 */
[----:B------:R-:W-:Y:S01]  /*6720*/  FFMA.FTZ R41, R41, UR19, -R5 ;  /* 0x0000001329297c23 */ /* 0x000fe20008010805 */
[----:B------:R-:W-:Y:S01]  /*6730*/  R2UR UR26, R225 ;  /* 0x00000000e11a72ca */ /* 0x000fe200000e0000 */
[----:B------:R-:W-:Y:S02]  /*6740*/  VIADD R225, R15, 0x886 ;  /* 0x000008860fe17836 */ /* 0x000fe40000000000 */
[--C-:B---3--:R-:W-:Y:S01]  /*6750*/  FFMA.FTZ R227, R22, UR19, -R4.reuse ;  /* 0x0000001316e37c23 */ /* 0x108fe20008010804 */
[----:B------:R-:W-:Y:S01]  /*6760*/  FSEL R22, R35, -INF , P3 ;  /* 0xff80000023167808 */ /* 0x000fe20001800000 */
[--C-:B------:R-:W-:Y:S01]  /*6770*/  FFMA.FTZ R32, R32, UR19, -R4.reuse ;  /* 0x0000001320207c23 */ /* 0x100fe20008010804 */
[----:B------:R-:W-:Y:S01]  /*6780*/  FSEL R5, R38, -INF , P4 ;  /* 0xff80000026057808 */ /* 0x000fe20002000000 */
[----:B------:R-:W-:Y:S01]  /*6790*/  FFMA.FTZ R40, R40, UR19, -R4 ;  /* 0x0000001328287c23 */ /* 0x000fe20008010804 */
[----:B------:R-:W-:Y:S01]  /*67a0*/  R2UR UR24, R225 ;  /* 0x00000000e11872ca */ /* 0x000fe200000e0000 */
[----:B------:R-:W-:-:S02]  /*67b0*/  VIADD R225, R15, 0x906 ;  /* 0x000009060fe17836 */ /* 0x000fc40000000000 */
[--C-:B------:R-:W-:Y:S01]  /*67c0*/  FFMA.FTZ R224, R224, UR19, -R4.reuse ;  /* 0x00000013e0e07c23 */ /* 0x100fe20008010804 */
[----:B------:R-:W-:Y:S02]  /*67d0*/  VIADD R15, R15, 0x986 ;  /* 0x000009860f0f7836 */ /* 0x000fe40000000000 */
[--C-:B------:R-:W-:Y:S01]  /*67e0*/  FFMA.FTZ R226, R226, UR19, -R4.reuse ;  /* 0x00000013e2e27c23 */ /* 0x100fe20008010804 */
[--C-:B------:R-:W-:Y:S01]  /*67f0*/  FFMA.FTZ R22, R22, UR19, -R4.reuse ;  /* 0x0000001316167c23 */ /* 0x100fe20008010804 */
[----:B------:R-:W-:Y:S01]  /*6800*/  R2UR UR18, R225 ;  /* 0x00000000e11272ca */ /* 0x000fe200000e0000 */
[--C-:B------:R-:W-:Y:S01]  /*6810*/  FFMA.FTZ R5, R5, UR19, -R4.reuse ;  /* 0x0000001305057c23 */ /* 0x100fe20008010804 */
[----:B------:R-:W-:Y:S01]  /*6820*/  FFMA.FTZ R229, R229, UR19, -R4 ;  /* 0x00000013e5e57c23 */ /* 0x000fe20008010804 */
[----:B------:R-:W-:Y:S08]  /*6830*/  MUFU.EX2 R31, R31 ;  /* 0x0000001f001f7308 */ /* 0x000ff00000000800 */
[----:B------:R-:W-:Y:S01]  /*6840*/  MUFU.EX2 R30, R30 ;  /* 0x0000001e001e7308 */ /* 0x000fe20000000800 */
[----:B------:R-:W-:-:S02]  /*6850*/  WARPGROUP.DEPBAR.LE gsb0, 0x0 ;  /* 0x00008000000079c5 */ /* 0x000fc40000010000 */
[----:B------:R-:W-:-:S05]  /*6860*/  WARPGROUP.ARRIVE ;  /* 0x00000000000079c5 */ /* 0x000fca0000000000 */
[----:B------:R-:W-:Y:S01]  /*6870*/  MUFU.EX2 R41, R41 ;  /* 0x0000002900297308 */ /* 0x000fe20000000800 */
[----:B------:R-:W-:Y:S01]  /*6880*/  HGMMA.64x8x16.F32 R216, gdesc[UR8], R216, gsb0 ;  /* 0x0000000008d879f0 */ /* 0x000fe200080008d8 */
[----:B------:R-:W-:Y:S01]  /*6890*/  UMOV UR10, UR21 ;  /* 0x00000015000a7c82 */ /* 0x000fe20008000000 */
[----:B------:R-:W-:Y:S01]  /*68a0*/  UMOV UR11, 0x40000000 ;  /* 0x40000000000b7882 */ /* 0x000fe20000000000 */
[----:B------:R-:W-:Y:S01]  /*68b0*/  FFMA.FTZ R23, -R23, R23, 1 ;  /* 0x3f80000017177423 */ /* 0x000fe20000010117 */
[----:B------:R-:W-:Y:S01]  /*68c0*/  FFMA.FTZ R24, -R24, R24, 1 ;  /* 0x3f80000018187423 */ /* 0x000fe20000010118 */
[----:B------:R-:W-:Y:S02]  /*68d0*/  FFMA.FTZ R27, -R27, R27, 1 ;  /* 0x3f8000001b1b7423 */ /* 0x000fe4000001011b */
[----:B------:R-:W-:Y:S01]  /*68e0*/  MUFU.EX2 R14, R14 ;  /* 0x0000000e000e7308 */ /* 0x000fe20000000800 */
[----:B------:R-:W-:-:S07]  /*68f0*/  FFMA.FTZ R28, -R28, R28, 1 ;  /* 0x3f8000001c1c7423 */ /* 0x000fce000001011c */
[----:B------:R-:W-:Y:S01]  /*6900*/  MUFU.EX2 R12, R12 ;  /* 0x0000000c000c7308 */ /* 0x000fe20000000800 */
[----:B------:R-:W-:-:S07]  /*6910*/  FFMA.FTZ R34, -R34, R34, 1 ;  /* 0x3f80000022227423 */ /* 0x000fce0000010122 */
[----:B------:R-:W-:Y:S08]  /*6920*/  MUFU.EX2 R18, R18 ;  /* 0x0000001200127308 */ /* 0x000ff00000000800 */
[----:B------:R-:W-:Y:S01]  /*6930*/  MUFU.EX2 R19, R19 ;  /* 0x0000001300137308 */ /* 0x000fe20000000800 */
[----:B------:R-:W-:-:S07]  /*6940*/  FFMA.FTZ R26, -R26, R26, 1 ;  /* 0x3f8000001a1a7423 */ /* 0x000fce000001011a */
[----:B------:R-:W-:Y:S08]  /*6950*/  MUFU.EX2 R36, R36 ;  /* 0x0000002400247308 */ /* 0x000ff00000000800 */
[----:B------:R-:W-:Y:S01]  /*6960*/  MUFU.EX2 R29, R29 ;  /* 0x0000001d001d7308 */ /* 0x000fe20000000800 */
[----:B------:R-:W-:Y:S02]  /*6970*/  WARPGROUP.DEPBAR.LE gsb0, 0x0 ;  /* 0x00008000000079c5 */ /* 0x000fe40000010000 */
[----:B------:R-:W-:-:S05]  /*6980*/  WARPGROUP.ARRIVE ;  /* 0x00000000000079c5 */ /* 0x000fca0000000000 */
[----:B------:R-:W-:Y:S01]  /*6990*/  MUFU.EX2 R33, R33 ;  /* 0x0000002100217308 */ /* 0x000fe20000000800 */
[----:B------:R-:W-:Y:S01]  /*69a0*/  HGMMA.64x8x16.F32 R220, gdesc[UR8], R220, gsb0 ;  /* 0x0000000008dc79f0 */ /* 0x000fe200080008dc */
[----:B------:R-:W-:Y:S01]  /*69b0*/  UMOV UR10, UR7 ;  /* 0x00000007000a7c82 */ /* 0x000fe20008000000 */
[----:B------:R-:W-:Y:S01]  /*69c0*/  UMOV UR11, 0x40000000 ;  /* 0x40000000000b7882 */ /* 0x000fe20000000000 */
[----:B------:R-:W-:Y:S01]  /*69d0*/  UMOV UR8, UR15 ;  /* 0x0000000f00087c82 */ /* 0x000fe20008000000 */
[----:B------:R-:W-:Y:S01]  /*69e0*/  UMOV UR9, 0x40000040 ;  /* 0x4000004000097882 */ /* 0x000fe20000000000 */
        /* <DEDUP_REMOVED lines=9> */
[----:B------:R-:W-:Y:S02]  /*6a80*/  WARPGROUP.DEPBAR.LE gsb0, 0x0 ;  /* 0x00008000000079c5 */ /* 0x000fe40000010000 */
[----:B------:R-:W-:-:S06]  /*6a90*/  WARPGROUP.ARRIVE ;  /* 0x00000000000079c5 */ /* 0x000fcc0000000000 */
[----:B------:R-:W-:Y:S01]  /*6aa0*/  HGMMA.64x8x16.F32 R48, gdesc[UR8], R48, gsb0 ;  /* 0x00000000083079f0 */ /* 0x000fe20008000830 */
[----:B------:R-:W-:Y:S01]  /*6ab0*/  UMOV UR10, UR25 ;  /* 0x00000019000a7c82 */ /* 0x000fe20008000000 */
[----:B------:R-:W-:Y:S01]  /*6ac0*/  UMOV UR11, 0x40000000 ;  /* 0x40000000000b7882 */ /* 0x000fe20000000000 */
[----:B------:R-:W-:Y:S02]  /*6ad0*/  R2UR UR25, R15 ;  /* 0x000000000f1972ca */ /* 0x000fe400000e0000 */
[----:B------:R1:W2:Y:S02]  /*6ae0*/  MUFU.TANH R15, R39 ;  /* 0x00000027000f7308 */ /* 0x0002a40000002400 */
[----:B-1----:R-:W-:-:S06]  /*6af0*/  FMUL.FTZ R39, R42, UR5 ;  /* 0x000000052a277c20 */ /* 0x002fcc0008410000 */
[----:B------:R-:W1:Y:S01]  /*6b00*/  MUFU.TANH R39, R39 ;  /* 0x0000002700277308 */ /* 0x000e620000002400 */
[----:B--2---:R-:W-:-:S05]  /*6b10*/  FSEL R42, R15, -INF , P5 ;  /* 0xff8000000f2a7808 */ /* 0x004fca0002800000 */
[----:B------:R-:W-:Y:S01]  /*6b20*/  FFMA.FTZ R42, R42, UR19, -R4 ;  /* 0x000000132a2a7c23 */ /* 0x000fe20008010804 */
[----:B-1----:R-:W-:-:S05]  /*6b30*/  FSEL R225, R39, -INF , P6 ;  /* 0xff80000027e17808 */ /* 0x002fca0003000000 */
[----:B------:R-:W-:Y:S01]  /*6b40*/  FFMA.FTZ R225, R225, UR19, -R4 ;  /* 0x00000013e1e17c23 */ /* 0x000fe20008010804 */
        /* <DEDUP_REMOVED lines=24> */
[----:B------:R-:W-:Y:S01]  /*6cd0*/  UMOV UR21, UR9 ;  /* 0x0000000900157c82 */ /* 0x000fe20008000000 */
[----:B------:R-:W-:-:S02]  /*6ce0*/  WARPGROUP.DEPBAR.LE gsb0, 0x0 ;  /* 0x00008000000079c5 */ /* 0x000fc40000010000 */
[----:B------:R-:W-:-:S06]  /*6cf0*/  WARPGROUP.ARRIVE ;  /* 0x00000000000079c5 */ /* 0x000fcc0000000000 */
[----:B------:R-:W-:Y:S01]  /*6d00*/  HGMMA.64x8x16.F32 R44, gdesc[UR8], R44, gsb0 ;  /* 0x00000000082c79f0 */ /* 0x000fe2000800082c */
[----:B------:R-:W-:Y:S01]  /*6d10*/  UMOV UR10, UR12 ;  /* 0x0000000c000a7c82 */ /* 0x000fe20008000000 */
[----:B------:R-:W-:Y:S01]  /*6d20*/  UMOV UR11, 0x40000000 ;  /* 0x40000000000b7882 */ /* 0x000fe20000000000 */
[----:B------:R-:W-:Y:S01]  /*6d30*/  UMOV UR12, UR8 ;  /* 0x00000008000c7c82 */ /* 0x000fe20008000000 */
[----:B------:R-:W-:Y:S02]  /*6d40*/  WARPGROUP.DEPBAR.LE gsb0, 0x0 ;  /* 0x00008000000079c5 */ /* 0x000fe40000010000 */
[----:B------:R-:W-:-:S06]  /*6d50*/  WARPGROUP.ARRIVE ;  /* 0x00000000000079c5 */ /* 0x000fcc0000000000 */
[----:B------:R-:W-:Y:S03]  /*6d60*/  HGMMA.64x8x16.F32 R48, gdesc[UR8], R48, gsb0 ;  /* 0x00000000083079f0 */ /* 0x000fe60008000830 */
        /* <DEDUP_REMOVED lines=20> */
[----:B------:R-:W-:Y:S08]  /*6eb0*/  MUFU.EX2 R32, R32 ;  /* 0x0000002000207308 */ /* 0x000ff00000000800 */
[----:B------:R-:W-:Y:S08]  /*6ec0*/  MUFU.EX2 R224, R224 ;  /* 0x000000e000e07308 */ /* 0x000ff00000000800 */
[----:B------:R-:W2:Y:S01]  /*6ed0*/  MUFU.EX2 R227, R227 ;  /* 0x000000e300e37308 */ /* 0x000ea20000000800 */
[--C-:B-1----:R-:W-:Y:S01]  /*6ee0*/  FADD.FTZ R44, R44, -R4.reuse ;  /* 0x800000042c2c7221 */ /* 0x102fe20000010000 */
[----:B------:R-:W-:-:S06]  /*6ef0*/  FADD.FTZ R45, R45, -R4 ;  /* 0x800000042d2d7221 */ /* 0x000fcc0000010000 */
[----:B------:R-:W1:Y:S01]  /*6f00*/  MUFU.EX2 R22, R22 ;  /* 0x0000001600167308 */ /* 0x000e620000000800 */
[----:B------:R-:W-:Y:S01]  /*6f10*/  FFMA.FTZ R35, -R35, R35, 1 ;  /* 0x3f80000023237423 */ /* 0x000fe20000010123 */
[----:B------:R-:W-:Y:S01]  /*6f20*/  FMUL.FTZ R44, R14, R44 ;  /* 0x0000002c0e2c7220 */ /* 0x000fe20000410000 */
[----:B------:R-:W-:-:S05]  /*6f30*/  FMUL.FTZ R45, R12, R45 ;  /* 0x0000002d0c2d7220 */ /* 0x000fca0000410000 */
[----:B------:R-:W3:Y:S01]  /*6f40*/  MUFU.EX2 R40, R40 ;  /* 0x0000002800287308 */ /* 0x000ee20000000800 */
[----:B------:R-:W-:Y:S01]  /*6f50*/  FFMA.FTZ R43, -R43, R43, 1 ;  /* 0x3f8000002b2b7423 */ /* 0x000fe2000001012b */
[----:B------:R-:W-:Y:S01]  /*6f60*/  FMUL.FTZ R10, R10, R44 ;  /* 0x0000002c0a0a7220 */ /* 0x000fe20000410000 */
[----:B------:R-:W-:-:S05]  /*6f70*/  FFMA.FTZ R44, -R97, R97, 1 ;  /* 0x3f800000612c7423 */ /* 0x000fca0000010161 */
[----:B------:R-:W4:Y:S01]  /*6f80*/  MUFU.EX2 R226, R226 ;  /* 0x000000e200e27308 */ /* 0x000f220000000800 */
[----:B------:R-:W-:Y:S02]  /*6f90*/  WARPGROUP.DEPBAR.LE gsb0, 0x0 ;  /* 0x00008000000079c5 */ /* 0x000fe40000010000 */
[----:B------:R-:W-:Y:S01]  /*6fa0*/  WARPGROUP.ARRIVE ;  /* 0x00000000000079c5 */ /* 0x000fe20000000000 */
[--C-:B------:R-:W-:Y:S01]  /*6fb0*/  FADD.FTZ R48, R48, -R4.reuse ;  /* 0x8000000430307221 */ /* 0x100fe20000010000 */
[----:B------:R-:W-:Y:S01]  /*6fc0*/  FADD.FTZ R49, R49, -R4 ;  /* 0x8000000431317221 */ /* 0x000fe20000010000 */
[----:B------:R-:W-:Y:S01]  /*6fd0*/  FFMA.FTZ R15, -R15, R15, 1 ;  /* 0x3f8000000f0f7423 */ /* 0x000fe2000001010f */
[----:B------:R-:W-:Y:S01]  /*6fe0*/  FMUL.FTZ R236, R236, R45 ;  /* 0x0000002decec7220 */ /* 0x000fe20000410000 */
[----:B------:R-:W4:Y:S01]  /*6ff0*/  MUFU.EX2 R225, R225 ;  /* 0x000000e100e17308 */ /* 0x000f220000000800 */
[----:B------:R-:W-:Y:S01]  /*7000*/  HGMMA.64x8x16.F32 R52, gdesc[UR28], R52, gsb0 ;  /* 0x000000001c3479f0 */ /* 0x000fe20008000834 */
[----:B------:R-:W-:Y:S01]  /*7010*/  UMOV UR30, UR25 ;  /* 0x00000019001e7c82 */ /* 0x000fe20008000000 */
[----:B------:R-:W-:Y:S01]  /*7020*/  UMOV UR31, 0x40000000 ;  /* 0x40000000001f7882 */ /* 0x000fe20000000000 */
[----:B------:R-:W-:Y:S01]  /*7030*/  FMUL.FTZ R49, R18, R49 ;  /* 0x0000003112317220 */ /* 0x000fe20000410000 */
[----:B------:R-:W-:Y:S01]  /*7040*/  FMUL.FTZ R48, R19, R48 ;  /* 0x0000003013307220 */ /* 0x000fe20000410000 */
[----:B------:R-:W-:Y:S01]  /*7050*/  FFMA.FTZ R25, -R25, R25, 1 ;  /* 0x3f80000019197423 */ /* 0x000fe20000010119 */
[----:B------:R-:W-:Y:S01]  /*7060*/  FFMA.FTZ R38, -R38, R38, 1 ;  /* 0x3f80000026267423 */ /* 0x000fe20000010126 */
[----:B------:R-:W-:Y:S01]  /*7070*/  UMOV UR57, 0x40000040 ;  /* 0x4000004000397882 */ /* 0x000fe20000000000 */
        /* <DEDUP_REMOVED lines=11> */
[----:B------:R1:W5:Y:S01]  /*7130*/  LDL.LU R97, [R1+0x14] ;  /* 0x0000140001617983 */ /* 0x0003620000300800 */
[----:B------:R-:W-:-:S02]  /*7140*/  WARPGROUP.DEPBAR.LE gsb0, 0x0 ;  /* 0x00008000000079c5 */ /* 0x000fc40000010000 */
[----:B------:R-:W-:Y:S01]  /*7150*/  WARPGROUP.ARRIVE ;  /* 0x00000000000079c5 */ /* 0x000fe20000000000 */
[----:B------:R-:W-:Y:S01]  /*7160*/  F2FP.F16.F32.PACK_AB R18, R18, R19 ;  /* 0x000000131212723e */ /* 0x000fe200000000ff */
[----:B------:R-:W-:Y:S01]  /*7170*/  FMUL.FTZ R11, R11, R48 ;  /* 0x000000300b0b7220 */ /* 0x000fe20000410000 */
[----:B------:R-:W-:Y:S01]  /*7180*/  FFMA.FTZ R45, -R96, R96, 1 ;  /* 0x3f800000602d7423 */ /* 0x000fe20000010160 */
[----:B------:R-:W-:Y:S02]  /*7190*/  FMUL.FTZ R49, R237, R49 ;  /* 0x00000031ed317220 */ /* 0x000fe40000410000 */
[----:B------:R-:W-:Y:S01]  /*71a0*/  HGMMA.64x8x16.F32 R216, gdesc[UR16], R216, gsb0 ;  /* 0x0000000010d879f0 */ /* 0x000fe200080008d8 */
[--C-:B------:R-:W-:Y:S01]  /*71b0*/  FADD.FTZ R53, R53, -R4.reuse ;  /* 0x8000000435357221 */ /* 0x100fe20000010000 */
[----:B------:R-:W-:Y:S01]  /*71c0*/  FADD.FTZ R52, R52, -R4 ;  /* 0x8000000434347221 */ /* 0x000fe20000010000 */
[----:B--2---:R-:W-:Y:S01]  /*71d0*/  F2FP.F16.F32.PACK_AB R19, R227, R224 ;  /* 0x000000e0e313723e */ /* 0x004fe200000000ff */
[----:B------:R-:W-:Y:S01]  /*71e0*/  VIADD R48, R17, 0x24100 ;  /* 0x0002410011307836 */ /* 0x000fe20000000000 */
[----:B------:R-:W-:Y:S01]  /*71f0*/  F2FP.F16.F32.PACK_AB R10, R236, R10 ;  /* 0x0000000aec0a723e */ /* 0x000fe200000000ff */
[----:B------:R-:W-:Y:S01]  /*7200*/  UMOV UR33, UR57 ;  /* 0x0000003900217c82 */ /* 0x000fe20008000000 */
[----:B------:R-:W-:Y:S01]  /*7210*/  UMOV UR9, UR57 ;  /* 0x0000003900097c82 */ /* 0x000fe20008000000 */
[----:B------:R-:W-:Y:S01]  /*7220*/  UMOV UR13, UR57 ;  /* 0x00000039000d7c82 */ /* 0x000fe20008000000 */
[----:B------:R-:W-:Y:S01]  /*7230*/  UMOV UR47, UR35 ;  /* 0x00000023002f7c82 */ /* 0x000fe20008000000 */
[----:B------:R2:W5:Y:S01]  /*7240*/  LDL.LU R96, [R1+0x10] ;  /* 0x0000100001607983 */ /* 0x0005620000300800 */
[----:B------:R-:W-:-:S02]  /*7250*/  WARPGROUP.DEPBAR.LE gsb0, 0x0 ;  /* 0x00008000000079c5 */ /* 0x000fc40000010000 */
[----:B------:R-:W-:-:S06]  /*7260*/  WARPGROUP.ARRIVE ;  /* 0x00000000000079c5 */ /* 0x000fcc0000000000 */
[----:B------:R-:W-:Y:S01]  /*7270*/  HGMMA.64x8x16.F32 R220, gdesc[UR28], R220, gsb0 ;  /* 0x000000001cdc79f0 */ /* 0x000fe200080008dc */
[----:B------:R-:W-:Y:S01]  /*7280*/  FMUL.FTZ R53, R31, R53 ;  /* 0x000000351f357220 */ /* 0x000fe20000410000 */
[--C-:B------:R-:W-:Y:S01]  /*7290*/  FADD.FTZ R217, R217, -R4.reuse ;  /* 0x80000004d9d97221 */ /* 0x100fe20000010000 */
[--C-:B------:R-:W-:Y:S02]  /*72a0*/  FADD.FTZ R216, R216, -R4.reuse ;  /* 0x80000004d8d87221 */ /* 0x100fe40000010000 */
[----:B------:R-:W-:Y:S01]  /*72b0*/  FMUL.FTZ R23, R23, R53 ;  /* 0x0000003517177220 */ /* 0x000fe20000410000 */
[----:B------:R-:W-:Y:S01]  /*72c0*/  FMUL.FTZ R217, R30, R217 ;  /* 0x000000d91ed97220 */ /* 0x000fe20000410000 */
[----:B------:R-:W-:Y:S02]  /*72d0*/  WARPGROUP.DEPBAR.LE gsb0, 0x0 ;  /* 0x00008000000079c5 */ /* 0x000fe40000010000 */
[----:B------:R-:W3:Y:S01]  /*72e0*/  LDS R228, [R228+0x2c320] ;  /* 0x02c32000e4e47984 */ /* 0x000ee20000000800 */
[--C-:B------:R-:W-:Y:S01]  /*72f0*/  FADD.FTZ R220, R220, -R4.reuse ;  /* 0x80000004dcdc7221 */ /* 0x100fe20000010000 */
[----:B------:R-:W-:Y:S01]  /*7300*/  FADD.FTZ R4, R221, -R4 ;  /* 0x80000004dd047221 */ /* 0x000fe20000010000 */
[----:B------:R-:W-:-:S03]  /*7310*/  FMUL.FTZ R24, R24, R217 ;  /* 0x000000d918187220 */ /* 0x000fc60000410000 */
[----:B------:R-:W-:-:S04]  /*7320*/  FMUL.FTZ R4, R41, R4 ;  /* 0x0000000429047220 */ /* 0x000fc80000410000 */
[----:B------:R-:W-:Y:S01]  /*7330*/  FMUL.FTZ R27, R27, R4 ;  /* 0x000000041b1b7220 */ /* 0x000fe20000410000 */
[--C-:B---3--:R-:W-:Y:S01]  /*7340*/  FADD.FTZ R53, R46, -R228.reuse ;  /* 0x800000e42e357221 */ /* 0x108fe20000010000 */
[----:B------:R-:W-:Y:S01]  /*7350*/  FFMA.FTZ R46, -R16, R16, 1 ;  /* 0x3f800000102e7423 */ /* 0x000fe20000010110 */
[--C-:B------:R-:W-:Y:S01]  /*7360*/  FADD.FTZ R217, R50, -R228.reuse ;  /* 0x800000e432d97221 */ /* 0x100fe20000010000 */
[--C-:B------:R-:W-:Y:S01]  /*7370*/  FADD.FTZ R55, R55, -R228.reuse ;  /* 0x800000e437377221 */ /* 0x100fe20000010000 */
[----:B------:R-:W-:Y:S01]  /*7380*/  FMUL.FTZ R53, R32, R53 ;  /* 0x0000003520357220 */ /* 0x000fe20000410000 */
[--C-:B------:R-:W-:Y:S01]  /*7390*/  FADD.FTZ R222, R222, -R228.reuse ;  /* 0x800000e4dede7221 */ /* 0x100fe20000010000 */
[----:B------:R-:W-:Y:S01]  /*73a0*/  FMUL.FTZ R4, R224, R217 ;  /* 0x000000d9e0047220 */ /* 0x000fe20000410000 */
[----:B------:R-:W-:Y:S01]  /*73b0*/  FMUL.FTZ R52, R36, R52 ;  /* 0x0000003424347220 */ /* 0x000fe20000410000 */
[----:B------:R-:W-:Y:S01]  /*73c0*/  FMUL.FTZ R46, R46, R53 ;  /* 0x000000352e2e7220 */ /* 0x000fe20000410000 */
[--C-:B------:R-:W-:Y:S01]  /*73d0*/  FADD.FTZ R53, R47, -R228.reuse ;  /* 0x800000e42f357221 */ /* 0x100fe20000010000 */
[----:B------:R-:W-:Y:S01]  /*73e0*/  FFMA.FTZ R47, -R37, R37, 1 ;  /* 0x3f800000252f7423 */ /* 0x000fe20000010125 */
[----:B------:R-:W-:Y:S01]  /*73f0*/  F2FP.F16.F32.PACK_AB R30, R30, R29 ;  /* 0x0000001d1e1e723e */ /* 0x000fe200000000ff */
[--C-:B------:R-:W-:Y:S01]  /*7400*/  FADD.FTZ R223, R223, -R228.reuse ;  /* 0x800000e4dfdf7221 */ /* 0x100fe20000010000 */
[----:B------:R-:W-:Y:S01]  /*7410*/  FMUL.FTZ R216, R29, R216 ;  /* 0x000000d81dd87220 */ /* 0x000fe20000410000 */
[----:B------:R-:W-:Y:S01]  /*7420*/  FMUL.FTZ R47, R47, R4 ;  /* 0x000000042f2f7220 */ /* 0x000fe20000410000 */
[----:B------:R-:W-:Y:S01]  /*7430*/  FADD.FTZ R4, R51, -R228 ;  /* 0x800000e433047221 */ /* 0x000fe20000010000 */
[----:B------:R-:W-:Y:S01]  /*7440*/  FMUL.FTZ R220, R33, R220 ;  /* 0x000000dc21dc7220 */ /* 0x000fe20000410000 */
[----:B------:R-:W-:Y:S01]  /*7450*/  UMOV UR29, 0x40000040 ;  /* 0x40000040001d7882 */ /* 0x000fe20000000000 */
[----:B------:R-:W-:Y:S01]  /*7460*/  UMOV UR31, 0x40 ;  /* 0x00000040001f7882 */ /* 0x000fe20000000000 */
[----:B------:R-:W-:Y:S01]  /*7470*/  FMUL.FTZ R37, R227, R4 ;  /* 0x00000004e3257220 */ /* 0x000fe20000410000 */
[----:B------:R-:W-:Y:S01]  /*7480*/  UMOV UR17, UR21 ;  /* 0x0000001500117c82 */ /* 0x000fe20008000000 */
[----:B------:R-:W-:Y:S01]  /*7490*/  UMOV UR19, 0x40 ;  /* 0x0000004000137882 */ /* 0x000fe20000000000 */
[----:B------:R2:W5:Y:S01]  /*74a0*/  LDL.LU R16, [R1+0xc] ;  /* 0x00000c0001107983 */ /* 0x0005620000300800 */
[----:B------:R-:W-:Y:S01]  /*74b0*/  FMUL.FTZ R28, R28, R37 ;  /* 0x000000251c1c7220 */ /* 0x000fe20000410000 */
[----:B------:R-:W-:-:S02]  /*74c0*/  VIADD R37, R17, 0x2c500 ;  /* 0x0002c50011257836 */ /* 0x000fc40000000000 */
[----:B-1----:R-:W-:-:S03]  /*74d0*/  FMUL.FTZ R4, R22, R55 ;  /* 0x0000003716047220 */ /* 0x002fc60000410000 */
[----:B------:R-:W-:Y:S01]  /*74e0*/  SHF.R.U32.HI R37, RZ, 0x4, R37 ;  /* 0x00000004ff257819 */ /* 0x000fe20000011625 */
[----:B------:R-:W-:-:S03]  /*74f0*/  FMUL.FTZ R35, R35, R4 ;  /* 0x0000000423237220 */ /* 0x000fc60000410000 */
[----:B------:R-:W-:Y:S02]  /*7500*/  LOP3.LUT R37, R37, 0x3fff, RZ, 0xc0, !PT ;  /* 0x00003fff25257812 */ /* 0x000fe400078ec0ff */
[----:B------:R-:W-:Y:S02]  /*7510*/  F2FP.F16.F32.PACK_AB R4, R12, R14 ;  /* 0x0000000e0c04723e */ /* 0x000fe400000000ff */
[----:B------:R-:W-:Y:S01]  /*7520*/  LOP3.LUT R12, R37, 0x80000, RZ, 0xfc, !PT ;  /* 0x00080000250c7812 */ /* 0x000fe200078efcff */
[----:B------:R1:W3:Y:S01]  /*7530*/  MUFU.EX2 R14, R5 ;  /* 0x00000005000e7308 */ /* 0x0002e20000000800 */
[----:B------:R-:W-:Y:S01]  /*7540*/  FADD.FTZ R51, R54, -R228 ;  /* 0x800000e436337221 */ /* 0x000fe20000010000 */
[----:B-1----:R-:W-:Y:S02]  /*7550*/  F2FP.F16.F32.PACK_AB R5, R40, R32 ;  /* 0x000000202805723e */ /* 0x002fe400000000ff */
[----:B------:R-:W-:Y:S01]  /*7560*/  VIADD R32, R12, 0x80 ;  /* 0x000000800c207836 */ /* 0x000fe20000000000 */
[----:B------:R-:W-:Y:S04]  /*7570*/  BAR.SYNC.DEFER_BLOCKING 0x9, 0x100 ;  /* 0x0244000000007b1d */ /* 0x000fe80000010000 */
[----:B------:R-:W-:Y:S01]  /*7580*/  R2UR UR4, R32 ;  /* 0x00000000200472ca */ /* 0x000fe200000e0000 */
[----:B------:R-:W-:-:S02]  /*7590*/  VIADD R32, R12, 0x100 ;  /* 0x000001000c207836 */ /* 0x000fc40000000000 */
[----:B----4-:R-:W-:-:S03]  /*75a0*/  FMUL.FTZ R51, R226, R51 ;  /* 0x00000033e2337220 */ /* 0x010fc60000410000 */
[----:B------:R-:W-:Y:S01]  /*75b0*/  R2UR UR5, R32 ;  /* 0x00000000200572ca */ /* 0x000fe200000e0000 */
[----:B------:R-:W-:Y:S02]  /*75c0*/  VIADD R32, R12, 0x200 ;  /* 0x000002000c207836 */ /* 0x000fe40000000000 */
[----:B------:R-:W-:Y:S01]  /*75d0*/  FMUL.FTZ R34, R34, R51 ;  /* 0x0000003322227220 */ /* 0x000fe20000410000 */
[----:B------:R-:W-:Y:S01]  /*75e0*/  VIADD R37, R12, 0x180 ;  /* 0x000001800c257836 */ /* 0x000fe20000000000 */
[----:B------:R-:W1:Y:S01]  /*75f0*/  MUFU.EX2 R51, R42 ;  /* 0x0000002a00337308 */ /* 0x000e620000000800 */
[----:B------:R-:W-:Y:S01]  /*7600*/  R2UR UR7, R32 ;  /* 0x00000000200772ca */ /* 0x000fe200000e0000 */
[----:B------:R-:W-:Y:S02]  /*7610*/  FMUL.FTZ R53, R40, R53 ;  /* 0x0000003528357220 */ /* 0x000fe40000410000 */
[----:B------:R-:W-:-:S04]  /*7620*/  R2UR UR6, R37 ;  /* 0x00000000250672ca */ /* 0x000fc800000e0000 */
[----:B------:R-:W4:Y:S01]  /*7630*/  MUFU.EX2 R32, R229 ;  /* 0x000000e500207308 */ /* 0x000f220000000800 */
[----:B------:R-:W-:Y:S01]  /*7640*/  FADD.FTZ R37, R218, -R228 ;  /* 0x800000e4da257221 */ /* 0x000fe20000010000 */
[----:B------:R-:W-:Y:S01]  /*7650*/  FMUL.FTZ R26, R26, R53 ;  /* 0x000000351a1a7220 */ /* 0x000fe20000410000 */
[----:B------:R-:W-:Y:S02]  /*7660*/  FMUL.FTZ R222, R225, R222 ;  /* 0x000000dee1de7220 */ /* 0x000fe40000410000 */
[----:B---3--:R-:W-:Y:S01]  /*7670*/  FMUL.FTZ R53, R14, R37 ;  /* 0x000000250e357220 */ /* 0x008fe20000410000 */
[----:B------:R-:W-:Y:S01]  /*7680*/  FFMA.FTZ R37, -R39, R39, 1 ;  /* 0x3f80000027257423 */ /* 0x000fe20000010127 */
[----:B------:R-:W-:Y:S01]  /*7690*/  F2FP.F16.F32.PACK_AB R36, R31, R36 ;  /* 0x000000241f24723e */ /* 0x000fe200000000ff */
[----:B------:R3:W-:Y:S02]  /*76a0*/  STSM.16.M88.2 [R0+0x2c500], R4 ;  /* 0x02c5000400007844 */ /* 0x0007e40000000100 */
[----:B------:R-:W-:Y:S01]  /*76b0*/  FMUL.FTZ R222, R37, R222 ;  /* 0x000000de25de7220 */ /* 0x000fe20000410000 */
[----:B------:R-:W-:-:S02]  /*76c0*/  F2FP.F16.F32.PACK_AB R37, R22, R226 ;  /* 0x000000e21625723e */ /* 0x000fc400000000ff */
[----:B-1----:R-:W-:Y:S01]  /*76d0*/  F2FP.F16.F32.PACK_AB R31, R51, R14 ;  /* 0x0000000e331f723e */ /* 0x002fe200000000ff */
[----:B------:R-:W-:Y:S01]  /*76e0*/  STSM.16.M88.2 [R0+0x2cd00], R18 ;  /* 0x02cd001200007844 */ /* 0x000fe20000000100 */
[----:B---3--:R-:W-:Y:S02]  /*76f0*/  F2FP.F16.F32.PACK_AB R4, R41, R33 ;  /* 0x000000212904723e */ /* 0x008fe400000000ff */
[C---:B----4-:R-:W-:Y:S01]  /*7700*/  F2FP.F16.F32.PACK_AB R5, R32.reuse, R225 ;  /* 0x000000e12005723e */ /* 0x050fe200000000ff */
[----:B------:R-:W-:Y:S04]  /*7710*/  STSM.16.M88.2 [R0+0x2d500], R36 ;  /* 0x02d5002400007844 */ /* 0x000fe80000000100 */
[----:B------:R-:W-:Y:S04]  /*7720*/  STSM.16.M88.2 [R0+0x2dd00], R30 ;  /* 0x02dd001e00007844 */ /* 0x000fe80000000100 */
[----:B------:R1:W-:Y:S01]  /*7730*/  STSM.16.M88.2 [R0+0x2e500], R4 ;  /* 0x02e5000400007844 */ /* 0x0003e20000000100 */
[----:B------:R-:W-:Y:S01]  /*7740*/  @!PT LDS RZ, [RZ] ;  /* 0x00000000fffff984 */ /* 0x000fe20000000800 */
[----:B------:R-:W-:Y:S01]  /*7750*/  @!PT LDS RZ, [RZ] ;  /* 0x00000000fffff984 */ /* 0x000fe20000000800 */
[----:B------:R-:W-:Y:S01]  /*7760*/  @!PT LDS RZ, [RZ] ;  /* 0x00000000fffff984 */ /* 0x000fe20000000800 */
[----:B------:R-:W-:Y:S01]  /*7770*/  @!PT LDS RZ, [RZ] ;  /* 0x00000000fffff984 */ /* 0x000fe20000000800 */
[----:B------:R3:W-:Y:S06]  /*7780*/  MEMBAR.ALL.CTA ;  /* 0x0000000000007992 */ /* 0x0007ec0000008000 */
[----:B---3--:R-:W3:Y:S01]  /*7790*/  FENCE.VIEW.ASYNC.S ;  /* 0x00000000000073c6 */ /* 0x008ee20000000000 */
[----:B------:R-:W-:Y:S01]  /*77a0*/  FMUL.FTZ R22, R32, R223 ;  /* 0x000000df20167220 */ /* 0x000fe20000410000 */
[----:B------:R-:W-:Y:S01]  /*77b0*/  FADD.FTZ R40, R219, -R228 ;  /* 0x800000e4db287221 */ /* 0x000fe20000010000 */
[----:B------:R-:W-:Y:S01]  /*77c0*/  FMUL.FTZ R44, R44, R52 ;  /* 0x000000342c2c7220 */ /* 0x000fe20000410000 */
[----:B------:R-:W-:Y:S01]  /*77d0*/  FMUL.FTZ R45, R45, R216 ;  /* 0x000000d82d2d7220 */ /* 0x000fe20000410000 */
[----:B------:R-:W-:Y:S01]  /*77e0*/  FMUL.FTZ R43, R43, R22 ;  /* 0x000000162b2b7220 */ /* 0x000fe20000410000 */
[----:B------:R-:W-:Y:S01]  /*77f0*/  FMUL.FTZ R40, R51, R40 ;  /* 0x0000002833287220 */ /* 0x000fe20000410000 */
[----:B------:R-:W-:-:S02]  /*7800*/  IMAD R22, R13, 0x2000, R48 ;  /* 0x000020000d167824 */ /* 0x000fc400078e0230 */
[----:B------:R-:W-:Y:S01]  /*7810*/  FMUL.FTZ R25, R25, R220 ;  /* 0x000000dc19197220 */ /* 0x000fe20000410000 */
[----:B------:R-:W-:Y:S01]  /*7820*/  FMUL.FTZ R38, R38, R53 ;  /* 0x0000003526267220 */ /* 0x000fe20000410000 */
[----:B------:R-:W-:Y:S01]  /*7830*/  FMUL.FTZ R39, R15, R40 ;  /* 0x000000280f277220 */ /* 0x000fe20000410000 */
[----:B------:R-:W-:Y:S02]  /*7840*/  F2FP.F16.F32.PACK_AB R14, R49, R11 ;  /* 0x0000000b310e723e */ /* 0x000fe400000000ff */
[C---:B------:R-:W-:Y:S01]  /*7850*/  R2UR UR58, R12.reuse ;  /* 0x000000000c3a72ca */ /* 0x040fe200000e0000 */
[----:B------:R-:W-:Y:S01]  /*7860*/  UMOV UR34, UR4 ;  /* 0x0000000400227c82 */ /* 0x000fe20008000000 */
[----:B------:R-:W-:Y:S01]  /*7870*/  SHF.R.U32.HI R15, RZ, 0x4, R22 ;  /* 0x00000004ff0f7819 */ /* 0x000fe20000011616 */
[----:B------:R-:W-:Y:S01]  /*7880*/  UMOV UR10, UR5 ;  /* 0x00000005000a7c82 */ /* 0x000fe20008000000 */
[----:B------:R-:W-:Y:S01]  /*7890*/  F2FP.F16.F32.PACK_AB R44, R23, R44 ;  /* 0x0000002c172c723e */ /* 0x000fe200000000ff */
[----:B------:R-:W-:Y:S01]  /*78a0*/  UMOV UR14, UR6 ;  /* 0x00000006000e7c82 */ /* 0x000fe20008000000 */
[----:B------:R-:W-:Y:S01]  /*78b0*/  LOP3.LUT R23, R15, 0x3fff, RZ, 0xc0, !PT ;  /* 0x00003fff0f177812 */ /* 0x000fe200078ec0ff */
[----:B-1----:R-:W-:Y:S01]  /*78c0*/  VIADD R5, R12, 0x10 ;  /* 0x000000100c057836 */ /* 0x002fe20000000000 */
[----:B------:R-:W-:Y:S01]  /*78d0*/  F2FP.F16.F32.PACK_AB R11, R26, R46 ;  /* 0x0000002e1a0b723e */ /* 0x000fe200000000ff */
[----:B------:R-:W-:Y:S01]  /*78e0*/  UMOV UR49, UR29 ;  /* 0x0000001d00317c82 */ /* 0x000fe20008000000 */
[----:B------:R-:W-:Y:S01]  /*78f0*/  UMOV UR37, UR29 ;  /* 0x0000001d00257c82 */ /* 0x000fe20008000000 */
[----:B---3--:R-:W-:Y:S01]  /*7900*/  BAR.SYNC.DEFER_BLOCKING 0x9, 0x100 ;  /* 0x0244000000007b1d */ /* 0x008fe20000010000 */
[----:B------:R-:W-:-:S02]  /*7910*/  F2FP.F16.F32.PACK_AB R24, R24, R45 ;  /* 0x0000002d1818723e */ /* 0x000fc400000000ff */
[----:B------:R-:W-:Y:S02]  /*7920*/  F2FP.F16.F32.PACK_AB R15, R28, R47 ;  /* 0x0000002f1c0f723e */ /* 0x000fe400000000ff */
[----:B------:R-:W-:Y:S02]  /*7930*/  F2FP.F16.F32.PACK_AB R42, R27, R25 ;  /* 0x000000191b2a723e */ /* 0x000fe400000000ff */
[----:B------:R-:W-:Y:S01]  /*7940*/  F2FP.F16.F32.PACK_AB R45, R35, R34 ;  /* 0x00000022232d723e */ /* 0x000fe200000000ff */
[----:B------:R-:W-:Y:S01]  /*7950*/  UMOV UR25, UR29 ;  /* 0x0000001d00197c82 */ /* 0x000fe20008000000 */
[----:B------:R-:W-:Y:S01]  /*7960*/  R2UR UR56, R23 ;  /* 0x00000000173872ca */ /* 0x000fe200000e0000 */
[----:B------:R-:W3:Y:S01]  /*7970*/  LDL.64 R224, [R1] ;  /* 0x0000000001e07983 */ /* 0x000ee20000100a00 */
[----:B------:R-:W-:Y:S02]  /*7980*/  F2FP.F16.F32.PACK_AB R25, R39, R38 ;  /* 0x000000262719723e */ /* 0x000fe400000000ff */
[----:B------:R-:W-:Y:S01]  /*7990*/  F2FP.F16.F32.PACK_AB R43, R43, R222 ;  /* 0x000000de2b2b723e */ /* 0x000fe200000000ff */
[----:B------:R-:W4:Y:S04]  /*79a0*/  LDL R223, [R1+0x8] ;  /* 0x0000080001df7983 */ /* 0x000f280000100800 */
[----:B------:R-:W-:Y:S04]  /*79b0*/  STSM.16.M88.2 [R0+0x2ed00], R10 ;  /* 0x02ed000a00007844 */ /* 0x000fe80000000100 */
[----:B------:R1:W-:Y:S04]  /*79c0*/  STSM.16.M88.2 [R0+0x2f500], R14 ;  /* 0x02f5000e00007844 */ /* 0x0003e80000000100 */
[----:B------:R-:W-:Y:S04]  /*79d0*/  STSM.16.M88.2 [R0+0x2fd00], R44 ;  /* 0x02fd002c00007844 */ /* 0x000fe80000000100 */
[----:B------:R-:W-:Y:S04]  /*79e0*/  STSM.16.M88.2 [R0+0x30500], R24 ;  /* 0x0305001800007844 */ /* 0x000fe80000000100 */
[----:B------:R2:W-:Y:S01]  /*79f0*/  STSM.16.M88.2 [R0+0x30d00], R42 ;  /* 0x030d002a00007844 */ /* 0x0005e20000000100 */
[----:B------:R-:W-:-:S06]  /*7a00*/  WARPGROUP.ARRIVE ;  /* 0x00000000000079c5 */ /* 0x000fcc0000000000 */
[----:B------:R-:W-:Y:S01]  /*7a10*/  HGMMA.64x16x16.F32 R136, gdesc[UR56].tnspA.tnspB, R136, gsb0 ;  /* 0x60200000388879f0 */ /* 0x000fe20008000888 */
[----:B------:R-:W-:Y:S02]  /*7a20*/  UMOV UR32, UR56 ;  /* 0x0000003800207c82 */ /* 0x000fe40008000000 */
[----:B------:R-:W-:Y:S02]  /*7a30*/  WARPGROUP.DEPBAR.LE gsb0, 0x0 ;  /* 0x00008000000079c5 */ /* 0x000fe40000010000 */
        /* <DEDUP_REMOVED lines=15> */
[----:B------:R-:W-:Y:S01]  /*7b30*/  UMOV UR15, 0x40 ;  /* 0x00000040000f7882 */ /* 0x000fe20000000000 */
[----:B------:R-:W-:Y:S02]  /*7b40*/  WARPGROUP.DEPBAR.LE gsb0, 0x0 ;  /* 0x00008000000079c5 */ /* 0x000fe40000010000 */
[----:B------:R-:W-:-:S06]  /*7b50*/  WARPGROUP.ARRIVE ;  /* 0x00000000000079c5 */ /* 0x000fcc0000000000 */
[----:B------:R-:W-:Y:S01]  /*7b60*/  HGMMA.64x16x16.F32 R200, gdesc[UR12].tnspA.tnspB, R200, gsb0 ;  /* 0x602000000cc879f0 */ /* 0x000fe200080008c8 */
[----:B------:R-:W-:Y:S01]  /*7b70*/  VIADD R4, R23, 0x80 ;  /* 0x0000008017047836 */ /* 0x000fe20000000000 */
[----:B------:R-:W-:-:S04]  /*7b80*/  R2UR UR54, R5 ;  /* 0x00000000053672ca */ /* 0x000fc800000e0000 */
[----:B------:R-:W-:Y:S01]  /*7b90*/  R2UR UR52, R4 ;  /* 0x00000000043472ca */ /* 0x000fe200000e0000 */
[----:B------:R-:W-:Y:S02]  /*7ba0*/  WARPGROUP.DEPBAR.LE gsb0, 0x0 ;  /* 0x00008000000079c5 */ /* 0x000fe40000010000 */
[----:B------:R-:W-:-:S10]  /*7bb0*/  WARPGROUP.ARRIVE ;  /* 0x00000000000079c5 */ /* 0x000fd40000000000 */
[----:B------:R-:W-:Y:S01]  /*7bc0*/  HGMMA.64x16x16.F32 R136, gdesc[UR52].tnspA.tnspB, R136, gsb0 ;  /* 0x60200000348879f0 */ /* 0x000fe20008000888 */
[----:B------:R-:W-:-:S05]  /*7bd0*/  VIADD R4, R12, 0x90 ;  /* 0x000000900c047836 */ /* 0x000fca0000000000 */
[----:B------:R-:W-:Y:S01]  /*7be0*/  R2UR UR4, R4 ;  /* 0x00000000040472ca */ /* 0x000fe200000e0000 */
[----:B------:R-:W-:Y:S01]  /*7bf0*/  UMOV UR44, UR14 ;  /* 0x0000000e002c7c82 */ /* 0x000fe20008000000 */
[----:B------:R-:W-:Y:S01]  /*7c00*/  UMOV UR45, UR15 ;  /* 0x0000000f002d7c82 */ /* 0x000fe20008000000 */
[----:B------:R-:W-:Y:S01]  /*7c10*/  UMOV UR12, UR52 ;  /* 0x00000034000c7c82 */ /* 0x000fe20008000000 */
        /* <DEDUP_REMOVED lines=39> */
[----:B------:R-:W-:Y:S02]  /*7e90*/  VIADD R4, R23, 0x100 ;  /* 0x0000010017047836 */ /* 0x000fe40000000000 */
[----:B------:R-:W-:-:S03]  /*7ea0*/  VIADD R5, R12, 0x20 ;  /* 0x000000200c057836 */ /* 0x000fc60000000000 */
[----:B------:R-:W-:Y:S02]  /*7eb0*/  R2UR UR28, R4 ;  /* 0x00000000041c72ca */ /* 0x000fe400000e0000 */
[----:B------:R-:W-:Y:S01]  /*7ec0*/  R2UR UR30, R5 ;  /* 0x00000000051e72ca */ /* 0x000fe200000e0000 */
[----:B------:R-:W-:Y:S02]  /*7ed0*/  WARPGROUP.DEPBAR.LE gsb0, 0x0 ;  /* 0x00008000000079c5 */ /* 0x000fe40000010000 */
[----:B------:R-:W-:-:S10]  /*7ee0*/  WARPGROUP.ARRIVE ;  /* 0x00000000000079c5 */ /* 0x000fd40000000000 */
[----:B------:R-:W-:Y:S01]  /*7ef0*/  HGMMA.64x16x16.F32 R136, gdesc[UR28].tnspA.tnspB, R136, gsb0 ;  /* 0x602000001c8879f0 */ /* 0x000fe20008000888 */
[----:B------:R-:W-:-:S05]  /*7f00*/  VIADD R4, R12, 0xa0 ;  /* 0x000000a00c047836 */ /* 0x000fca0000000000 */
[----:B------:R-:W-:Y:S01]  /*7f10*/  R2UR UR50, R4 ;  /* 0x00000000043272ca */ /* 0x000fe200000e0000 */
[----:B------:R-:W-:Y:S01]  /*7f20*/  UMOV UR48, UR28 ;  /* 0x0000001c00307c82 */ /* 0x000fe20008000000 */
[----:B------:R-:W-:Y:S02]  /*7f30*/  WARPGROUP.DEPBAR.LE gsb0, 0x0 ;  /* 0x00008000000079c5 */ /* 0x000fe40000010000 */
[----:B------:R-:W-:-:S09]  /*7f40*/  WARPGROUP.ARRIVE ;  /* 0x00000000000079c5 */ /* 0x000fd20000000000 */
[----:B------:R-:W-:Y:S01]  /*7f50*/  HGMMA.64x16x16.F32 R152, gdesc[UR48].tnspA.tnspB, R152, gsb0 ;  /* 0x60200000309879f0 */ /* 0x000fe20008000898 */
[----:B------:R-:W-:-:S05]  /*7f60*/  VIADD R5, R12, 0x120 ;  /* 0x000001200c057836 */ /* 0x000fca0000000000 */
[----:B------:R-:W-:Y:S01]  /*7f70*/  R2UR UR38, R5 ;  /* 0x00000000052672ca */ /* 0x000fe200000e0000 */
[----:B------:R-:W-:Y:S01]  /*7f80*/  UMOV UR36, UR28 ;  /* 0x0000001c00247c82 */ /* 0x000fe20008000000 */
[----:B------:R-:W-:Y:S02]  /*7f90*/  WARPGROUP.DEPBAR.LE gsb0, 0x0 ;  /* 0x00008000000079c5 */ /* 0x000fe40000010000 */
[----:B------:R-:W-:-:S09]  /*7fa0*/  WARPGROUP.ARRIVE ;  /* 0x00000000000079c5 */ /* 0x000fd20000000000 */
[----:B------:R-:W-:Y:S01]  /*7fb0*/  HGMMA.64x16x16.F32 R168, gdesc[UR36].tnspA.tnspB, R168, gsb0 ;  /* 0x6020000024a879f0 */ /* 0x000fe200080008a8 */
[----:B------:R-:W-:Y:S01]  /*7fc0*/  VIADD R4, R12, 0x1a0 ;  /* 0x000001a00c047836 */ /* 0x000fe20000000000 */
[----:B------:R-:W-:-:S04]  /*7fd0*/  UMOV UR46, UR34 ;  /* 0x00000022002e7c82 */ /* 0x000fc80008000000 */
        /* <DEDUP_REMOVED lines=10> */
[----:B------:R-:W-:Y:S02]  /*8080*/  WARPGROUP.DEPBAR.LE gsb0, 0x0 ;  /* 0x00008000000079c5 */ /* 0x000fe40000010000 */
[----:B------:R-:W-:-:S09]  /*8090*/  WARPGROUP.ARRIVE ;  /* 0x00000000000079c5 */ /* 0x000fd20000000000 */
        /* <DEDUP_REMOVED lines=8> */
[----:B-1----:R-:W-:Y:S01]  /*8120*/  VIADD R14, R12, 0xb0 ;  /* 0x000000b00c0e7836 */ /* 0x002fe20000000000 */
[----:B------:R-:W-:Y:S01]  /*8130*/  MOV R219, UR44 ;  /* 0x0000002c00db7c02 */ /* 0x000fe20008000f00 */
[----:B------:R-:W-:-:S03]  /*8140*/  UMOV UR44, UR10 ;  /* 0x0000000a002c7c82 */ /* 0x000fc60008000000 */
[----:B------:R-:W-:Y:S01]  /*8150*/  R2UR UR10, R14 ;  /* 0x000000000e0a72ca */ /* 0x000fe200000e0000 */
[----:B------:R-:W-:Y:S01]  /*8160*/  UMOV UR52, UR8 ;  /* 0x0000000800347c82 */ /* 0x000fe20008000000 */
[----:B------:R-:W-:Y:S01]  /*8170*/  MOV R218, UR45 ;  /* 0x0000002d00da7c02 */ /* 0x000fe20008000f00 */
        /* <DEDUP_REMOVED lines=16> */
[----:B------:R-:W-:Y:S01]  /*8280*/  VIADD R14, R12, 0x1b0 ;  /* 0x000001b00c0e7836 */ /* 0x000fe20000000000 */
[----:B------:R-:W-:-:S04]  /*8290*/  UMOV UR60, UR14 ;  /* 0x0000000e003c7c82 */ /* 0x000fc80008000000 */
[----:B------:R-:W-:Y:S01]  /*82a0*/  R2UR UR14, R14 ;  /* 0x000000000e0e72ca */ /* 0x000fe200000e0000 */
[----:B------:R-:W-:Y:S01]  /*82b0*/  UMOV UR61, UR15 ;  /* 0x0000000f003d7c82 */ /* 0x000fe20008000000 */
[----:B------:R-:W-:Y:S01]  /*82c0*/  UMOV UR12, UR20 ;  /* 0x00000014000c7c82 */ /* 0x000fe20008000000 */
[----:B------:R-:W-:Y:S01]  /*82d0*/  UMOV UR13, UR21 ;  /* 0x00000015000d7c82 */ /* 0x000fe20008000000 */
[----:B------:R-:W-:Y:S01]  /*82e0*/  UMOV UR15, 0x40 ;  /* 0x00000040000f7882 */ /* 0x000fe20000000000 */
[----:B------:R-:W-:Y:S01]  /*82f0*/  IMAD R4, R13, 0x2800, R17 ;  /* 0x000028000d047824 */ /* 0x000fe200078e0211 */
[----:B------:R-:W-:Y:S02]  /*8300*/  WARPGROUP.DEPBAR.LE gsb0, 0x0 ;  /* 0x00008000000079c5 */ /* 0x000fe40000010000 */
[----:B------:R-:W-:-:S06]  /*8310*/  WARPGROUP.ARRIVE ;  /* 0x00000000000079c5 */ /* 0x000fcc0000000000 */
[----:B------:R-:W-:Y:S01]  /*8320*/  HGMMA.64x16x16.F32 R184, gdesc[UR12].tnspA.tnspB, R184, gsb0 ;  /* 0x602000000cb879f0 */ /* 0x000fe200080008b8 */
[----:B------:R-:W-:Y:S01]  /*8330*/  SHF.R.U32.HI R5, RZ, 0x4, R4 ;  /* 0x00000004ff057819 */ /* 0x000fe20000011604 */
[----:B------:R-:W-:-:S03]  /*8340*/  VIADD R4, R12, 0x230 ;  /* 0x000002300c047836 */ /* 0x000fc60000000000 */
[----:B------:R-:W-:-:S04]  /*8350*/  LOP3.LUT R12, R5, 0x3fff, RZ, 0xc0, !PT ;  /* 0x00003fff050c7812 */ /* 0x000fc800078ec0ff */
[----:B------:R-:W-:Y:S02]  /*8360*/  R2UR UR16, R12 ;  /* 0x000000000c1072ca */ /* 0x000fe400000e0000 */
[----:B------:R-:W-:Y:S02]  /*8370*/  R2UR UR18, R4 ;  /* 0x00000000041272ca */ /* 0x000fe400000e0000 */
[----:B------:R-:W-:-:S09]  /*8380*/  MOV R221, UR40 ;  /* 0x0000002800dd7c02 */ /* 0x000fd20008000f00 */
[----:B------:R-:W-:Y:S01]  /*8390*/  UMOV UR40, UR16 ;  /* 0x0000001000287c82 */ /* 0x000fe20008000000 */
[----:B------:R-:W-:Y:S01]  /*83a0*/  UMOV UR16, UR20 ;  /* 0x0000001400107c82 */ /* 0x000fe20008000000 */
[----:B------:R-:W-:Y:S02]  /*83b0*/  WARPGROUP.DEPBAR.LE gsb0, 0x0 ;  /* 0x00008000000079c5 */ /* 0x000fe40000010000 */
[----:B------:R-:W-:-:S06]  /*83c0*/  WARPGROUP.ARRIVE ;  /* 0x00000000000079c5 */ /* 0x000fcc0000000000 */
[----:B------:R-:W-:Y:S01]  /*83d0*/  HGMMA.64x16x16.F32 R200, gdesc[UR16].tnspA.tnspB, R200, gsb0 ;  /* 0x6020000010c879f0 */ /* 0x000fe200080008c8 */
[----:B------:R-:W-:-:S05]  /*83e0*/  VIADD R10, R17, 0x2ed00 ;  /* 0x0002ed00110a7836 */ /* 0x000fca0000000000 */
[----:B------:R-:W-:-:S04]  /*83f0*/  SHF.R.U32.HI R10, RZ, 0x4, R10 ;  /* 0x00000004ff0a7819 */ /* 0x000fc8000001160a */
[----:B------:R-:W-:-:S04]  /*8400*/  LOP3.LUT R216, R10, 0x3fff, RZ, 0xc0, !PT ;  /* 0x00003fff0ad87812 */ /* 0x000fc800078ec0ff */
[----:B------:R-:W-:Y:S01]  /*8410*/  LOP3.LUT R217, R216, 0x400000, RZ, 0xfc, !PT ;  /* 0x00400000d8d97812 */ /* 0x000fe200078efcff */
[----:B------:R-:W-:Y:S02]  /*8420*/  WARPGROUP.DEPBAR.LE gsb0, 0x0 ;  /* 0x00008000000079c5 */ /* 0x000fe40000010000 */
[----:B------:R-:W-:Y:S01]  /*8430*/  @!PT LDS RZ, [RZ] ;  /* 0x00000000fffff984 */ /* 0x000fe20000000800 */
[----:B------:R-:W-:Y:S01]  /*8440*/  @!PT LDS RZ, [RZ] ;  /* 0x00000000fffff984 */ /* 0x000fe20000000800 */
[----:B------:R-:W-:Y:S01]  /*8450*/  @!PT LDS RZ, [RZ] ;  /* 0x00000000fffff984 */ /* 0x000fe20000000800 */
[----:B------:R-:W-:Y:S01]  /*8460*/  @!PT LDS RZ, [RZ] ;  /* 0x00000000fffff984 */ /* 0x000fe20000000800 */
[----:B------:R1:W-:Y:S06]  /*8470*/  MEMBAR.ALL.CTA ;  /* 0x0000000000007992 */ /* 0x0003ec0000008000 */
[----:B-1----:R-:W1:Y:S01]  /*8480*/  FENCE.VIEW.ASYNC.S ;  /* 0x00000000000073c6 */ /* 0x002e620000000000 */
[----:B------:R-:W-:Y:S01]  /*8490*/  R2UR UR24, R217 ;  /* 0x00000000d91872ca */ /* 0x000fe200000e0000 */
[----:B-1----:R-:W-:Y:S01]  /*84a0*/  BAR.SYNC.DEFER_BLOCKING 0x9, 0x100 ;  /* 0x0244000000007b1d */ /* 0x002fe20000010000 */
[----:B------:R-:W-:-:S02]  /*84b0*/  MOV R11, UR43 ;  /* 0x0000002b000b7c02 */ /* 0x000fc40008000f00 */
[----:B------:R-:W-:Y:S02]  /*84c0*/  MOV R222, UR42 ;  /* 0x0000002a00de7c02 */ /* 0x000fe40008000f00 */
[----:B------:R-:W-:Y:S01]  /*84d0*/  MOV R220, UR41 ;  /* 0x0000002900dc7c02 */ /* 0x000fe20008000f00 */
[----:B------:R-:W-:-:S06]  /*84e0*/  UMOV UR41, 0x40000040 ;  /* 0x4000004000297882 */ /* 0x000fcc0000000000 */
[----:B------:R-:W-:Y:S01]  /*84f0*/  UMOV UR42, UR24 ;  /* 0x00000018002a7c82 */ /* 0x000fe20008000000 */
[----:B------:R-:W-:Y:S01]  /*8500*/  UMOV UR43, 0x8 ;  /* 0x00000008002b7882 */ /* 0x000fe20000000000 */
[----:B--2---:R-:W-:-:S06]  /*8510*/  WARPGROUP.ARRIVE ;  /* 0x00000000000079c5 */ /* 0x004fcc0000000000 */
[----:B------:R-:W-:Y:S01]  /*8520*/  HGMMA.64x64x16.F32 R24, gdesc[UR40].tnspA, RZ, !UPT, gsb0 ;  /* 0x20e00000281879f0 */ /* 0x000fe2000c0008ff */
[----:B------:R-:W-:Y:S02]  /*8530*/  VIADD R4, R12, 0x80 ;  /* 0x000000800c047836 */ /* 0x000fe40000000000 */
[----:B------:R-:W-:-:S03]  /*8540*/  VIADD R5, R217, 0x80 ;  /* 0x00000080d9057836 */ /* 0x000fc60000000000 */
[----:B------:R-:W-:Y:S02]  /*8550*/  R2UR UR4, R4 ;  /* 0x00000000040472ca */ /* 0x000fe400000e0000 */
[----:B------:R-:W-:Y:S01]  /*8560*/  R2UR UR5, R5 ;  /* 0x00000000050572ca */ /* 0x000fe200000e0000 */
[----:B------:R-:W-:Y:S01]  /*8570*/  IMAD.U32 R18, RZ, RZ, UR42 ;  /* 0x0000002aff127e24 */ /* 0x000fe2000f8e00ff */
[----:B------:R-:W-:Y:S01]  /*8580*/  UMOV UR41, 0x40000040 ;  /* 0x4000004000297882 */ /* 0x000fe20000000000 */
[----:B------:R-:W-:Y:S01]  /*8590*/  IMAD.U32 R19, RZ, RZ, UR43 ;  /* 0x0000002bff137e24 */ /* 0x000fe2000f8e00ff */
[----:B------:R-:W-:-:S07]  /*85a0*/  UMOV UR43, 0x8 ;  /* 0x00000008002b7882 */ /* 0x000fce0000000000 */
[----:B------:R-:W-:Y:S02]  /*85b0*/  UMOV UR40, UR4 ;  /* 0x0000000400287c82 */ /* 0x000fe40008000000 */
[----:B------:R-:W-:Y:S01]  /*85c0*/  UMOV UR42, UR5 ;  /* 0x00000005002a7c82 */ /* 0x000fe20008000000 */
[----:B------:R-:W-:Y:S02]  /*85d0*/  WARPGROUP.DEPBAR.LE gsb0, 0x0 ;  /* 0x00008000000079c5 */ /* 0x000fe40000010000 */
[----:B------:R-:W-:-:S06]  /*85e0*/  WARPGROUP.ARRIVE ;  /* 0x00000000000079c5 */ /* 0x000fcc0000000000 */
[----:B------:R-:W-:Y:S01]  /*85f0*/  HGMMA.64x64x16.F32 R24, gdesc[UR40].tnspA, R24, gsb0 ;  /* 0x20e00000281879f0 */ /* 0x000fe20008000818 */
[----:B------:R-:W-:Y:S02]  /*8600*/  VIADD R4, R12, 0x100 ;  /* 0x000001000c047836 */ /* 0x000fe40000000000 */
[----:B------:R-:W-:-:S03]  /*8610*/  VIADD R5, R217, 0x100 ;  /* 0x00000100d9057836 */ /* 0x000fc60000000000 */
[----:B------:R-:W-:Y:S02]  /*8620*/  R2UR UR4, R4 ;  /* 0x00000000040472ca */ /* 0x000fe400000e0000 */
[----:B------:R-:W-:Y:S01]  /*8630*/  R2UR UR5, R5 ;  /* 0x00000000050572ca */ /* 0x000fe200000e0000 */
[----:B------:R-:W-:Y:S01]  /*8640*/  UMOV UR8, UR44 ;  /* 0x0000002c00087c82 */ /* 0x000fe20008000000 */
[----:B------:R-:W-:Y:S01]  /*8650*/  UMOV UR9, UR45 ;  /* 0x0000002d00097c82 */ /* 0x000fe20008000000 */
[----:B------:R-:W-:Y:S01]  /*8660*/  UMOV UR12, UR46 ;  /* 0x0000002e000c7c82 */ /* 0x000fe20008000000 */
[----:B------:R-:W-:Y:S01]  /*8670*/  UMOV UR13, UR47 ;  /* 0x0000002f000d7c82 */ /* 0x000fe20008000000 */
[----:B------:R-:W-:Y:S01]  /*8680*/  UMOV UR45, 0x40000040 ;  /* 0x40000040002d7882 */ /* 0x000fe20000000000 */
[----:B------:R-:W-:-:S05]  /*8690*/  UMOV UR47, 0x8 ;  /* 0x00000008002f7882 */ /* 0x000fca0000000000 */
[----:B------:R-:W-:Y:S02]  /*86a0*/  UMOV UR44, UR4 ;  /* 0x00000004002c7c82 */ /* 0x000fe40008000000 */
[----:B------:R-:W-:Y:S01]  /*86b0*/  UMOV UR46, UR5 ;  /* 0x00000005002e7c82 */ /* 0x000fe20008000000 */
[----:B------:R-:W-:Y:S02]  /*86c0*/  WARPGROUP.DEPBAR.LE gsb0, 0x0 ;  /* 0x00008000000079c5 */ /* 0x000fe40000010000 */
[----:B------:R-:W-:-:S06]  /*86d0*/  WARPGROUP.ARRIVE ;  /* 0x00000000000079c5 */ /* 0x000fcc0000000000 */
[----:B------:R-:W-:Y:S01]  /*86e0*/  HGMMA.64x64x16.F32 R24, gdesc[UR44].tnspA, R24, gsb0 ;  /* 0x20e000002c1879f0 */ /* 0x000fe20008000818 */
[----:B------:R-:W-:Y:S02]  /*86f0*/  VIADD R4, R12, 0x180 ;  /* 0x000001800c047836 */ /* 0x000fe40000000000 */
[----:B------:R-:W-:Y:S01]  /*8700*/  VIADD R5, R217, 0x180 ;  /* 0x00000180d9057836 */ /* 0x000fe20000000000 */
[----:B------:R-:W-:Y:S02]  /*8710*/  R2UR UR45, R218 ;  /* 0x00000000da2d72ca */ /* 0x000fe400000e0000 */
[----:B------:R-:W-:Y:S02]  /*8720*/  R2UR UR44, R219 ;  /* 0x00000000db2c72ca */ /* 0x000fe400000e0000 */
[----:B------:R-:W-:Y:S02]  /*8730*/  R2UR UR4, R4 ;  /* 0x00000000040472ca */ /* 0x000fe400000e0000 */
[----:B------:R-:W-:Y:S01]  /*8740*/  R2UR UR5, R5 ;  /* 0x00000000050572ca */ /* 0x000fe200000e0000 */
[----:B------:R-:W-:Y:S01]  /*8750*/  IMAD.U32 R15, RZ, RZ, UR43 ;  /* 0x0000002bff0f7e24 */ /* 0x000fe2000f8e00ff */
[----:B------:R-:W-:Y:S01]  /*8760*/  R2UR UR43, R11 ;  /* 0x000000000b2b72ca */ /* 0x000fe200000e0000 */
[----:B------:R-:W-:Y:S01]  /*8770*/  UMOV UR28, UR52 ;  /* 0x00000034001c7c82 */ /* 0x000fe20008000000 */
[----:B------:R-:W-:Y:S01]  /*8780*/  UMOV UR29, UR53 ;  /* 0x00000035001d7c82 */ /* 0x000fe20008000000 */
[----:B------:R-:W-:-:S02]  /*8790*/  IMAD.U32 R10, RZ, RZ, UR46 ;  /* 0x0000002eff0a7e24 */ /* 0x000fc4000f8e00ff */
[----:B------:R-:W-:Y:S01]  /*87a0*/  IMAD.U32 R11, RZ, RZ, UR47 ;  /* 0x0000002fff0b7e24 */ /* 0x000fe2000f8e00ff */
[----:B------:R-:W-:Y:S01]  /*87b0*/  UMOV UR53, UR45 ;  /* 0x0000002d00357c82 */ /* 0x000fe20008000000 */
[----:B------:R-:W-:Y:S01]  /*87c0*/  UMOV UR52, UR44 ;  /* 0x0000002c00347c82 */ /* 0x000fe20008000000 */
[----:B------:R-:W-:Y:S01]  /*87d0*/  UMOV UR45, 0x40000040 ;  /* 0x40000040002d7882 */ /* 0x000fe20000000000 */
[----:B------:R-:W-:Y:S01]  /*87e0*/  UMOV UR44, UR4 ;  /* 0x00000004002c7c82 */ /* 0x000fe20008000000 */
[----:B------:R-:W-:Y:S01]  /*87f0*/  UMOV UR47, 0x8 ;  /* 0x00000008002f7882 */ /* 0x000fe20000000000 */
[----:B------:R-:W-:Y:S01]  /*8800*/  UMOV UR46, UR5 ;  /* 0x00000005002e7c82 */ /* 0x000fe20008000000 */
[----:B------:R-:W-:Y:S02]  /*8810*/  WARPGROUP.DEPBAR.LE gsb0, 0x0 ;  /* 0x00008000000079c5 */ /* 0x000fe40000010000 */
[----:B------:R-:W-:-:S06]  /*8820*/  WARPGROUP.ARRIVE ;  /* 0x00000000000079c5 */ /* 0x000fcc0000000000 */
[----:B------:R-:W-:Y:S01]  /*8830*/  HGMMA.64x64x16.F32 R24, gdesc[UR44].tnspA, R24, gsb0 ;  /* 0x20e000002c1879f0 */ /* 0x000fe20008000818 */
[----:B------:R-:W-:Y:S01]  /*8840*/  R2UR UR44, R6 ;  /* 0x00000000062c72ca */ /* 0x000fe200000e0000 */
[----:B------:R-:W-:Y:S02]  /*8850*/  VIADD R6, R12, 0x200 ;  /* 0x000002000c067836 */ /* 0x000fe40000000000 */
[----:B------:R-:W-:Y:S01]  /*8860*/  VIADD R217, R217, 0x200 ;  /* 0x00000200d9d97836 */ /* 0x000fe20000000000 */
[----:B------:R-:W-:Y:S01]  /*8870*/  R2UR UR41, R220 ;  /* 0x00000000dc2972ca */ /* 0x000fe200000e0000 */
[----:B------:R-:W-:Y:S01]  /*8880*/  IMAD.U32 R14, RZ, RZ, UR42 ;  /* 0x0000002aff0e7e24 */ /* 0x000fe2000f8e00ff */
[----:B------:R-:W-:Y:S02]  /*8890*/  R2UR UR42, R222 ;  /* 0x00000000de2a72ca */ /* 0x000fe400000e0000 */
[----:B------:R-:W-:Y:S02]  /*88a0*/  R2UR UR40, R221 ;  /* 0x00000000dd2872ca */ /* 0x000fe400000e0000 */
[----:B------:R-:W-:-:S02]  /*88b0*/  R2UR UR4, R6 ;  /* 0x00000000060472ca */ /* 0x000fc400000e0000 */
[----:B------:R-:W-:Y:S01]  /*88c0*/  R2UR UR5, R217 ;  /* 0x00000000d90572ca */ /* 0x000fe200000e0000 */
[----:B------:R-:W-:Y:S01]  /*88d0*/  UMOV UR33, UR43 ;  /* 0x0000002b00217c82 */ /* 0x000fe20008000000 */
[----:B------:R-:W-:-:S03]  /*88e0*/  UMOV UR43, 0x8 ;  /* 0x00000008002b7882 */ /* 0x000fc60000000000 */
[----:B------:R-:W-:Y:S01]  /*88f0*/  UMOV UR37, UR41 ;  /* 0x0000002900257c82 */ /* 0x000fe20008000000 */
[----:B------:R-:W-:Y:S01]  /*8900*/  UMOV UR41, 0x40000040 ;  /* 0x4000004000297882 */ /* 0x000fe20000000000 */
[----:B------:R-:W-:Y:S02]  /*8910*/  UMOV UR32, UR42 ;  /* 0x0000002a00207c82 */ /* 0x000fe40008000000 */
[----:B------:R-:W-:Y:S02]  /*8920*/  UMOV UR36, UR40 ;  /* 0x0000002800247c82 */ /* 0x000fe40008000000 */
[----:B------:R-:W-:Y:S02]  /*8930*/  UMOV UR40, UR4 ;  /* 0x0000000400287c82 */ /* 0x000fe40008000000 */
[----:B------:R-:W-:Y:S01]  /*8940*/  UMOV UR42, UR5 ;  /* 0x00000005002a7c82 */ /* 0x000fe20008000000 */
[----:B------:R-:W-:Y:S01]  /*8950*/  IMAD.U32 R4, RZ, RZ, UR46 ;  /* 0x0000002eff047e24 */ /* 0x000fe2000f8e00ff */
[----:B------:R-:W-:-:S02]  /*8960*/  WARPGROUP.DEPBAR.LE gsb0, 0x0 ;  /* 0x00008000000079c5 */ /* 0x000fc40000010000 */
[----:B------:R-:W-:Y:S01]  /*8970*/  WARPGROUP.ARRIVE ;  /* 0x00000000000079c5 */ /* 0x000fe20000000000 */
[----:B------:R-:W-:Y:S01]  /*8980*/  UMOV UR48, UR56 ;  /* 0x0000003800307c82 */ /* 0x000fe20008000000 */
[----:B------:R-:W-:Y:S01]  /*8990*/  UMOV UR49, UR57 ;  /* 0x0000003900317c82 */ /* 0x000fe20008000000 */
[----:B------:R-:W-:Y:S01]  /*89a0*/  UMOV UR21, 0x40000040 ;  /* 0x4000004000157882 */ /* 0x000fe20000000000 */
[----:B------:R-:W-:Y:S01]  /*89b0*/  IMAD.U32 R5, RZ, RZ, UR47 ;  /* 0x0000002fff057e24 */ /* 0x000fe2000f8e00ff */
[----:B------:R-:W-:Y:S01]  /*89c0*/  ULDC.64 UR4, c[0x0][0x2c0] ;  /* 0x0000b00000047ab9 */ /* 0x000fe20000000a00 */
[----:B------:R-:W-:Y:S01]  /*89d0*/  HGMMA.64x64x16.F32 R24, gdesc[UR40].tnspA, R24, gsb0 ;  /* 0x20e00000281879f0 */ /* 0x000fe20008000818 */
[----:B------:R-:W-:Y:S01]  /*89e0*/  R2UR UR46, R8 ;  /* 0x00000000082e72ca */ /* 0x000fe200000e0000 */
[----:B------:R-:W-:-:S05]  /*89f0*/  VIADD R8, R23, 0x400 ;  /* 0x0000040017087836 */ /* 0x000fca0000000000 */
[----:B------:R-:W-:Y:S01]  /*8a00*/  R2UR UR56, R8 ;  /* 0x00000000083872ca */ /* 0x000fe200000e0000 */
[----:B------:R-:W-:Y:S01]  /*8a10*/  UMOV UR57, 0x40000040 ;  /* 0x4000004000397882 */ /* 0x000fe20000000000 */
[----:B------:R-:W-:Y:S02]  /*8a20*/  WARPGROUP.DEPBAR.LE gsb0, 0x0 ;  /* 0x00008000000079c5 */ /* 0x000fe40000010000 */
[----:B------:R-:W-:-:S09]  /*8a30*/  WARPGROUP.ARRIVE ;  /* 0x00000000000079c5 */ /* 0x000fd20000000000 */
        /* <DEDUP_REMOVED lines=18> */
[----:B------:R-:W-:Y:S01]  /*8b60*/  VIADD R8, R23, 0x480 ;  /* 0x0000048017087836 */ /* 0x000fe20000000000 */
[----:B------:R-:W-:Y:S02]  /*8b70*/  WARPGROUP.DEPBAR.LE gsb0, 0x0 ;  /* 0x00008000000079c5 */ /* 0x000fe40000010000 */
[----:B------:R-:W-:-:S06]  /*8b80*/  WARPGROUP.ARRIVE ;  /* 0x00000000000079c5 */ /* 0x000fcc0000000000 */
[----:B------:R-:W-:Y:S01]  /*8b90*/  HGMMA.64x16x16.F32 R208, gdesc[UR56].tnspA.tnspB, R208, gsb0 ;  /* 0x6020000038d079f0 */ /* 0x000fe200080008d0 */
        /* <DEDUP_REMOVED lines=53> */
[----:B------:R-:W-:Y:S02]  /*8ef0*/  R2UR UR20, R23 ;  /* 0x00000000171472ca */ /* 0x000fe400000e0000 */
[----:B------:R-:W-:Y:S02]  /*8f00*/  WARPGROUP.DEPBAR.LE gsb0, 0x0 ;  /* 0x00008000000079c5 */ /* 0x000fe40000010000 */
[----:B------:R-:W-:-:S09]  /*8f10*/  WARPGROUP.ARRIVE ;  /* 0x00000000000079c5 */ /* 0x000fd20000000000 */
[----:B------:R-:W-:Y:S01]  /*8f20*/  HGMMA.64x16x16.F32 R144, gdesc[UR20].tnspA.tnspB, R144, gsb0 ;  /* 0x60200000149079f0 */ /* 0x000fe20008000890 */
[----:B------:R-:W-:Y:S01]  /*8f30*/  UMOV UR8, UR20 ;  /* 0x0000001400087c82 */ /* 0x000fe20008000000 */
[----:B------:R-:W-:Y:S01]  /*8f40*/  UMOV UR9, UR21 ;  /* 0x0000001500097c82 */ /* 0x000fe20008000000 */
[----:B------:R-:W-:Y:S01]  /*8f50*/  IMAD.SHL.U32 R8, R3, 0x4000, RZ ;  /* 0x0000400003087824 */ /* 0x000fe200078e00ff */
[----:B------:R-:W-:Y:S02]  /*8f60*/  WARPGROUP.DEPBAR.LE gsb0, 0x0 ;  /* 0x00008000000079c5 */ /* 0x000fe40000010000 */
[----:B------:R-:W-:-:S06]  /*8f70*/  WARPGROUP.ARRIVE ;  /* 0x00000000000079c5 */ /* 0x000fcc0000000000 */
[----:B------:R-:W-:Y:S01]  /*8f80*/  HGMMA.64x16x16.F32 R160, gdesc[UR8].tnspA.tnspB, R160, gsb0 ;  /* 0x6020000008a079f0 */ /* 0x000fe200080008a0 */
[----:B------:R-:W-:Y:S02]  /*8f90*/  R2UR UR47, R9 ;  /* 0x00000000092f72ca */ /* 0x000fe400000e0000 */
[----:B---3--:R-:W-:-:S04]  /*8fa0*/  IADD3 R9, P1, R8, R224, RZ ;  /* 0x000000e008097210 */ /* 0x008fc80007f3e0ff */
[----:B----4-:R-:W-:Y:S02]  /*8fb0*/  LEA.HI.X.SX32 R20, R8, R223, 0x1, P1 ;  /* 0x000000df08147211 */ /* 0x010fe400008f0eff */
[----:B------:R-:W-:Y:S01]  /*8fc0*/  LEA R8, P1, R9, UR4, 0x2 ;  /* 0x0000000409087c11 */ /* 0x000fe2000f8210ff */
[----:B------:R-:W-:-:S03]  /*8fd0*/  UMOV UR4, UR20 ;  /* 0x0000001400047c82 */ /* 0x000fc60008000000 */
[----:B------:R-:W-:Y:S01]  /*8fe0*/  LEA.HI.X R9, R9, UR5, R20, 0x2, P1 ;  /* 0x0000000509097c11 */ /* 0x000fe200088f1414 */
[----:B------:R-:W-:Y:S01]  /*8ff0*/  UMOV UR5, UR21 ;  /* 0x0000001500057c82 */ /* 0x000fe20008000000 */
[----:B------:R-:W-:Y:S01]  /*9000*/  UMOV UR12, UR20 ;  /* 0x00000014000c7c82 */ /* 0x000fe20008000000 */
[----:B------:R-:W-:Y:S01]  /*9010*/  UMOV UR13, UR21 ;  /* 0x00000015000d7c82 */ /* 0x000fe20008000000 */
[----:B------:R-:W-:Y:S01]  /*9020*/  UMOV UR16, UR20 ;  /* 0x0000001400107c82 */ /* 0x000fe20008000000 */
[----:B------:R-:W-:Y:S01]  /*9030*/  UMOV UR17, UR21 ;  /* 0x0000001500117c82 */ /* 0x000fe20008000000 */
[----:B------:R-:W-:Y:S01]  /*9040*/  VIADD R22, R22, 0xffff0000 ;  /* 0xffff000016167836 */ /* 0x000fe20000000000 */
[----:B------:R-:W-:Y:S01]  /*9050*/  R2UR UR45, R7 ;  /* 0x00000000072d72ca */ /* 0x000fe200000e0000 */
[----:B------:R-:W-:Y:S02]  /*9060*/  WARPGROUP.DEPBAR.LE gsb0, 0x0 ;  /* 0x00008000000079c5 */ /* 0x000fe40000010000 */
[----:B------:R-:W-:Y:S01]  /*9070*/  WARPGROUP.ARRIVE ;  /* 0x00000000000079c5 */ /* 0x000fe20000000000 */
[----:B------:R1:W-:Y:S01]  /*9080*/  REDG.E.ADD.F32x4.FTZ.RN.STRONG.GPU desc[UR46][R8.64], R24 ;  /* 0x00000018080079a6 */ /* 0x0003e2000c10f7ae */
[----:B------:R-:W-:Y:S01]  /*9090*/  SHF.R.U32.HI R22, RZ, 0x4, R22 ;  /* 0x00000004ff167819 */ /* 0x000fe20000011616 */
[----:B------:R-:W-:-:S03]  /*90a0*/  IMAD.U32 R7, RZ, RZ, UR43 ;  /* 0x0000002bff077e24 */ /* 0x000fc6000f8e00ff */
[----:B------:R-:W-:Y:S01]  /*90b0*/  HGMMA.64x16x16.F32 R176, gdesc[UR4].tnspA.tnspB, R176, gsb0 ;  /* 0x6020000004b079f0 */ /* 0x000fe200080008b0 */
        /* <DEDUP_REMOVED lines=12> */
[----:B-1----:R-:W-:Y:S01]  /*9180*/  LOP3.LUT R24, R216, 0x80000, RZ, 0xfc, !PT ;  /* 0x00080000d8187812 */ /* 0x002fe200078efcff */
[----:B------:R1:W-:Y:S01]  /*9190*/  REDG.E.ADD.F32x4.FTZ.RN.STRONG.GPU desc[UR46][R8.64+0x800], R28 ;  /* 0x0008001c080079a6 */ /* 0x0003e2000c10f7ae */
[----:B------:R-:W-:-:S02]  /*91a0*/  WARPGROUP.DEPBAR.LE gsb0, 0x0 ;  /* 0x00008000000079c5 */ /* 0x000fc40000010000 */
[----:B------:R-:W-:Y:S01]  /*91b0*/  WARPGROUP.ARRIVE ;  /* 0x00000000000079c5 */ /* 0x000fe20000000000 */
[----:B------:R-:W-:Y:S02]  /*91c0*/  R2UR UR43, R21 ;  /* 0x00000000152b72ca */ /* 0x000fe400000e0000 */
[C---:B------:R-:W-:Y:S01]  /*91d0*/  R2UR UR54, R24.reuse ;  /* 0x00000000183672ca */ /* 0x040fe200000e0000 */
[----:B------:R-:W-:Y:S01]  /*91e0*/  VIADD R20, R24, 0x80 ;  /* 0x0000008018147836 */ /* 0x000fe20000000000 */
[----:B------:R-:W-:Y:S01]  /*91f0*/  UMOV UR57, UR53 ;  /* 0x0000003500397c82 */ /* 0x000fe20008000000 */
[----:B------:R-:W-:Y:S01]  /*9200*/  HGMMA.64x16x16.F32 R192, gdesc[UR12].tnspA.tnspB, R192, gsb0 ;  /* 0x602000000cc079f0 */ /* 0x000fe200080008c0 */
[----:B------:R-:W-:Y:S01]  /*9210*/  LOP3.LUT R21, R22, 0x3fff, RZ, 0xc0, !PT ;  /* 0x00003fff16157812 */ /* 0x000fe200078ec0ff */
[----:B------:R-:W-:Y:S01]  /*9220*/  UMOV UR9, UR53 ;  /* 0x0000003500097c82 */ /* 0x000fe20008000000 */
[C---:B------:R-:W-:Y:S02]  /*9230*/  VIADD R25, R24.reuse, 0x200 ;  /* 0x0000020018197836 */ /* 0x040fe40000000000 */
[----:B------:R-:W-:Y:S01]  /*9240*/  IMAD.U32 R217, RZ, RZ, UR11 ;  /* 0x0000000bffd97e24 */ /* 0x000fe2000f8e00ff */
[----:B------:R-:W-:Y:S01]  /*9250*/  UMOV UR37, UR25 ;  /* 0x0000001900257c82 */ /* 0x000fe20008000000 */
[----:B------:R-:W-:Y:S01]  /*9260*/  VIADD R26, R24, 0x10 ;  /* 0x00000010181a7836 */ /* 0x000fe20000000000 */
[----:B------:R-:W-:Y:S01]  /*9270*/  UMOV UR33, UR25 ;  /* 0x0000001900217c82 */ /* 0x000fe20008000000 */
[----:B------:R-:W-:Y:S01]  /*9280*/  UMOV UR29, UR25 ;  /* 0x00000019001d7c82 */ /* 0x000fe20008000000 */
[----:B------:R-:W-:Y:S01]  /*9290*/  UMOV UR7, 0x40 ;  /* 0x0000004000077882 */ /* 0x000fe20000000000 */
[----:B------:R1:W-:Y:S01]  /*92a0*/  REDG.E.ADD.F32x4.FTZ.RN.STRONG.GPU desc[UR46][R8.64+0x1000], R32 ;  /* 0x00100020080079a6 */ /* 0x0003e2000c10f7ae */
[----:B------:R-:W-:-:S02]  /*92b0*/  WARPGROUP.DEPBAR.LE gsb0, 0x0 ;  /* 0x00008000000079c5 */ /* 0x000fc40000010000 */
[----:B------:R-:W-:Y:S01]  /*92c0*/  WARPGROUP.ARRIVE ;  /* 0x00000000000079c5 */ /* 0x000fe20000000000 */
[----:B------:R-:W-:Y:S01]  /*92d0*/  IMAD R236, R2, 0x800, R21 ;  /* 0x0000080002ec7824 */ /* 0x000fe200078e0215 */
[----:B------:R-:W-:Y:S01]  /*92e0*/  R2UR UR24, R20 ;  /* 0x00000000141872ca */ /* 0x000fe200000e0000 */
[----:B------:R-:W-:Y:S01]  /*92f0*/  UMOV UR13, UR53 ;  /* 0x00000035000d7c82 */ /* 0x000fe20008000000 */
[----:B------:R-:W-:Y:S01]  /*9300*/  UMOV UR15, 0x40 ;  /* 0x00000040000f7882 */ /* 0x000fe20000000000 */
[----:B------:R-:W-:Y:S01]  /*9310*/  R2UR UR50, R26 ;  /* 0x000000001a3272ca */ /* 0x000fe200000e0000 */
[----:B------:R-:W-:Y:S01]  /*9320*/  HGMMA.64x16x16.F32 R208, gdesc[UR16].tnspA.tnspB, R208, gsb0 ;  /* 0x6020000010d079f0 */ /* 0x000fe200080008d0 */
[----:B------:R-:W-:Y:S01]  /*9330*/  R2UR UR52, R236 ;  /* 0x00000000ec3472ca */ /* 0x000fe200000e0000 */
[----:B------:R1:W-:Y:S07]  /*9340*/  REDG.E.ADD.F32x4.FTZ.RN.STRONG.GPU desc[UR46][R8.64+0x1800], R36 ;  /* 0x00180024080079a6 */ /* 0x0003ee000c10f7ae */
[----:B------:R-:W-:Y:S01]  /*9350*/  UMOV UR58, UR24 ;  /* 0x00000018003a7c82 */ /* 0x000fe20008000000 */
[----:B------:R-:W-:-:S02]  /*9360*/  VIADD R20, R24, 0x100 ;  /* 0x0000010018147836 */ /* 0x000fc40000000000 */
[----:B------:R-:W-:Y:S01]  /*9370*/  VIADD R26, R24, 0x90 ;  /* 0x00000090181a7836 */ /* 0x000fe20000000000 */
[----:B------:R-:W-:Y:S01]  /*9380*/  UMOV UR19, 0x40 ;  /* 0x0000004000137882 */ /* 0x000fe20000000000 */
[----:B------:R-:W-:Y:S02]  /*9390*/  WARPGROUP.DEPBAR.LE gsb0, 0x0 ;  /* 0x00008000000079c5 */ /* 0x000fe40000010000 */
[----:B------:R-:W-:Y:S01]  /*93a0*/  WARPGROUP.ARRIVE ;  /* 0x00000000000079c5 */ /* 0x000fe20000000000 */
[----:B------:R-:W-:Y:S01]  /*93b0*/  UMOV UR56, UR52 ;  /* 0x0000003400387c82 */ /* 0x000fe20008000000 */
[----:B------:R-:W-:Y:S01]  /*93c0*/  UMOV UR12, UR52 ;  /* 0x00000034000c7c82 */ /* 0x000fe20008000000 */
[----:B------:R-:W-:Y:S01]  /*93d0*/  IMAD.U32 R23, RZ, RZ, UR15 ;  /* 0x0000000fff177e24 */ /* 0x000fe2000f8e00ff */
[----:B------:R1:W-:Y:S02]  /*93e0*/  REDG.E.ADD.F32x4.FTZ.RN.STRONG.GPU desc[UR46][R8.64+0x2000], R40 ;  /* 0x00200028080079a6 */ /* 0x0003e4000c10f7ae */
[----:B------:R-:W-:Y:S01]  /*93f0*/  HGMMA.64x16x16.F32 R56, gdesc[UR52].tnspA.tnspB, R56, gsb0 ;  /* 0x60200000343879f0 */ /* 0x000fe20008000838 */
[----:B------:R-:W-:Y:S01]  /*9400*/  R2UR UR8, R20 ;  /* 0x00000000140872ca */ /* 0x000fe200000e0000 */
[----:B------:R1:W-:Y:S01]  /*9410*/  REDG.E.ADD.F32x4.FTZ.RN.STRONG.GPU desc[UR46][R8.64+0x2800], R44 ;  /* 0x0028002c080079a6 */ /* 0x0003e2000c10f7ae */
[----:B------:R-:W-:-:S02]  /*9420*/  WARPGROUP.DEPBAR.LE gsb0, 0x0 ;  /* 0x00008000000079c5 */ /* 0x000fc40000010000 */
[----:B------:R-:W-:-:S09]  /*9430*/  WARPGROUP.ARRIVE ;  /* 0x00000000000079c5 */ /* 0x000fd20000000000 */
[----:B------:R-:W-:Y:S01]  /*9440*/  UMOV UR14, UR8 ;  /* 0x00000008000e7c82 */ /* 0x000fe20008000000 */
[----:B------:R-:W-:Y:S01]  /*9450*/  VIADD R20, R24, 0x180 ;  /* 0x0000018018147836 */ /* 0x000fe20000000000 */
[----:B------:R1:W-:Y:S01]  /*9460*/  REDG.E.ADD.F32x4.FTZ.RN.STRONG.GPU desc[UR46][R8.64+0x3000], R48 ;  /* 0x00300030080079a6 */ /* 0x0003e2000c10f7ae */
[----:B------:R-:W-:Y:S03]  /*9470*/  HGMMA.64x16x16.F32 R64, gdesc[UR56].tnspA.tnspB, R64, gsb0 ;  /* 0x60200000384079f0 */ /* 0x000fe60008000840 */
[----:B------:R-:W-:Y:S01]  /*9480*/  R2UR UR4, R20 ;  /* 0x00000000140472ca */ /* 0x000fe200000e0000 */
[----:B------:R-:W-:Y:S01]  /*9490*/  UMOV UR8, UR52 ;  /* 0x0000003400087c82 */ /* 0x000fe20008000000 */
[----:B------:R-:W-:Y:S01]  /*94a0*/  IMAD.U32 R22, RZ, RZ, UR14 ;  /* 0x0000000eff167e24 */ /* 0x000fe2000f8e00ff */
[----:B------:R1:W-:Y:S01]  /*94b0*/  REDG.E.ADD.F32x4.FTZ.RN.STRONG.GPU desc[UR46][R8.64+0x3800], R52 ;  /* 0x00380034080079a6 */ /* 0x0003e2000c10f7ae */
[----:B------:R-:W-:-:S02]  /*94c0*/  WARPGROUP.DEPBAR.LE gsb0, 0x0 ;  /* 0x00008000000079c5 */ /* 0x000fc40000010000 */
[----:B------:R-:W-:-:S06]  /*94d0*/  WARPGROUP.ARRIVE ;  /* 0x00000000000079c5 */ /* 0x000fcc0000000000 */
[----:B------:R-:W-:Y:S01]  /*94e0*/  HGMMA.64x16x16.F32 R72, gdesc[UR12].tnspA.tnspB, R72, gsb0 ;  /* 0x602000000c4879f0 */ /* 0x000fe20008000848 */
[----:B------:R-:W-:Y:S02]  /*94f0*/  UMOV UR10, UR4 ;  /* 0x00000004000a7c82 */ /* 0x000fe40008000000 */
[----:B------:R-:W-:Y:S02]  /*9500*/  WARPGROUP.DEPBAR.LE gsb0, 0x0 ;  /* 0x00008000000079c5 */ /* 0x000fe40000010000 */
[----:B------:R-:W-:-:S06]  /*9510*/  WARPGROUP.ARRIVE ;  /* 0x00000000000079c5 */ /* 0x000fcc0000000000 */
[----:B------:R-:W-:Y:S01]  /*9520*/  HGMMA.64x16x16.F32 R80, gdesc[UR8].tnspA.tnspB, R80, gsb0 ;  /* 0x60200000085079f0 */ /* 0x000fe20008000850 */
[----:B------:R-:W-:Y:S01]  /*9530*/  R2UR UR4, R25 ;  /* 0x00000000190472ca */ /* 0x000fe200000e0000 */
[----:B------:R-:W-:Y:S01]  /*9540*/  IMAD.U32 R216, RZ, RZ, UR10 ;  /* 0x0000000affd87e24 */ /* 0x000fe2000f8e00ff */
[----:B------:R-:W-:Y:S01]  /*9550*/  UMOV UR8, UR52 ;  /* 0x0000003400087c82 */ /* 0x000fe20008000000 */
[----:B------:R-:W-:Y:S01]  /*9560*/  UMOV UR9, UR53 ;  /* 0x0000003500097c82 */ /* 0x000fe20008000000 */
[----:B------:R-:W-:-:S09]  /*9570*/  UMOV UR11, 0x40 ;  /* 0x00000040000b7882 */ /* 0x000fd20000000000 */
[----:B------:R-:W-:Y:S01]  /*9580*/  UMOV UR10, UR4 ;  /* 0x00000004000a7c82 */ /* 0x000fe20008000000 */
[----:B------:R-:W-:Y:S02]  /*9590*/  WARPGROUP.DEPBAR.LE gsb0, 0x0 ;  /* 0x00008000000079c5 */ /* 0x000fe40000010000 */
[----:B------:R-:W-:-:S06]  /*95a0*/  WARPGROUP.ARRIVE ;  /* 0x00000000000079c5 */ /* 0x000fcc0000000000 */
[----:B------:R-:W-:Y:S01]  /*95b0*/  HGMMA.64x16x16.F32 R88, gdesc[UR8].tnspA.tnspB, R88, gsb0 ;  /* 0x60200000085879f0 */ /* 0x000fe20008000858 */
[----:B------:R-:W-:-:S05]  /*95c0*/  VIADD R25, R236, 0x80 ;  /* 0x00000080ec197836 */ /* 0x000fca0000000000 */
[----:B------:R-:W-:Y:S01]  /*95d0*/  R2UR UR48, R25 ;  /* 0x00000000193072ca */ /* 0x000fe200000e0000 */
[----:B------:R-:W-:Y:S02]  /*95e0*/  WARPGROUP.DEPBAR.LE gsb0, 0x0 ;  /* 0x00008000000079c5 */ /* 0x000fe40000010000 */
[----:B------:R-:W-:-:S10]  /*95f0*/  WARPGROUP.ARRIVE ;  /* 0x00000000000079c5 */ /* 0x000fd40000000000 */
        /* <DEDUP_REMOVED lines=84> */
[----:B------:R-:W-:Y:S01]  /*9b40*/  UMOV UR5, 0x40000040 ;  /* 0x4000004000057882 */ /* 0x000fe20000000000 */
[----:B------:R-:W-:Y:S02]  /*9b50*/  WARPGROUP.DEPBAR.LE gsb0, 0x0 ;  /* 0x00008000000079c5 */ /* 0x000fe40000010000 */
[----:B------:R-:W-:-:S09]  /*9b60*/  WARPGROUP.ARRIVE ;  /* 0x00000000000079c5 */ /* 0x000fd20000000000 */
        /* <DEDUP_REMOVED lines=34> */
[----:B------:R-:W-:Y:S02]  /*9d90*/  IMAD.U32 R20, RZ, RZ, UR58 ;  /* 0x0000003aff147e24 */ /* 0x000fe4000f8e00ff */
[----:B------:R-:W-:Y:S01]  /*9da0*/  IMAD.U32 R21, RZ, RZ, UR59 ;  /* 0x0000003bff157e24 */ /* 0x000fe2000f8e00ff */
[----:B------:R-:W-:Y:S02]  /*9db0*/  WARPGROUP.DEPBAR.LE gsb0, 0x0 ;  /* 0x00008000000079c5 */ /* 0x000fe40000010000 */
[----:B-1----:R-:W-:Y:S05]  /*9dc0*/  @!P0 BRA `(.L_x_708) ;  /* 0x0000000000048947 */ /* 0x002fea0003800000 */
[----:B------:R-:W-:Y:S01]  /*9dd0*/  BPT.TRAP 0x1 ;  /* 0x000000040000795c */ /* 0x000fe20000300000 */
.L_x_708:
        /* <DEDUP_REMOVED lines=22> */
[C---:B------:R-:W-:Y:S01]  /*9f40*/  VIADD R10, R12.reuse, 0x680 ;  /* 0x000006800c0a7836 */ /* 0x040fe20000000000 */
        /* <DEDUP_REMOVED lines=23> */
[----:B-----5:R-:W-:Y:S01]  /*a0c0*/  WARPGROUP.ARRIVE ;  /* 0x00000000000079c5 */ /* 0x020fe20000000000 */
        /* <DEDUP_REMOVED lines=14> */
[----:B------:R1:W-:Y:S01]  /*a1b0*/  REDG.E.ADD.F32x4.FTZ.RN.STRONG.GPU desc[UR46][R8.64+0x4800], R28 ;  /* 0x0048001c080079a6 */ /* 0x0003e2000c10f7ae */
[----:B------:R-:W-:Y:S02]  /*a1c0*/  WARPGROUP.DEPBAR.LE gsb0, 0x0 ;  /* 0x00008000000079c5 */ /* 0x000fe40000010000 */
[----:B------:R-:W-:Y:S01]  /*a1d0*/  WARPGROUP.ARRIVE ;  /* 0x00000000000079c5 */ /* 0x000fe20000000000 */
[----:B------:R-:W-:Y:S01]  /*a1e0*/  VIADD R4, R236, 0x500 ;  /* 0x00000500ec047836 */ /* 0x000fe20000000000 */
        /* <DEDUP_REMOVED lines=17> */
[----:B------:R-:W-:Y:S02]  /*a300*/  UMOV UR32, UR24 ;  /* 0x0000001800207c82 */ /* 0x000fe40008000000 */
        /* <DEDUP_REMOVED lines=74> */
.L_x_709:
[----:B------:R-:W-:Y:S01]  /*a7b0*/  VIADD R3, R3, 0x1 ;  /* 0x0000000103037836 */ /* 0x000fe20000000000 */
[----:B------:R-:W-:Y:S01]  /*a7c0*/  LOP3.LUT R230, R230, 0x1, RZ, 0x3c, !PT ;  /* 0x00000001e6e67812 */ /* 0x000fe200078e3cff */
        /* <DEDUP_REMOVED lines=92> */
.L_x_697:
        /* <DEDUP_REMOVED lines=23> */
.L_x_712:
        /* <DEDUP_REMOVED lines=20> */
.L_x_713:
        /* <DEDUP_REMOVED lines=18> */
.L_x_714:
        /* <DEDUP_REMOVED lines=18> */
.L_x_715:
        /* <DEDUP_REMOVED lines=138> */
[----:B------:R-:W-:Y:S01]  /*bb20*/  ULDC.64 UR6, c[0x0][0x198] ;  /* 0x0000660000067ab9 */ /* 0x000fe20000000a00 */
[----:B------:R-:W-:Y:S02]  /*bb30*/  UIADD3 UR40, UR37, 0xa000, URZ ;  /* 0x0000a00025287890 */ /* 0x000fe4000fffe03f */
[----:B------:R-:W-:Y:S02]  /*bb40*/  UIADD3 UR4, UP0, UR6, 0x770, URZ ;  /* 0x0000077006047890 */ /* 0x000fe4000ff1e03f */
[----:B------:R-:W-:Y:S02]  /*bb50*/  UIMAD UR42, UR45, 0x50, URZ ;  /* 0x000000502d2a78a4 */ /* 0x000fe4000f8e023f */
[----:B------:R-:W-:Y:S02]  /*bb60*/  UIADD3.X UR5, URZ, UR7, URZ, UP0, !UPT ;  /* 0x000000073f057290 */ /* 0x000fe400087fe43f */
[----:B------:R-:W-:Y:S02]  /*bb70*/  UIADD3 UR32, UR37, 0xc800, URZ ;  /* 0x0000c80025207890 */ /* 0x000fe4000fffe03f */
[----:B------:R-:W-:-:S02]  /*bb80*/  UIADD3 UR16, UR37, 0xf000, URZ ;  /* 0x0000f00025107890 */ /* 0x000fc4000fffe03f */
[----:B------:R-:W-:Y:S02]  /*bb90*/  UIADD3 UR8, UR37, 0x11800, URZ ;  /* 0x0001180025087890 */ /* 0x000fe4000fffe03f */
[----:B------:R-:W-:Y:S01]  /*bba0*/  UIADD3 UR6, UP0, UR6, 0x670, URZ ;  /* 0x0000067006067890 */ /* 0x000fe2000ff1e03f */
[----:B------:R-:W-:Y:S01]  /*bbb0*/  UMOV UR41, URZ ;  /* 0x0000003f00297c82 */ /* 0x000fe20008000000 */
[----:B------:R-:W-:Y:S01]  /*bbc0*/  UMOV UR33, 0x40 ;  /* 0x0000004000217882 */ /* 0x000fe20000000000 */
[----:B------:R-:W-:Y:S01]  /*bbd0*/  UMOV UR35, UR43 ;  /* 0x0000002b00237c82 */ /* 0x000fe20008000000 */
[----:B------:R-:W-:Y:S01]  /*bbe0*/  UMOV UR36, UR44 ;  /* 0x0000002c00247c82 */ /* 0x000fe20008000000 */
[----:B------:R-:W-:Y:S01]  /*bbf0*/  UMOV UR34, UR42 ;  /* 0x0000002a00227c82 */ /* 0x000fe20008000000 */
[----:B------:R-:W-:Y:S01]  /*bc00*/  UMOV UR17, 0x80 ;  /* 0x0000008000117882 */ /* 0x000fe20000000000 */
[----:B------:R-:W-:Y:S01]  /*bc10*/  UMOV UR19, UR43 ;  /* 0x0000002b00137c82 */ /* 0x000fe20008000000 */
[----:B------:R-:W-:Y:S01]  /*bc20*/  UMOV UR20, UR44 ;  /* 0x0000002c00147c82 */ /* 0x000fe20008000000 */
[----:B------:R1:W-:Y:S01]  /*bc30*/  UTMASTG.4D [UR40], [UR4] ;  /* 0x00000028040073b5 */ /* 0x0003e20008018000 */
[----:B------:R-:W-:Y:S01]  /*bc40*/  UMOV UR18, UR42 ;  /* 0x0000002a00127c82 */ /* 0x000fe20008000000 */
[----:B------:R-:W-:Y:S01]  /*bc50*/  UMOV UR9, 0xc0 ;  /* 0x000000c000097882 */ /* 0x000fe20000000000 */
[----:B------:R-:W-:Y:S01]  /*bc60*/  UMOV UR11, UR43 ;  /* 0x0000002b000b7c82 */ /* 0x000fe20008000000 */
[----:B------:R-:W-:Y:S01]  /*bc70*/  UMOV UR12, UR44 ;  /* 0x0000002c000c7c82 */ /* 0x000fe20008000000 */
[----:B------:R-:W-:Y:S01]  /*bc80*/  UMOV UR10, UR42 ;  /* 0x0000002a000a7c82 */ /* 0x000fe20008000000 */
[----:B------:R-:W-:Y:S01]  /*bc90*/  UIADD3.X UR7, URZ, UR7, URZ, UP0, !UPT ;  /* 0x000000073f077290 */ /* 0x000fe200087fe43f */
[----:B------:R-:W-:Y:S01]  /*bca0*/  UTMASTG.4D [UR32], [UR4] ;  /* 0x00000020040073b5 */ /* 0x000fe20008018000 */
[----:B------:R-:W-:Y:S01]  /*bcb0*/  UIADD3 UR24, UR37, 0x2800, URZ ;  /* 0x0000280025187890 */ /* 0x000fe2000fffe03f */
[----:B------:R-:W-:Y:S01]  /*bcc0*/  UMOV UR25, 0x40 ;  /* 0x0000004000197882 */ /* 0x000fe20000000000 */
[----:B------:R-:W-:Y:S01]  /*bcd0*/  UMOV UR27, UR43 ;  /* 0x0000002b001b7c82 */ /* 0x000fe20008000000 */
[----:B------:R-:W-:Y:S01]  /*bce0*/  UMOV UR28, UR44 ;  /* 0x0000002c001c7c82 */ /* 0x000fe20008000000 */
[----:B------:R-:W-:Y:S01]  /*bcf0*/  UMOV UR26, UR42 ;  /* 0x0000002a001a7c82 */ /* 0x000fe20008000000 */
[----:B------:R3:W-:Y:S01]  /*bd00*/  UTMASTG.4D [UR16], [UR4] ;  /* 0x00000010040073b5 */ /* 0x0007e20008018000 */
[----:B-1----:R-:W-:Y:S01]  /*bd10*/  UMOV UR40, UR37 ;  /* 0x0000002500287c82 */ /* 0x002fe20008000000 */
[----:B------:R1:W-:Y:S01]  /*bd20*/  UTMASTG.4D [UR8], [UR4] ;  /* 0x00000008040073b5 */ /* 0x0003e20008018000 */
[----:B------:R4:W-:Y:S01]  /*bd30*/  UTMASTG.4D [UR40], [UR6] ;  /* 0x00000028060073b5 */ /* 0x0009e20008018000 */
[----:B---3--:R-:W-:Y:S01]  /*bd40*/  UIADD3 UR16, UR37, 0x5000, URZ ;  /* 0x0000500025107890 */ /* 0x008fe2000fffe03f */
[----:B------:R4:W-:Y:S01]  /*bd50*/  UTMASTG.4D [UR24], [UR6] ;  /* 0x00000018060073b5 */ /* 0x0009e20008018000 */
[----:B-1----:R-:W-:-:S07]  /*bd60*/  UIADD3 UR8, UR37, 0x7800, URZ ;  /* 0x0000780025087890 */ /* 0x002fce000fffe03f */
[----:B------:R4:W-:Y:S02]  /*bd70*/  UTMASTG.4D [UR16], [UR6] ;  /* 0x00000010060073b5 */ /* 0x0009e40008018000 */
[----:B------:R4:W-:Y:S02]  /*bd80*/  UTMASTG.4D [UR8], [UR6] ;  /* 0x00000008060073b5 */ /* 0x0009e40008018000 */
[----:B----4-:R0:W-:Y:S02]  /*bd90*/  UTMACMDFLUSH ;  /* 0x00000000000079b7 */ /* 0x0101e40000000000 */
.L_x_717:
[----:B------:R-:W-:Y:S05]  /*bda0*/  BSYNC B0 ;  /* 0x0000000000007941 */ /* 0x000fea0003800000 */
.L_x_716:
[----:B------:R-:W-:-:S04]  /*bdb0*/  DEPBAR.LE SB0, 0x0 ;  /* 0x000080000000791a */ /* 0x000fc80000000000 */
[----:B------:R-:W-:Y:S05]  /*bdc0*/  EXIT ;  /* 0x000000000000794d */ /* 0x000fea0003800000 */
.L_x_711:
[----:B------:R-:W2:Y:S01]  /*bdd0*/  S2R R0, SR_TID.X ;  /* 0x0000000000007919 */ /* 0x000ea20000002100 */
[----:B------:R-:W3:Y:S01]  /*bde0*/  LDC.64 R2, c[0x0][0x820] ;  /* 0x00020800ff027b82 */ /* 0x000ee20000000a00 */
[----:B------:R-:W-:Y:S01]  /*bdf0*/  ULDC.64 UR4, c[0x0][0x808] ;  /* 0x0002020000047ab9 */ /* 0x000fe20000000a00 */
[----:B------:R-:W-:Y:S01]  /*be00*/  USHF.R.S32.HI UR8, URZ, 0x1f, UR43 ;  /* 0x0000001f3f087899 */ /* 0x000fe2000801142b */
[----:B------:R-:W-:Y:S01]  /*be10*/  IMAD.U32 R9, RZ, RZ, UR45 ;  /* 0x0000002dff097e24 */ /* 0x000fe2000f8e00ff */
[----:B------:R-:W-:Y:S01]  /*be20*/  UIMAD UR4, UR45, -0x50, UR4 ;  /* 0xffffffb02d0478a4 */ /* 0x000fe2000f8e0204 */
[----:B------:R-:W-:Y:S01]  /*be30*/  BSSY B0, `(.L_x_718) ;  /* 0x000002d000007945 */ /* 0x000fe20003800000 */
[----:B------:R-:W-:Y:S02]  /*be40*/  USHF.R.S32.HI UR9, URZ, 0x1f, UR44 ;  /* 0x0000001f3f097899 */ /* 0x000fe4000801142c */
[----:B------:R-:W4:Y:S08]  /*be50*/  LDC.64 R10, c[0x0][0x828] ;  /* 0x00020a00ff0a7b82 */ /* 0x000f300000000a00 */
[----:B-1----:R-:W1:Y:S08]  /*be60*/  LDC.64 R16, c[0x0][0x850] ;  /* 0x00021400ff107b82 */ /* 0x002e700000000a00 */
[----:B------:R-:W1:Y:S01]  /*be70*/  LDC.64 R18, c[0x0][0x858] ;  /* 0x00021600ff127b82 */ /* 0x000e620000000a00 */
[----:B--2---:R-:W-:-:S05]  /*be80*/  VIADD R5, R0, 0xffffff80 ;  /* 0xffffff8000057836 */ /* 0x004fca0000000000 */
[----:B------:R-:W-:-:S04]  /*be90*/  SHF.R.S32.HI R0, RZ, 0x1f, R5 ;  /* 0x0000001fff007819 */ /* 0x000fc80000011405 */
[----:B------:R-:W-:-:S04]  /*bea0*/  LEA.HI R4, R0, R5, RZ, 0x5 ;  /* 0x0000000500047211 */ /* 0x000fc800078f28ff */
[----:B------:R-:W-:Y:S02]  /*beb0*/  LOP3.LUT R0, R4, 0x1fffffe0, RZ, 0xc0, !PT ;  /* 0x1fffffe004007812 */ /* 0x000fe400078ec0ff */
[----:B------:R-:W-:-:S03]  /*bec0*/  SHF.R.S32.HI R4, RZ, 0x5, R4 ;  /* 0x00000005ff047819 */ /* 0x000fc60000011404 */
[----:B------:R-:W-:Y:S01]  /*bed0*/  IMAD.IADD R0, R5, 0x1, -R0 ;  /* 0x0000000105007824 */ /* 0x000fe200078e0a00 */
[C---:B------:R-:W-:Y:S01]  /*bee0*/  ISETP.GE.AND P6, PT, R4.reuse, UR4, PT ;  /* 0x0000000404007c0c */ /* 0x040fe2000bfc6270 */
[----:B------:R-:W-:Y:S02]  /*bef0*/  VIADD R5, R4, 0x8 ;  /* 0x0000000804057836 */ /* 0x000fe40000000000 */
[----:B------:R-:W-:Y:S02]  /*bf00*/  IMAD.SHL.U32 R6, R0, 0x8, RZ ;  /* 0x0000000800067824 */ /* 0x000fe400078e00ff */
[----:B---3--:R-:W-:Y:S01]  /*bf10*/  IMAD R0, R2, UR8, RZ ;  /* 0x0000000802007c24 */ /* 0x008fe2000f8e02ff */
[----:B------:R-:W-:Y:S01]  /*bf20*/  ISETP.GE.AND P5, PT, R5, UR4, PT ;  /* 0x0000000405007c0c */ /* 0x000fe2000bfa6270 */
[----:B------:R-:W-:Y:S01]  /*bf30*/  VIADD R8, R4, 0x10 ;  /* 0x0000001004087836 */ /* 0x000fe20000000000 */
[----:B------:R-:W-:Y:S01]  /*bf40*/  SHF.R.S32.HI R7, RZ, 0x1f, R6 ;  /* 0x0000001fff077819 */ /* 0x000fe20000011406 */
[----:B------:R-:W-:Y:S01]  /*bf50*/  IMAD R5, R3, UR43, R0 ;  /* 0x0000002b03057c24 */ /* 0x000fe2000f8e0200 */
[----:B------:R-:W-:Y:S01]  /*bf60*/  ISETP.GE.OR P2, PT, R6, UR5, P6 ;  /* 0x0000000506007c0c */ /* 0x000fe2000b746670 */
[----:B------:R-:W-:Y:S01]  /*bf70*/  VIADD R0, R4, 0x18 ;  /* 0x0000001804007836 */ /* 0x000fe20000000000 */
[----:B------:R-:W-:Y:S01]  /*bf80*/  ISETP.GE.AND P4, PT, R8, UR4, PT ;  /* 0x0000000408007c0c */ /* 0x000fe2000bf86270 */
[----:B------:R-:W-:Y:S01]  /*bf90*/  IMAD.WIDE.U32 R2, R2, UR43, R6 ;  /* 0x0000002b02027c25 */ /* 0x000fe2000f8e0006 */
[----:B------:R-:W-:-:S02]  /*bfa0*/  ISETP.GE.OR P1, PT, R6, UR5, P5 ;  /* 0x0000000506007c0c */ /* 0x000fc4000af26670 */
[----:B------:R-:W-:Y:S01]  /*bfb0*/  ISETP.GE.AND P3, PT, R0, UR4, PT ;  /* 0x0000000400007c0c */ /* 0x000fe2000bf66270 */
[----:B------:R-:W-:Y:S01]  /*bfc0*/  IMAD.IADD R3, R3, 0x1, R5 ;  /* 0x0000000103037824 */ /* 0x000fe200078e0205 */
[----:B------:R-:W-:Y:S01]  /*bfd0*/  SHF.R.S32.HI R5, RZ, 0x1f, R4 ;  /* 0x0000001fff057819 */ /* 0x000fe20000011404 */
[----:B----4-:R-:W-:Y:S02]  /*bfe0*/  IMAD R0, R10, UR9, RZ ;  /* 0x000000090a007c24 */ /* 0x010fe4000f8e02ff */
[----:B------:R-:W-:Y:S02]  /*bff0*/  VIADD R8, R4, 0x20 ;  /* 0x0000002004087836 */ /* 0x000fe40000000000 */
[----:B------:R-:W-:Y:S02]  /*c000*/  IMAD R11, R11, UR44, R0 ;  /* 0x0000002c0b0b7c24 */ /* 0x000fe4000f8e0200 */
[----:B------:R-:W-:Y:S01]  /*c010*/  IMAD.WIDE.U32 R14, R10, UR44, R2 ;  /* 0x0000002c0a0e7c25 */ /* 0x000fe2000f8e0002 */
[----:B------:R-:W-:-:S03]  /*c020*/  ISETP.GE.AND P0, PT, R8, UR4, PT ;  /* 0x0000000408007c0c */ /* 0x000fc6000bf06270 */
[----:B------:R-:W-:-:S04]  /*c030*/  IMAD.WIDE R2, R9, 0x50, R4 ;  /* 0x0000005009027825 */ /* 0x000fc800078e0204 */
[----:B------:R-:W-:Y:S01]  /*c040*/  IMAD.IADD R11, R15, 0x1, R11 ;  /* 0x000000010f0b7824 */ /* 0x000fe200078e020b */
[----:B-1----:R-:W-:Y:S06]  /*c050*/  @P2 BRA `(.L_x_719) ;  /* 0x0000000000282947 */ /* 0x002fec0003800000 */
        /* <DEDUP_REMOVED lines=10> */
.L_x_719:
[----:B------:R-:W-:Y:S05]  /*c100*/  BSYNC B0 ;  /* 0x0000000000007941 */ /* 0x000fea0003800000 */
.L_x_718:
[----:B------:R-:W-:Y:S01]  /*c110*/  BSSY B0, `(.L_x_720) ;  /* 0x0000010000007945 */ /* 0x000fe20003800000 */
[----:B------:R-:W-:-:S03]  /*c120*/  ISETP.GE.OR P2, PT, R6, UR5, P4 ;  /* 0x0000000506007c0c */ /* 0x000fc6000a746670 */
[----:B------:R-:W-:Y:S10]  /*c130*/  @P1 BRA `(.L_x_721) ;  /* 0x0000000000341947 */ /* 0x000ff40003800000 */
        /* <DEDUP_REMOVED lines=13> */
.L_x_721:
[----:B------:R-:W-:Y:S05]  /*c210*/  BSYNC B0 ;  /* 0x0000000000007941 */ /* 0x000fea0003800000 */
.L_x_720:
[----:B------:R-:W-:Y:S01]  /*c220*/  BSSY B0, `(.L_x_722) ;  /* 0x0000010000007945 */ /* 0x000fe20003800000 */
[----:B------:R-:W-:-:S03]  /*c230*/  ISETP.GE.OR P1, PT, R6, UR5, P3 ;  /* 0x0000000506007c0c */ /* 0x000fc60009f26670 */
[----:B------:R-:W-:Y:S10]  /*c240*/  @P2 BRA `(.L_x_723) ;  /* 0x0000000000342947 */ /* 0x000ff40003800000 */
[----:B-12---:R-:W-:Y:S01]  /*c250*/  IADD3 R13, P2, R2, 0x10, RZ ;  /* 0x00000010020d7810 */ /* 0x006fe20007f5e0ff */
        /* <DEDUP_REMOVED lines=12> */
.L_x_723:
[----:B------:R-:W-:Y:S05]  /*c320*/  BSYNC B0 ;  /* 0x0000000000007941 */ /* 0x000fea0003800000 */
.L_x_722:
[----:B------:R-:W-:Y:S01]  /*c330*/  BSSY B0, `(.L_x_724) ;  /* 0x0000011000007945 */ /* 0x000fe20003800000 */
[----:B------:R-:W-:Y:S01]  /*c340*/  ISETP.GE.OR P2, PT, R6, UR5, P0 ;  /* 0x0000000506007c0c */ /* 0x000fe20008746670 */
[----:B-123--:R-:W-:Y:S02]  /*c350*/  VIADD R12, R4, 0x28 ;  /* 0x00000028040c7836 */ /* 0x00efe40000000000 */
[----:B------:R-:W-:Y:S10]  /*c360*/  @P1 BRA `(.L_x_725) ;  /* 0x0000000000341947 */ /* 0x000ff40003800000 */
        /* <DEDUP_REMOVED lines=13> */
.L_x_725:
[----:B------:R-:W-:Y:S05]  /*c440*/  BSYNC B0 ;  /* 0x0000000000007941 */ /* 0x000fea0003800000 */
.L_x_724:
[----:B------:R-:W-:Y:S01]  /*c450*/  BSSY B0, `(.L_x_726) ;  /* 0x0000010000007945 */ /* 0x000fe20003800000 */
[----:B------:R-:W-:-:S03]  /*c460*/  ISETP.GE.AND P1, PT, R12, UR4, PT ;  /* 0x000000040c007c0c */ /* 0x000fc6000bf26270 */
        /* <DEDUP_REMOVED lines=14> */
.L_x_727:
[----:B------:R-:W-:Y:S05]  /*c550*/  BSYNC B0 ;  /* 0x0000000000007941 */ /* 0x000fea0003800000 */
.L_x_726:
[----:B------:R-:W-:Y:S01]  /*c560*/  ISETP.GE.OR P2, PT, R6, UR5, P1 ;  /* 0x0000000506007c0c */ /* 0x000fe20008f46670 */
[----:B------:R-:W-:Y:S01]  /*c570*/  ULDC UR6, c[0x0][0x83c] ;  /* 0x00020f0000067ab9 */ /* 0x000fe20000000800 */
[----:B------:R-:W-:Y:S01]  /*c580*/  BSSY B0, `(.L_x_728) ;  /* 0x0000010000007945 */ /* 0x000fe20003800000 */
[----:B--2---:R-:W-:-:S10]  /*c590*/  VIADD R12, R4, 0x30 ;  /* 0x00000030040c7836 */ /* 0x004fd40000000000 */
        /* <DEDUP_REMOVED lines=14> */
.L_x_729:
[----:B------:R-:W-:Y:S05]  /*c680*/  BSYNC B0 ;  /* 0x0000000000007941 */ /* 0x000fea0003800000 */
.L_x_728:
[----:B------:R-:W-:Y:S01]  /*c690*/  ISETP.GE.OR P3, PT, R6, UR6, P3 ;  /* 0x0000000606007c0c */ /* 0x000fe20009f66670 */
[----:B------:R-:W-:Y:S01]  /*c6a0*/  BSSY B0, `(.L_x_730) ;  /* 0x000001c000007945 */ /* 0x000fe20003800000 */
[----:B------:R-:W-:Y:S01]  /*c6b0*/  ISETP.GE.AND P2, PT, R12, UR4, PT ;  /* 0x000000040c007c0c */ /* 0x000fe2000bf46270 */
[----:B------:R-:W-:Y:S01]  /*c6c0*/  VIADD R12, R4, 0x38 ;  /* 0x00000038040c7836 */ /* 0x000fe20000000000 */
[----:B------:R-:W-:Y:S02]  /*c6d0*/  P2R R23, PR, RZ, 0x8 ;  /* 0x00000008ff177803 */ /* 0x000fe40000000000 */
[C---:B------:R-:W-:Y:S02]  /*c6e0*/  ISETP.GE.OR P3, PT, R6.reuse, UR5, P2 ;  /* 0x0000000506007c0c */ /* 0x040fe40009766670 */
[C---:B------:R-:W-:Y:S02]  /*c6f0*/  ISETP.GE.OR P6, PT, R6.reuse, UR6, P6 ;  /* 0x0000000606007c0c */ /* 0x040fe4000b7c6670 */
[----:B------:R-:W-:-:S02]  /*c700*/  ISETP.GE.OR P5, PT, R6, UR6, P5 ;  /* 0x0000000606007c0c */ /* 0x000fc4000afa6670 */
[C---:B------:R-:W-:Y:S02]  /*c710*/  ISETP.GE.OR P4, PT, R6.reuse, UR6, P4 ;  /* 0x0000000606007c0c */ /* 0x040fe4000a786670 */
[----:B-12---:R-:W-:Y:S02]  /*c720*/  P2R R20, PR, RZ, 0x40 ;  /* 0x00000040ff147803 */ /* 0x006fe40000000000 */
[----:B------:R-:W-:Y:S02]  /*c730*/  P2R R21, PR, RZ, 0x20 ;  /* 0x00000020ff157803 */ /* 0x000fe40000000000 */
[C---:B------:R-:W-:Y:S02]  /*c740*/  ISETP.GE.OR P0, PT, R6.reuse, UR6, P0 ;  /* 0x0000000606007c0c */ /* 0x040fe40008706670 */
[----:B------:R-:W-:Y:S02]  /*c750*/  P2R R22, PR, RZ, 0x10 ;  /* 0x00000010ff167803 */ /* 0x000fe40000000000 */
[----:B------:R-:W-:-:S02]  /*c760*/  ISETP.GE.OR P1, PT, R6, UR6, P1 ;  /* 0x0000000606007c0c */ /* 0x000fc40008f26670 */
[----:B------:R-:W-:Y:S01]  /*c770*/  ISETP.GE.OR P2, PT, R6, UR6, P2 ;  /* 0x0000000606007c0c */ /* 0x000fe20009746670 */
[----:B------:R-:W-:-:S12]  /*c780*/  @P3 BRA `(.L_x_731) ;  /* 0x0000000000343947 */ /* 0x000fd80003800000 */
        /* <DEDUP_REMOVED lines=13> */
.L_x_731:
[----:B------:R-:W-:Y:S05]  /*c860*/  BSYNC B0 ;  /* 0x0000000000007941 */ /* 0x000fea0003800000 */
.L_x_730:
[----:B------:R-:W-:Y:S01]  /*c870*/  ISETP.GE.AND P3, PT, R12, UR4, PT ;  /* 0x000000040c007c0c */ /* 0x000fe2000bf66270 */
[----:B------:R-:W-:Y:S01]  /*c880*/  IMAD R0, R16, UR8, RZ ;  /* 0x0000000810007c24 */ /* 0x000fe2000f8e02ff */
[----:B------:R-:W-:Y:S01]  /*c890*/  BSSY B0, `(.L_x_732) ;  /* 0x0000013000007945 */ /* 0x000fe20003800000 */
[----:B------:R-:W-:Y:S01]  /*c8a0*/  VIADD R12, R4, 0x40 ;  /* 0x00000040040c7836 */ /* 0x000fe20000000000 */
[C---:B------:R-:W-:Y:S01]  /*c8b0*/  ISETP.GE.OR P4, PT, R6.reuse, UR5, P3 ;  /* 0x0000000506007c0c */ /* 0x040fe20009f86670 */
[----:B------:R-:W-:Y:S01]  /*c8c0*/  IMAD R17, R17, UR43, R0 ;  /* 0x0000002b11117c24 */ /* 0x000fe2000f8e0200 */
[----:B------:R-:W-:-:S11]  /*c8d0*/  ISETP.GE.OR P3, PT, R6, UR6, P3 ;  /* 0x0000000606007c0c */ /* 0x000fd60009f66670 */
        /* <DEDUP_REMOVED lines=14> */
.L_x_733:
[----:B------:R-:W-:Y:S05]  /*c9c0*/  BSYNC B0 ;  /* 0x0000000000007941 */ /* 0x000fea0003800000 */
.L_x_732:
[----:B------:R-:W-:Y:S01]  /*c9d0*/  ISETP.GE.AND P4, PT, R12, UR4, PT ;  /* 0x000000040c007c0c */ /* 0x000fe2000bf86270 */
[----:B------:R-:W-:Y:S01]  /*c9e0*/  IMAD.WIDE.U32 R8, R16, UR43, R6 ;  /* 0x0000002b10087c25 */ /* 0x000fe2000f8e0006 */
[----:B------:R-:W-:Y:S02]  /*c9f0*/  BSSY B0, `(.L_x_734) ;  /* 0x0000013000007945 */ /* 0x000fe40003800000 */
[----:B------:R-:W-:Y:S01]  /*ca00*/  ISETP.GE.OR P5, PT, R6, UR5, P4 ;  /* 0x0000000506007c0c */ /* 0x000fe2000a7a6670 */
[----:B------:R-:W-:Y:S01]  /*ca10*/  VIADD R0, R4, 0x48 ;  /* 0x0000004804007836 */ /* 0x000fe20000000000 */
[----:B------:R-:W-:Y:S01]  /*ca20*/  ISETP.GE.OR P4, PT, R6, UR6, P4 ;  /* 0x0000000606007c0c */ /* 0x000fe2000a786670 */
[----:B------:R-:W-:-:S10]  /*ca30*/  IMAD.IADD R13, R9, 0x1, R17 ;  /* 0x00000001090d7824 */ /* 0x000fd400078e0211 */
        /* <DEDUP_REMOVED lines=14> */
.L_x_735:
[----:B------:R-:W-:Y:S05]  /*cb20*/  BSYNC B0 ;  /* 0x0000000000007941 */ /* 0x000fea0003800000 */
.L_x_734:
[----:B------:R-:W-:Y:S01]  /*cb30*/  ISETP.GE.AND P6, PT, R0, UR4, PT ;  /* 0x0000000400007c0c */ /* 0x000fe2000bfc6270 */
[----:B------:R-:W-:Y:S01]  /*cb40*/  IMAD R0, R18, UR9, RZ ;  /* 0x0000000912007c24 */ /* 0x000fe2000f8e02ff */
[----:B------:R-:W-:Y:S01]  /*cb50*/  BSSY B0, `(.L_x_736) ;  /* 0x0000014000007945 */ /* 0x000fe20003800000 */
[----:B------:R-:W-:Y:S01]  /*cb60*/  IMAD.MOV.U32 R12, RZ, RZ, R8 ;  /* 0x000000ffff0c7224 */ /* 0x000fe200078e0008 */
[C---:B------:R-:W-:Y:S01]  /*cb70*/  ISETP.GE.OR P5, PT, R6.reuse, UR5, P6 ;  /* 0x0000000506007c0c */ /* 0x040fe2000b7a6670 */
        /* <DEDUP_REMOVED lines=17> */
.L_x_737:
[----:B------:R-:W-:Y:S05]  /*cc90*/  BSYNC B0 ;  /* 0x0000000000007941 */ /* 0x000fea0003800000 */
.L_x_736:
[----:B------:R-:W-:Y:S01]  /*cca0*/  ISETP.NE.AND P5, PT, R20, RZ, PT ;  /* 0x000000ff1400720c */ /* 0x000fe20003fa5270 */
[----:B------:R-:W-:Y:S01]  /*ccb0*/  BSSY B0, `(.L_x_738) ;  /* 0x000000d000007945 */ /* 0x000fe20003800000 */
[----:B----4-:R-:W-:-:S11]  /*ccc0*/  IMAD.IADD R7, R13, 0x1, R9 ;  /* 0x000000010d077824 */ /* 0x010fd600078e0209 */
        /* <DEDUP_REMOVED lines=11> */
.L_x_739:
[----:B------:R-:W-:Y:S05]  /*cd80*/  BSYNC B0 ;  /* 0x0000000000007941 */ /* 0x000fea0003800000 */
.L_x_738:
[----:B------:R-:W-:Y:S01]  /*cd90*/  ISETP.NE.AND P5, PT, R21, RZ, PT ;  /* 0x000000ff1500720c */ /* 0x000fe20003fa5270 */
[----:B------:R-:W-:-:S12]  /*cda0*/  BSSY B0, `(.L_x_740) ;  /* 0x000000f000007945 */ /* 0x000fd80003800000 */
[----:B------:R-:W-:Y:S05]  /*cdb0*/  @P5 BRA `(.L_x_741) ;  /* 0x0000000000345947 */ /* 0x000fea0003800000 */
[----:B----4-:R-:W-:Y:S01]  /*cdc0*/  IADD3 R9, P5, R2, 0x8, RZ ;  /* 0x0000000802097810 */ /* 0x010fe20007fbe0ff */
        /* <DEDUP_REMOVED lines=12> */
.L_x_741:
[----:B------:R-:W-:Y:S05]  /*ce90*/  BSYNC B0 ;  /* 0x0000000000007941 */ /* 0x000fea0003800000 */
.L_x_740:
        /* <DEDUP_REMOVED lines=16> */
.L_x_743:
[----:B------:R-:W-:Y:S05]  /*cfa0*/  BSYNC B0 ;  /* 0x0000000000007941 */ /* 0x000fea0003800000 */
.L_x_742:
        /* <DEDUP_REMOVED lines=16> */
.L_x_745:
[----:B------:R-:W-:Y:S05]  /*d0b0*/  BSYNC B0 ;  /* 0x0000000000007941 */ /* 0x000fea0003800000 */
.L_x_744:
[----:B------:R-:W-:Y:S04]  /*d0c0*/  BSSY B0, `(.L_x_746) ;  /* 0x000000f000007945 */ /* 0x000fe80003800000 */
        /* <DEDUP_REMOVED lines=14> */
.L_x_747:
[----:B------:R-:W-:Y:S05]  /*d1b0*/  BSYNC B0 ;  /* 0x0000000000007941 */ /* 0x000fea0003800000 */
.L_x_746:
        /* <DEDUP_REMOVED lines=15> */
.L_x_749:
[----:B------:R-:W-:Y:S05]  /*d2b0*/  BSYNC B0 ;  /* 0x0000000000007941 */ /* 0x000fea0003800000 */
.L_x_748:
        /* <DEDUP_REMOVED lines=15> */
.L_x_751:
[----:B------:R-:W-:Y:S05]  /*d3b0*/  BSYNC B0 ;  /* 0x0000000000007941 */ /* 0x000fea0003800000 */
.L_x_750:
        /* <DEDUP_REMOVED lines=15> */
.L_x_753:
[----:B------:R-:W-:Y:S05]  /*d4b0*/  BSYNC B0 ;  /* 0x0000000000007941 */ /* 0x000fea0003800000 */
.L_x_752:
        /* <DEDUP_REMOVED lines=15> */
.L_x_755:
[----:B------:R-:W-:Y:S05]  /*d5b0*/  BSYNC B0 ;  /* 0x0000000000007941 */ /* 0x000fea0003800000 */
.L_x_754:
        /* <DEDUP_REMOVED lines=15> */
.L_x_757:
[----:B------:R-:W-:Y:S05]  /*d6b0*/  BSYNC B0 ;  /* 0x0000000000007941 */ /* 0x000fea0003800000 */
.L_x_756:
[----:B------:R-:W-:Y:S05]  /*d6c0*/  EXIT ;  /* 0x000000000000794d */ /* 0x000fea0003800000 */
.L_x_693:
[----:B------:R-:W-:-:S08]  /*d6d0*/  NOP ;  /* 0x0000000000007918 */ /* 0x000fd00000000000 */
[----:B------:R-:W1:-:S00]  /*d6e0*/  USETMAXREG.DEALLOC.CTAPOOL 0x18 ;  /* 0x00000018000079c8 */ /* 0x000e4000080e0500 */
[----:B-1----:R-:W-:Y:S01]  /*d6f0*/  LOP3.LUT R2, R2, 0x3, RZ, 0xc0, !PT ;  /* 0x0000000302027812 */ /* 0x002fe200078ec0ff */
[----:B------:R-:W-:Y:S05]  /*d700*/  BSSY B0, `(.L_x_758) ;  /* 0x00001c8000007945 */ /* 0x000fea0003800000 */
[----:B------:R-:W1:Y:S02]  /*d710*/  SHFL.IDX PT, R2, R2, RZ, 0x1f ;  /* 0x00001fff02027589 */ /* 0x000e6400000e0000 */
[----:B-1----:R-:W-:-:S13]  /*d720*/  ISETP.NE.AND P0, PT, R2, RZ, PT ;  /* 0x000000ff0200720c */ /* 0x002fda0003f05270 */
[----:B------:R-:W-:Y:S05]  /*d730*/  @P0 BRA `(.L_x_759) ;  /* 0x0000001c00100947 */ /* 0x000fea0003800000 */
        /* <DEDUP_REMOVED lines=21> */
.L_x_760:
[----:B------:R-:W-:Y:S01]  /*d890*/  ULDC UR8, c[0x0][0xb44] ;  /* 0x0002d10000087ab9 */ /* 0x000fe20000000800 */
[----:B------:R-:W-:Y:S01]  /*d8a0*/  UMOV UR11, UR7 ;  /* 0x00000007000b7c82 */ /* 0x000fe20008000000 */
[----:B------:R-:W-:-:S11]  /*d8b0*/  UISETP.NE.AND UP0, UPT, UR8, 0x1, UPT ;  /* 0x000000010800788c */ /* 0x000fd6000bf05270 */
[----:B------:R-:W-:Y:S02]  /*d8c0*/  @UP0 ULDC.64 UR12, c[0x0][0xb48] ;  /* 0x0002d200000c0ab9 */ /* 0x000fe40000000a00 */
[----:B------:R-:W-:-:S04]  /*d8d0*/  UIMAD.WIDE.U32 UR4, UR7, UR12, URZ ;  /* 0x0000000c070472a5 */ /* 0x000fc8000f8e003f */
[----:B------:R-:W-:-:S04]  /*d8e0*/  @UP0 USHF.R.U32.HI UR11, URZ, UR13, UR5 ;  /* 0x0000000d3f0b0299 */ /* 0x000fc80008011605 */
[----:B------:R-:W-:-:S12]  /*d8f0*/  UIMAD UR4, UR11, UR8, URZ ;  /* 0x000000080b0472a4 */ /* 0x000fd8000f8e023f */
.L_x_761:
[----:B------:R-:W-:Y:S01]  /*d900*/  ULDC UR8, c[0x0][0xb38] ;  /* 0x0002ce0000087ab9 */ /* 0x000fe20000000800 */
[----:B------:R-:W-:Y:S01]  /*d910*/  UIADD3 UR4, UR7, -UR4, URZ ;  /* 0x8000000407047290 */ /* 0x000fe2000fffe03f */
[----:B------:R-:W-:Y:S01]  /*d920*/  IMAD.MOV.U32 R10, RZ, RZ, 0x1 ;  /* 0x00000001ff0a7424 */ /* 0x000fe200078e00ff */
[----:B------:R-:W-:Y:S01]  /*d930*/  UISETP.NE.AND UP0, UPT, UR8, 0x1, UPT ;  /* 0x000000010800788c */ /* 0x000fe2000bf05270 */
[----:B------:R-:W-:Y:S01]  /*d940*/  IMAD.MOV.U32 R17, RZ, RZ, RZ ;  /* 0x000000ffff117224 */ /* 0x000fe200078e00ff */
[----:B------:R-:W-:Y:S01]  /*d950*/  ULDC UR5, c[0x0][0xb44] ;  /* 0x0002d10000057ab9 */ /* 0x000fe20000000800 */
[----:B------:R-:W-:Y:S01]  /*d960*/  IMAD.MOV.U32 R6, RZ, RZ, 0x1 ;  /* 0x00000001ff067424 */ /* 0x000fe200078e00ff */
[----:B------:R-:W-:-:S07]  /*d970*/  UIMAD UR6, UR6, UR5, UR4 ;  /* 0x00000005060672a4 */ /* 0x000fce000f8e0204 */
        /* <DEDUP_REMOVED lines=8> */
[----:B------:R-:W-:Y:S05]  /*da00*/  @!P0 BRA `(.L_x_762) ;  /* 0x0000001400dc8947 */ /* 0x000fea0003800000 */
[----:B------:R-:W1:Y:S01]  /*da10*/  LDC R3, c[0x0][0x280] ;  /* 0x0000a000ff037b82 */ /* 0x000e620000000800 */
[----:B------:R-:W-:Y:S01]  /*da20*/  UIMAD UR11, UR11, 0x50, URZ ;  /* 0x000000500b0b78a4 */ /* 0x000fe2000f8e023f */
[----:B------:R-:W-:-:S06]  /*da30*/  ULDC UR4, c[0x0][0x74c] ;  /* 0x0001d30000047ab9 */ /* 0x000fcc0000000800 */
[----:B------:R-:W2:Y:S01]  /*da40*/  LDC R2, c[0x0][0x290] ;  /* 0x0000a400ff027b82 */ /* 0x000ea20000000800 */
[----:B-1----:R-:W-:-:S05]  /*da50*/  VIADD R4, R3, 0x3f ;  /* 0x0000003f03047836 */ /* 0x002fca0000000000 */
[----:B------:R-:W-:Y:S02]  /*da60*/  SHF.R.S32.HI R5, RZ, 0x1f, R4 ;  /* 0x0000001fff057819 */ /* 0x000fe40000011404 */
[----:B--2---:R-:W-:Y:S02]  /*da70*/  IADD3 R2, -R2, UR11, R3 ;  /* 0x0000000b02027c10 */ /* 0x004fe4000fffe103 */
[----:B------:R-:W-:-:S03]  /*da80*/  LEA.HI R5, R5, R4, RZ, 0x6 ;  /* 0x0000000405057211 */ /* 0x000fc600078f30ff */
[----:B------:R-:W-:Y:S01]  /*da90*/  VIADD R2, R2, -UR4 ;  /* 0x8000000402027c36 */ /* 0x000fe20008000000 */
[----:B------:R-:W-:-:S04]  /*daa0*/  SHF.R.S32.HI R8, RZ, 0x6, R5 ;  /* 0x00000006ff087819 */ /* 0x000fc80000011405 */
[----:B------:R-:W-:-:S04]  /*dab0*/  SHF.R.S32.HI R3, RZ, 0x1f, R2 ;  /* 0x0000001fff037819 */ /* 0x000fc80000011402 */
[----:B------:R-:W-:-:S04]  /*dac0*/  LEA.HI R3, R3, R2, RZ, 0x6 ;  /* 0x0000000203037211 */ /* 0x000fc800078f30ff */
[----:B------:R-:W-:-:S04]  /*dad0*/  SHF.R.S32.HI R3, RZ, 0x6, R3 ;  /* 0x00000006ff037819 */ /* 0x000fc80000011403 */
[----:B------:R-:W-:-:S04]  /*dae0*/  VIMNMX R9, RZ, R3, !PT ;  /* 0x00000003ff097248 */ /* 0x000fc80007fe0100 */
[----:B------:R-:W-:-:S13]  /*daf0*/  ISETP.GT.AND P0, PT, R8, R9, PT ;  /* 0x000000090800720c */ /* 0x000fda0003f04270 */
[----:B------:R-:W-:Y:S05]  /*db00*/  @!P0 BRA `(.L_x_762) ;  /* 0x00000014009c8947 */ /* 0x000fea0003800000 */
[----:B------:R-:W1:Y:S01]  /*db10*/  LDC.64 R2, c[0x0][0x718] ;  /* 0x0001c600ff027b82 */ /* 0x000e620000000a00 */
[----:B------:R-:W-:Y:S01]  /*db20*/  IMAD.U32 R5, RZ, RZ, UR20 ;  /* 0x00000014ff057e24 */ /* 0x000fe2000f8e00ff */
[----:B------:R-:W-:Y:S01]  /*db30*/  ULDC UR4, c[0x0][0x2e8] ;  /* 0x0000ba0000047ab9 */ /* 0x000fe20000000800 */
[----:B------:R-:W-:Y:S01]  /*db40*/  IMAD.U32 R15, RZ, RZ, UR21 ;  /* 0x00000015ff0f7e24 */ /* 0x000fe2000f8e00ff */
[----:B------:R-:W-:Y:S01]  /*db50*/  UISETP.NE.AND UP0, UPT, UR4, 0x1, UPT ;  /* 0x000000010400788c */ /* 0x000fe2000bf05270 */
[----:B------:R-:W-:Y:S01]  /*db60*/  BSSY B1, `(.L_x_762) ;  /* 0x0000161000017945 */ /* 0x000fe20003800000 */
[----:B------:R-:W-:Y:S02]  /*db70*/  SHF.R.S32.HI R5, RZ, 0x1f, R5 ;  /* 0x0000001fff057819 */ /* 0x000fe40000011405 */
[----:B------:R-:W-:Y:S01]  /*db80*/  ELECT P0, URZ, PT ;  /* 0x00000000003f782f */ /* 0x000fe20003800000 */
[----:B------:R-:W2:Y:S01]  /*db90*/  LDC.64 R6, c[0x0][0x730] ;  /* 0x0001cc00ff067b82 */ /* 0x000ea20000000a00 */
[----:B------:R-:W-:Y:S01]  /*dba0*/  SHF.R.S32.HI R15, RZ, 0x1f, R15 ;  /* 0x0000001fff0f7819 */ /* 0x000fe2000001140f */
[----:B------:R-:W-:Y:S01]  /*dbb0*/  UMOV UR12, UR20 ;  /* 0x00000014000c7c82 */ /* 0x000fe20008000000 */
[----:B------:R-:W-:-:S03]  /*dbc0*/  IMAD.MOV.U32 R17, RZ, RZ, RZ ;  /* 0x000000ffff117224 */ /* 0x000fc600078e00ff */
[----:B------:R-:W-:Y:S01]  /*dbd0*/  @UP0 ULDC UR4, c[0x0][0x2ec] ;  /* 0x0000bb0000040ab9 */ /* 0x000fe20000000800 */
[----:B------:R-:W-:Y:S01]  /*dbe0*/  @UP0 ULDC UR6, c[0x0][0x2f0] ;  /* 0x0000bc0000060ab9 */ /* 0x000fe20000000800 */
[----:B------:R-:W-:-:S04]  /*dbf0*/  UIMAD.WIDE.U32 UR4, UR20, UR4, URZ ;  /* 0x00000004140472a5 */ /* 0x000fc8000f8e003f */
[----:B------:R-:W-:Y:S01]  /*dc00*/  @UP0 USHF.R.U32.HI UR12, URZ, UR6, UR5 ;  /* 0x000000063f0c0299 */ /* 0x000fe20008011605 */
[C---:B-1----:R-:W-:Y:S02]  /*dc10*/  IMAD R4, R5.reuse, R2, RZ ;  /* 0x0000000205047224 */ /* 0x042fe400078e02ff */
[----:B--2---:R-:W-:Y:S02]  /*dc20*/  IMAD R12, R5, R6, RZ ;  /* 0x00000006050c7224 */ /* 0x004fe400078e02ff */
[----:B------:R-:W-:Y:S02]  /*dc30*/  IMAD R5, R3, UR20, R4 ;  /* 0x0000001403057c24 */ /* 0x000fe4000f8e0204 */
[----:B------:R-:W-:-:S04]  /*dc40*/  IMAD.WIDE.U32 R2, R2, UR20, RZ ;  /* 0x0000001402027c25 */ /* 0x000fc8000f8e00ff */
[----:B------:R-:W-:Y:S02]  /*dc50*/  IMAD.IADD R3, R3, 0x1, R5 ;  /* 0x0000000103037824 */ /* 0x000fe400078e0205 */
[----:B------:R-:W1:Y:S01]  /*dc60*/  LDC.64 R4, c[0x0][0x720] ;  /* 0x0001c800ff047b82 */ /* 0x000e620000000a00 */
[----:B------:R-:W-:Y:S02]  /*dc70*/  IMAD R11, R7, UR20, R12 ;  /* 0x00000014070b7c24 */ /* 0x000fe4000f8e020c */
[----:B------:R-:W-:-:S04]  /*dc80*/  IMAD.WIDE.U32 R6, R6, UR20, RZ ;  /* 0x0000001406067c25 */ /* 0x000fc8000f8e00ff */
[----:B------:R-:W-:Y:S01]  /*dc90*/  IMAD.IADD R7, R7, 0x1, R11 ;  /* 0x0000000107077824 */ /* 0x000fe200078e020b */
[----:B------:R-:W2:Y:S01]  /*dca0*/  LDC.64 R12, c[0x0][0x738] ;  /* 0x0001ce00ff0c7b82 */ /* 0x000ea20000000a00 */
[----:B-1----:R-:W-:-:S04]  /*dcb0*/  IMAD R14, R15, R4, RZ ;  /* 0x000000040f0e7224 */ /* 0x002fc800078e02ff */
[----:B------:R-:W-:Y:S02]  /*dcc0*/  IMAD R11, R5, UR21, R14 ;  /* 0x00000015050b7c24 */ /* 0x000fe4000f8e020e */
[----:B------:R-:W-:-:S04]  /*dcd0*/  IMAD.WIDE.U32 R4, R4, UR21, R2 ;  /* 0x0000001504047c25 */ /* 0x000fc8000f8e0002 */
        /* <DEDUP_REMOVED lines=13> */
.L_x_780:
        /* <DEDUP_REMOVED lines=10> */
.L_x_765:
[----:B------:R-:W1:Y:S01]  /*de50*/  LDC.64 R12, c[0x0][0x198] ;  /* 0x00006600ff0c7b82 */ /* 0x000e620000000a00 */
        /* <DEDUP_REMOVED lines=14> */
[----:B------:R-:W-:Y:S01]  /*df40*/  VIADD R8, R8, 0xffffffff ;  /* 0xffffffff08087836 */ /* 0x000fe20000000000 */
[----:B------:R-:W-:-:S02]  /*df50*/  UIADD3 UR16, UR8, 0x14100, URZ ;  /* 0x0001410008107890 */ /* 0x000fc4000fffe03f */
[----:B------:R-:W-:Y:S02]  /*df60*/  UIADD3 UR17, UR8, 0x31810, URZ ;  /* 0x0003181008117890 */ /* 0x000fe4000fffe03f */
[----:B------:R-:W-:Y:S01]  /*df70*/  IMAD.U32 R17, RZ, RZ, UR19 ;  /* 0x00000013ff117e24 */ /* 0x000fe2000f8e00ff */
[----:B------:R-:W-:Y:S02]  /*df80*/  UIADD3 UR40, UR8, 0x16100, URZ ;  /* 0x0001610008287890 */ /* 0x000fe4000fffe03f */
[----:B------:R-:W-:Y:S01]  /*df90*/  UIADD3 UR32, UR8, 0x18100, URZ ;  /* 0x0001810008207890 */ /* 0x000fe2000fffe03f */
[----:B-1----:R-:W-:Y:S01]  /*dfa0*/  IMAD.MOV.U32 R11, RZ, RZ, R12 ;  /* 0x000000ffff0b7224 */ /* 0x002fe200078e000c */
[----:B------:R-:W-:Y:S02]  /*dfb0*/  UIADD3 UR24, UR8, 0x1a100, URZ ;  /* 0x0001a10008187890 */ /* 0x000fe4000fffe03f */
[----:B------:R-:W-:Y:S02]  /*dfc0*/  UIADD3 UR30, UR8, 0x2c100, URZ ;  /* 0x0002c100081e7890 */ /* 0x000fe4000fffe03f */
        /* <DEDUP_REMOVED lines=9> */
[----:B------:R-:W-:Y:S01]  /*e060*/  IMAD.X R12, RZ, RZ, R10, P1 ;  /* 0x000000ffff0c7224 */ /* 0x000fe200008e060a */
[----:B------:R-:W-:Y:S01]  /*e070*/  IADD3 R15, P1, R4, UR19, RZ ;  /* 0x00000013040f7c10 */ /* 0x000fe2000ff3e0ff */
[----:B------:R-:W-:Y:S01]  /*e080*/  UMOV UR27, UR19 ;  /* 0x00000013001b7c82 */ /* 0x000fe20008000000 */
[----:B------:R-:W-:Y:S01]  /*e090*/  UMOV UR9, 0x10 ;  /* 0x0000001000097882 */ /* 0x000fe20000000000 */
[----:B------:R-:W-:Y:S01]  /*e0a0*/  UMOV UR31, UR17 ;  /* 0x00000011001f7c82 */ /* 0x000fe20008000000 */
[----:B------:R-:W-:Y:S01]  /*e0b0*/  R2UR UR7, R12 ;  /* 0x000000000c0772ca */ /* 0x000fe200000e0000 */
[----:B------:R-:W-:Y:S01]  /*e0c0*/  UMOV UR13, UR21 ;  /* 0x00000015000d7c82 */ /* 0x000fe20008000000 */
[----:B------:R-:W1:Y:S01]  /*e0d0*/  LDC.64 R12, c[0x0][0x700] ;  /* 0x0001c000ff0c7b82 */ /* 0x000e620000000a00 */
[----:B------:R-:W-:Y:S01]  /*e0e0*/  LEA.HI.X.SX32 R17, R17, R16, 0x1, P1 ;  /* 0x0000001011117211 */ /* 0x000fe200008f0eff */
[----:B------:R-:W-:Y:S01]  /*e0f0*/  UMOV UR10, UR18 ;  /* 0x00000012000a7c82 */ /* 0x000fe20008000000 */
[----:B------:R-:W-:-:S02]  /*e100*/  UIADD3 UR56, UR8, 0x5000, URZ ;  /* 0x0000500008387890 */ /* 0x000fc4000fffe03f */
[----:B------:R-:W-:Y:S01]  /*e110*/  UIADD3 UR48, UR8, 0x7800, URZ ;  /* 0x0000780008307890 */ /* 0x000fe2000fffe03f */
[----:B------:R-:W-:Y:S01]  /*e120*/  UMOV UR58, 0x80 ;  /* 0x00000080003a7882 */ /* 0x000fe20000000000 */
[----:B------:R-:W-:Y:S01]  /*e130*/  UMOV UR59, UR11 ;  /* 0x0000000b003b7c82 */ /* 0x000fe20008000000 */
[----:B------:R-:W-:Y:S01]  /*e140*/  UMOV UR60, UR12 ;  /* 0x0000000c003c7c82 */ /* 0x000fe20008000000 */
[----:B------:R-:W-:Y:S02]  /*e150*/  UMOV UR61, UR21 ;  /* 0x00000015003d7c82 */ /* 0x000fe40008000000 */
[----:B------:R2:W-:Y:S01]  /*e160*/  UTMALDG.4D [UR16], [UR6], desc[UR22] ;  /* 0x00001610060075b4 */ /* 0x0005e20008019000 */
[----:B------:R-:W-:Y:S01]  /*e170*/  UMOV UR50, 0xc0 ;  /* 0x000000c000327882 */ /* 0x000fe20000000000 */
[----:B------:R-:W-:Y:S01]  /*e180*/  UMOV UR51, UR11 ;  /* 0x0000000b00337c82 */ /* 0x000fe20008000000 */
[----:B------:R-:W-:Y:S01]  /*e190*/  UMOV UR52, UR12 ;  /* 0x0000000c00347c82 */ /* 0x000fe20008000000 */
[----:B------:R-:W-:Y:S01]  /*e1a0*/  UMOV UR53, UR21 ;  /* 0x0000001500357c82 */ /* 0x000fe20008000000 */
[----:B------:R3:W-:Y:S01]  /*e1b0*/  UTMALDG.4D [UR40], [UR6], desc[UR22] ;  /* 0x00001628060075b4 */ /* 0x0007e20008019000 */
[C---:B-1----:R-:W-:Y:S01]  /*e1c0*/  LEA R18, P1, R15.reuse, R12, 0x2 ;  /* 0x0000000c0f127211 */ /* 0x042fe200078210ff */
[----:B------:R1:W-:Y:S03]  /*e1d0*/  UTMALDG.4D [UR32], [UR6], desc[UR22] ;  /* 0x00001620060075b4 */ /* 0x0003e60008019000 */
[----:B------:R-:W-:-:S02]  /*e1e0*/  LEA.HI.X R17, R15, R13, R17, 0x2, P1 ;  /* 0x0000000d0f117211 */ /* 0x000fc400008f1411 */
[----:B------:R-:W-:Y:S02]  /*e1f0*/  IADD3 R15, P1, R11, 0x2f0, RZ ;  /* 0x000002f00b0f7810 */ /* 0x000fe40007f3e0ff */
[----:B------:R-:W-:Y:S01]  /*e200*/  R2UR UR4, R18 ;  /* 0x00000000120472ca */ /* 0x000fe200000e0000 */
[----:B------:R-:W-:Y:S01]  /*e210*/  IMAD.MOV.U32 R18, RZ, RZ, 0x14000 ;  /* 0x00014000ff127424 */ /* 0x000fe200078e00ff */
[----:B------:R-:W-:Y:S01]  /*e220*/  R2UR UR5, R17 ;  /* 0x00000000110572ca */ /* 0x000fe200000e0000 */
[----:B------:R4:W-:Y:S01]  /*e230*/  UTMALDG.4D [UR24], [UR6], desc[UR22] ;  /* 0x00001618060075b4 */ /* 0x0009e20008019000 */
[----:B------:R-:W-:Y:S01]  /*e240*/  R2UR UR14, R15 ;  /* 0x000000000f0e72ca */ /* 0x000fe200000e0000 */
[----:B------:R-:W-:Y:S01]  /*e250*/  IMAD.X R15, RZ, RZ, R10, P1 ;  /* 0x000000ffff0f7224 */ /* 0x000fe200008e060a */
[----:B--2---:R-:W-:Y:S01]  /*e260*/  UMOV UR16, 0x0 ;  /* 0x0000000000107882 */ /* 0x004fe20000000000 */
[----:B------:R-:W-:Y:S01]  /*e270*/  UMOV UR17, 0x10000000 ;  /* 0x1000000000117882 */ /* 0x000fe20000000000 */
[----:B------:R-:W-:-:S02]  /*e280*/  IMAD.MOV.U32 R17, RZ, RZ, 0x1 ;  /* 0x00000001ff117424 */ /* 0x000fc400078e00ff */
[----:B------:R-:W-:Y:S02]  /*e290*/  R2UR UR15, R15 ;  /* 0x000000000f0f72ca */ /* 0x000fe400000e0000 */
[----:B------:R-:W-:Y:S01]  /*e2a0*/  IADD3 R15, P1, R11, 0x3f0, RZ ;  /* 0x000003f00b0f7810 */ /* 0x000fe20007f3e0ff */
[----:B---3--:R-:W-:Y:S02]  /*e2b0*/  UIADD3 UR40, UR8, 0xa000, URZ ;  /* 0x0000a00008287890 */ /* 0x008fe4000fffe03f */
[----:B------:R2:W-:Y:S01]  /*e2c0*/  UBLKCP.S.G [UR30], [UR4], UR9 ;  /* 0x0000001e040073ba */ /* 0x0005e20008000209 */
[----:B------:R3:W-:Y:S01]  /*e2d0*/  SYNCS.ARRIVE.TRANS64 RZ, [R7+URZ+0x31800], R18 ;  /* 0x0318001207ff79a7 */ /* 0x0007e2000800003f */
[----:B------:R-:W-:Y:S01]  /*e2e0*/  UMOV UR43, UR11 ;  /* 0x0000000b002b7c82 */ /* 0x000fe20008000000 */
[----:B------:R-:W-:Y:S01]  /*e2f0*/  UMOV UR44, UR12 ;  /* 0x0000000c002c7c82 */ /* 0x000fe20008000000 */
[----:B------:R-:W-:Y:S01]  /*e300*/  UMOV UR42, UR18 ;  /* 0x00000012002a7c82 */ /* 0x000fe20008000000 */
[----:B-1----:R-:W-:Y:S01]  /*e310*/  UIADD3 UR32, UR8, 0xc800, URZ ;  /* 0x0000c80008207890 */ /* 0x002fe2000fffe03f */
[----:B------:R-:W-:Y:S01]  /*e320*/  UMOV UR34, 0x40 ;  /* 0x0000004000227882 */ /* 0x000fe20000000000 */
[----:B------:R-:W-:Y:S01]  /*e330*/  UMOV UR35, UR11 ;  /* 0x0000000b00237c82 */ /* 0x000fe20008000000 */
[----:B------:R-:W-:Y:S01]  /*e340*/  UMOV UR36, UR12 ;  /* 0x0000000c00247c82 */ /* 0x000fe20008000000 */
[----:B----4-:R-:W-:Y:S01]  /*e350*/  R2UR UR6, R15 ;  /* 0x000000000f0672ca */ /* 0x010fe200000e0000 */
[----:B------:R-:W-:Y:S01]  /*e360*/  IMAD.X R15, RZ, RZ, R10, P1 ;  /* 0x000000ffff0f7224 */ /* 0x000fe200008e060a */
[----:B--2---:R-:W-:Y:S01]  /*e370*/  UIADD3 UR9, UR8, 0x31800, URZ ;  /* 0x0003180008097890 */ /* 0x004fe2000fffe03f */
[----:B------:R-:W-:Y:S01]  /*e380*/  ISETP.GE.AND P1, PT, R9, R8, PT ;  /* 0x000000080900720c */ /* 0x000fe20003f26270 */
[----:B------:R-:W-:-:S02]  /*e390*/  UIADD3 UR24, UR8, 0x2800, URZ ;  /* 0x0000280008187890 */ /* 0x000fc4000fffe03f */
[----:B------:R-:W-:Y:S01]  /*e3a0*/  R2UR UR7, R15 ;  /* 0x000000000f0772ca */ /* 0x000fe200000e0000 */
[----:B------:R-:W-:Y:S01]  /*e3b0*/  UMOV UR26, 0x40 ;  /* 0x00000040001a7882 */ /* 0x000fe20000000000 */
[----:B------:R-:W-:Y:S01]  /*e3c0*/  UMOV UR27, UR11 ;  /* 0x0000000b001b7c82 */ /* 0x000fe20008000000 */
[----:B------:R-:W-:Y:S01]  /*e3d0*/  UMOV UR28, UR12 ;  /* 0x0000000c001c7c82 */ /* 0x000fe20008000000 */
[----:B------:R-:W-:Y:S01]  /*e3e0*/  UMOV UR25, UR9 ;  /* 0x0000000900197c82 */ /* 0x000fe20008000000 */
[----:B------:R1:W-:Y:S01]  /*e3f0*/  UTMALDG.4D [UR8], [UR14], desc[UR16] ;  /* 0x000010080e0075b4 */ /* 0x0003e20008019000 */
[----:B------:R-:W-:Y:S01]  /*e400*/  UMOV UR57, UR9 ;  /* 0x0000000900397c82 */ /* 0x000fe20008000000 */
[----:B------:R-:W-:Y:S01]  /*e410*/  UMOV UR49, UR9 ;  /* 0x0000000900317c82 */ /* 0x000fe20008000000 */
[----:B------:R-:W-:Y:S01]  /*e420*/  UMOV UR41, UR9 ;  /* 0x0000000900297c82 */ /* 0x000fe20008000000 */
[----:B------:R-:W-:Y:S01]  /*e430*/  UMOV UR33, UR9 ;  /* 0x0000000900217c82 */ /* 0x000fe20008000000 */
[----:B------:R-:W-:Y:S01]  /*e440*/  IMAD.MOV.U32 R15, RZ, RZ, 0x1 ;  /* 0x00000001ff0f7424 */ /* 0x000fe200078e00ff */
[----:B------:R2:W-:Y:S01]  /*e450*/  UTMALDG.4D [UR24], [UR14], desc[UR16] ;  /* 0x000010180e0075b4 */ /* 0x0005e20008019000 */
        /* <DEDUP_REMOVED lines=11> */
[----:B------:R-:W1:Y:S01]  /*e510*/  S2R R19, SR_TID.X ;  /* 0x0000000000137919 */ /* 0x000e620000002100 */
[----:B------:R-:W2:Y:S01]  /*e520*/  LDC.64 R10, c[0x0][0x728] ;  /* 0x0001ca00ff0a7b82 */ /* 0x000ea20000000a00 */
[----:B------:R-:W-:Y:S01]  /*e530*/  UIADD3 UR4, UR19, 0x40, URZ ;  /* 0x0000004013047890 */ /* 0x000fe2000fffe03f */
[----:B------:R-:W-:Y:S02]  /*e540*/  IMAD.MOV.U32 R15, RZ, RZ, 0x1 ;  /* 0x00000001ff0f7424 */ /* 0x000fe400078e00ff */
[----:B------:R-:W-:-:S03]  /*e550*/  IMAD.MOV.U32 R14, RZ, RZ, 0x1 ;  /* 0x00000001ff0e7424 */ /* 0x000fc600078e00ff */
[----:B------:R-:W-:Y:S01]  /*e560*/  IMAD.U32 R5, RZ, RZ, UR4 ;  /* 0x00000004ff057e24 */ /* 0x000fe2000f8e00ff */
[----:B------:R-:W-:Y:S01]  /*e570*/  IADD3 R4, P1, R4, UR4, RZ ;  /* 0x0000000404047c10 */ /* 0x000fe2000ff3e0ff */
[----:B------:R-:W-:-:S03]  /*e580*/  IMAD.U32 R18, RZ, RZ, UR4 ;  /* 0x00000004ff127e24 */ /* 0x000fc6000f8e00ff */
[----:B------:R-:W-:Y:S02]  /*e590*/  LEA.HI.X.SX32 R16, R5, R16, 0x1, P1 ;  /* 0x0000001005107211 */ /* 0x000fe400008f0eff */
[----:B------:R-:W-:-:S04]  /*e5a0*/  LEA R12, P1, R4, R12, 0x2 ;  /* 0x0000000c040c7211 */ /* 0x000fc800078210ff */
[----:B------:R-:W-:Y:S01]  /*e5b0*/  LEA.HI.X R13, R4, R13, R16, 0x2, P1 ;  /* 0x0000000d040d7211 */ /* 0x000fe200008f1410 */
[----:B------:R-:W-:Y:S01]  /*e5c0*/  IMAD.MOV.U32 R16, RZ, RZ, RZ ;  /* 0x000000ffff107224 */ /* 0x000fe200078e00ff */
[----:B------:R-:W-:-:S04]  /*e5d0*/  IADD3 R5, P1, R2, UR19, RZ ;  /* 0x0000001302057c10 */ /* 0x000fc8000ff3e0ff */
[----:B--2---:R-:W-:Y:S01]  /*e5e0*/  LEA R4, P2, R5, R10, 0x2 ;  /* 0x0000000a05047211 */ /* 0x004fe200078410ff */
[----:B------:R-:W-:-:S05]  /*e5f0*/  IMAD.X R10, RZ, RZ, R6, P1 ;  /* 0x000000ffff0a7224 */ /* 0x000fca00008e0606 */
[----:B------:R-:W-:Y:S02]  /*e600*/  LEA.HI.X R5, R5, R11, R10, 0x2, P2 ;  /* 0x0000000b05057211 */ /* 0x000fe400010f140a */
[----:B-1----:R-:W-:-:S07]  /*e610*/  LOP3.LUT R17, R19, 0x1f, RZ, 0xc0, !PT ;  /* 0x0000001f13117812 */ /* 0x002fce00078ec0ff */
.L_x_771:
[----:B------:R-:W-:-:S04]  /*e620*/  SHF.L.U32 R10, R15, 0x1f, RZ ;  /* 0x0000001f0f0a7819 */ /* 0x000fc800000006ff */
[----:B------:R-:W1:Y:S02]  /*e630*/  SYNCS.PHASECHK.TRANS64.TRYWAIT P1, [R7+URZ+0x31838], R10 ;  /* 0x0318380a070075a7 */ /* 0x000e64000802017f */
[----:B-1---5:R-:W-:Y:S05]  /*e640*/  @!P1 BRA `(.L_x_767) ;  /* 0x0000000c00a49947 */ /* 0x022fea0003800000 */
.L_x_781:
[----:B------:R-:W-:Y:S05]  /*e650*/  @P0 BRA `(.L_x_768) ;  /* 0x0000000000140947 */ /* 0x000fea0003800000 */
[----:B------:R-:W-:Y:S01]  /*e660*/  ISETP.NE.AND P1, PT, R17, RZ, PT ;  /* 0x000000ff1100720c */ /* 0x000fe20003f25270 */
[----:B-1----:R-:W-:-:S04]  /*e670*/  IMAD.MOV.U32 R10, RZ, RZ, 0x8100 ;  /* 0x00008100ff0a7424 */ /* 0x002fc800078e00ff */
[----:B------:R2:W-:Y:S08]  /*e680*/  SYNCS.ARRIVE.TRANS64 RZ, [R7+URZ+0x31830], R10 ;  /* 0x0318300a07ff79a7 */ /* 0x0005f0000800003f */
[----:B------:R-:W-:Y:S05]  /*e690*/  @!P1 BRA `(.L_x_768) ;  /* 0x0000000000049947 */ /* 0x000fea0003800000 */
[----:B------:R-:W-:Y:S01]  /*e6a0*/  BPT.TRAP 0x1 ;  /* 0x000000040000795c */ /* 0x000fe20000300000 */
.L_x_768:
[----:B------:R3:W-:Y:S01]  /*e6b0*/  STL.64 [R1+0x10], R2 ;  /* 0x0000100201007387 */ /* 0x0007e20000100a00 */
[----:B------:R-:W-:Y:S01]  /*e6c0*/  R2UR UR19, R18 ;  /* 0x00000000121372ca */ /* 0x000fe200000e0000 */
[----:B------:R-:W-:Y:S01]  /*e6d0*/  VIADD R16, R16, 0x1 ;  /* 0x0000000110107836 */ /* 0x000fe20000000000 */
        /* <DEDUP_REMOVED lines=8> */
[----:B------:R-:W-:Y:S01]  /*e760*/  UIADD3 UR19, UR19, -0x40, URZ ;  /* 0xffffffc013137890 */ /* 0x000fe2000fffe03f */
[----:B------:R-:W-:Y:S01]  /*e770*/  ISETP.NE.AND P1, PT, R16, 0x2, PT ;  /* 0x000000021000780c */ /* 0x000fe20003f25270 */
[----:B------:R-:W-:Y:S01]  /*e780*/  UMOV UR8, 0x0 ;  /* 0x0000000000087882 */ /* 0x000fe20000000000 */
[----:B------:R-:W-:Y:S01]  /*e790*/  UMOV UR9, 0x14f00000 ;  /* 0x14f0000000097882 */ /* 0x000fe20000000000 */
[----:B------:R-:W-:Y:S01]  /*e7a0*/  R2UR UR7, R19 ;  /* 0x00000000130772ca */ /* 0x000fe200000e0000 */
[----:B------:R-:W-:Y:S01]  /*e7b0*/  UMOV UR18, URZ ;  /* 0x0000003f00127c82 */ /* 0x000fe20008000000 */
[----:B------:R-:W-:Y:S01]  /*e7c0*/  R2UR UR4, R4 ;  /* 0x00000000040472ca */ /* 0x000fe200000e0000 */
[----:B------:R-:W-:Y:S01]  /*e7d0*/  UMOV UR34, 0x40 ;  /* 0x0000004000227882 */ /* 0x000fe20000000000 */
[----:B------:R-:W-:Y:S01]  /*e7e0*/  R2UR UR5, R5 ;  /* 0x00000000050572ca */ /* 0x000fe200000e0000 */
[----:B------:R-:W-:Y:S01]  /*e7f0*/  UMOV UR36, UR20 ;  /* 0x0000001400247c82 */ /* 0x000fe20008000000 */
[----:B------:R-:W-:Y:S01]  /*e800*/  SEL R19, RZ, 0x1, P1 ;  /* 0x00000001ff137807 */ /* 0x000fe20000800000 */
[----:B------:R-:W-:Y:S01]  /*e810*/  UIADD3 UR16, UR14, 0x24100, URZ ;  /* 0x000241000e107890 */ /* 0x000fe2000fffe03f */
[----:B------:R-:W-:Y:S01]  /*e820*/  SEL R16, R16, RZ, P1 ;  /* 0x000000ff10107207 */ /* 0x000fe20000800000 */
[----:B------:R-:W-:Y:S01]  /*e830*/  UIADD3 UR17, UR14, 0x31830, URZ ;  /* 0x000318300e117890 */ /* 0x000fe2000fffe03f */
[----:B------:R-:W-:Y:S01]  /*e840*/  LOP3.LUT R14, R14, R19, RZ, 0x3c, !PT ;  /* 0x000000130e0e7212 */ /* 0x000fe200078e3cff */
[----:B------:R-:W-:Y:S01]  /*e850*/  UIADD3 UR32, UR14, 0x26100, URZ ;  /* 0x000261000e207890 */ /* 0x000fe2000fffe03f */
[----:B------:R-:W-:Y:S01]  /*e860*/  ISETP.NE.AND P2, PT, R21, RZ, PT ;  /* 0x000000ff1500720c */ /* 0x000fe20003f45270 */
[----:B------:R-:W-:Y:S01]  /*e870*/  UIADD3 UR24, UR14, 0x28100, URZ ;  /* 0x000281000e187890 */ /* 0x000fe2000fffe03f */
[----:B------:R-:W-:Y:S01]  /*e880*/  IMAD R19, R16, 0x8, R7 ;  /* 0x0000000810137824 */ /* 0x000fe200078e0207 */
        /* <DEDUP_REMOVED lines=9> */
[----:B------:R-:W-:Y:S01]  /*e920*/  SHF.L.U32 R20, R14, 0x1f, RZ ;  /* 0x0000001f0e147819 */ /* 0x000fe200000006ff */
[----:B------:R-:W-:Y:S01]  /*e930*/  UMOV UR10, 0x10 ;  /* 0x00000010000a7882 */ /* 0x000fe20000000000 */
[----:B------:R1:W-:Y:S01]  /*e940*/  UTMALDG.4D [UR32], [UR6], desc[UR8] ;  /* 0x00000820060075b4 */ /* 0x0003e20008019000 */
        /* <DEDUP_REMOVED lines=9> */
.L_x_783:
[----:B------:R-:W-:Y:S01]  /*e9e0*/  LOP3.LUT R15, R15, 0x1, RZ, 0x3c, !PT ;  /* 0x000000010f0f7812 */ /* 0x000fe200078e3cff */
[----:B------:R-:W-:Y:S06]  /*e9f0*/  @P2 BRA `(.L_x_770) ;  /* 0x0000000000142947 */ /* 0x000fec0003800000 */
[----:B------:R-:W-:Y:S01]  /*ea00*/  ISETP.NE.AND P1, PT, R17, RZ, PT ;  /* 0x000000ff1100720c */ /* 0x000fe20003f25270 */
[----:B-1----:R-:W-:-:S04]  /*ea10*/  IMAD.MOV.U32 R20, RZ, RZ, 0x8100 ;  /* 0x00008100ff147424 */ /* 0x002fc800078e00ff */
[----:B------:R2:W-:Y:S08]  /*ea20*/  SYNCS.ARRIVE.TRANS64 RZ, [R19+URZ+0x31810], R20 ;  /* 0x0318101413ff79a7 */ /* 0x0005f0000800003f */
[----:B------:R-:W-:Y:S05]  /*ea30*/  @!P1 BRA `(.L_x_770) ;  /* 0x0000000000049947 */ /* 0x000fea0003800000 */
[----:B------:R-:W-:Y:S01]  /*ea40*/  BPT.TRAP 0x1 ;  /* 0x000000040000795c */ /* 0x000fe20000300000 */
.L_x_770:
[----:B------:R-:W-:Y:S01]  /*ea50*/  R2UR UR41, R19 ;  /* 0x00000000132972ca */ /* 0x000fe200000e0000 */
        /* <DEDUP_REMOVED lines=51> */
.L_x_766:
[----:B------:R-:W-:-:S04]  /*ed90*/  SHF.L.U32 R4, R15, 0x1f, RZ ;  /* 0x0000001f0f047819 */ /* 0x000fc800000006ff */
[----:B------:R-:W1:Y:S02]  /*eda0*/  SYNCS.PHASECHK.TRANS64.TRYWAIT P1, [R7+URZ+0x31838], R4 ;  /* 0x03183804070075a7 */ /* 0x000e64000802017f */
[----:B-1----:R-:W-:Y:S05]  /*edb0*/  @!P1 BRA `(.L_x_772) ;  /* 0x0000000400f49947 */ /* 0x002fea0003800000 */
.L_x_784:
[----:B------:R-:W-:Y:S05]  /*edc0*/  @P0 BRA `(.L_x_773) ;  /* 0x0000000000180947 */ /* 0x000fea0003800000 */
[----:B------:R-:W2:Y:S01]  /*edd0*/  S2R R5, SR_TID.X ;  /* 0x0000000000057919 */ /* 0x000ea20000002100 */
[----:B-1----:R-:W-:-:S04]  /*ede0*/  IMAD.MOV.U32 R4, RZ, RZ, 0x8100 ;  /* 0x00008100ff047424 */ /* 0x002fc800078e00ff */
[----:B------:R3:W-:Y:S01]  /*edf0*/  SYNCS.ARRIVE.TRANS64 RZ, [R7+URZ+0x31830], R4 ;  /* 0x0318300407ff79a7 */ /* 0x0007e2000800003f */
[----:B--2---:R-:W-:-:S13]  /*ee00*/  LOP3.LUT P0, RZ, R5, 0x1f, RZ, 0xc0, !PT ;  /* 0x0000001f05ff7812 */ /* 0x004fda000780c0ff */
[----:B---3--:R-:W-:Y:S05]  /*ee10*/  @!P0 BRA `(.L_x_773) ;  /* 0x0000000000048947 */ /* 0x008fea0003800000 */
[----:B------:R-:W-:Y:S01]  /*ee20*/  BPT.TRAP 0x1 ;  /* 0x000000040000795c */ /* 0x000fe20000300000 */
.L_x_773:
[----:B------:R-:W-:Y:S01]  /*ee30*/  R2UR UR43, R9 ;  /* 0x00000000092b72ca */ /* 0x000fe200000e0000 */
[----:B-1----:R-:W1:Y:S01]  /*ee40*/  LDC.64 R4, c[0x0][0x728] ;  /* 0x0001ca00ff047b82 */ /* 0x002e620000000a00 */
[----:B------:R-:W-:Y:S01]  /*ee50*/  R2UR UR8, R7 ;  /* 0x00000000070872ca */ /* 0x000fe200000e0000 */
[----:B------:R-:W-:Y:S01]  /*ee60*/  UMOV UR6, 0x0 ;  /* 0x0000000000067882 */ /* 0x000fe20000000000 */
[----:B------:R-:W-:Y:S01]  /*ee70*/  UMOV UR7, 0x14f00000 ;  /* 0x14f0000000077882 */ /* 0x000fe20000000000 */
[----:B------:R-:W-:Y:S01]  /*ee80*/  UMOV UR42, URZ ;  /* 0x0000003f002a7c82 */ /* 0x000fe20008000000 */
[----:B------:R-:W-:Y:S01]  /*ee90*/  UMOV UR44, UR20 ;  /* 0x00000014002c7c82 */ /* 0x000fe20008000000 */
[----:B------:R-:W-:Y:S01]  /*eea0*/  UMOV UR45, UR21 ;  /* 0x00000015002d7c82 */ /* 0x000fe20008000000 */
[----:B------:R-:W-:Y:S01]  /*eeb0*/  UMOV UR34, 0x40 ;  /* 0x0000004000227882 */ /* 0x000fe20000000000 */
[----:B------:R-:W-:Y:S01]  /*eec0*/  UMOV UR36, UR20 ;  /* 0x0000001400247c82 */ /* 0x000fe20008000000 */
[----:B------:R-:W-:Y:S01]  /*eed0*/  UMOV UR37, UR21 ;  /* 0x0000001500257c82 */ /* 0x000fe20008000000 */
[----:B------:R-:W-:Y:S01]  /*eee0*/  UMOV UR26, 0x80 ;  /* 0x00000080001a7882 */ /* 0x000fe20000000000 */
[----:B------:R-:W-:Y:S01]  /*eef0*/  UMOV UR28, UR20 ;  /* 0x00000014001c7c82 */ /* 0x000fe20008000000 */
[----:B------:R-:W-:-:S02]  /*ef00*/  USHF.L.U32 UR43, UR43, 0x6, URZ ;  /* 0x000000062b2b7899 */ /* 0x000fc4000800063f */
[----:B------:R-:W-:Y:S02]  /*ef10*/  UIADD3 UR40, UR8, 0x24100, URZ ;  /* 0x0002410008287890 */ /* 0x000fe4000fffe03f */
[----:B------:R-:W-:Y:S02]  /*ef20*/  UIADD3 UR41, UR8, 0x31830, URZ ;  /* 0x0003183008297890 */ /* 0x000fe4000fffe03f */
[----:B-----5:R-:W-:Y:S01]  /*ef30*/  IMAD.U32 R3, RZ, RZ, UR43 ;  /* 0x0000002bff037e24 */ /* 0x020fe2000f8e00ff */
[----:B------:R-:W-:Y:S01]  /*ef40*/  IADD3 R2, P0, R2, UR43, RZ ;  /* 0x0000002b02027c10 */ /* 0x000fe2000ff1e0ff */
[----:B------:R-:W-:Y:S02]  /*ef50*/  UIADD3 UR32, UR8, 0x26100, URZ ;  /* 0x0002610008207890 */ /* 0x000fe4000fffe03f */
[----:B------:R-:W-:Y:S01]  /*ef60*/  UIADD3 UR24, UR8, 0x28100, URZ ;  /* 0x0002810008187890 */ /* 0x000fe2000fffe03f */
[----:B------:R-:W-:Y:S01]  /*ef70*/  LEA.HI.X.SX32 R6, R3, R6, 0x1, P0 ;  /* 0x0000000603067211 */ /* 0x000fe200000f0eff */
[----:B------:R-:W-:Y:S01]  /*ef80*/  UIADD3 UR16, UR8, 0x2a100, URZ ;  /* 0x0002a10008107890 */ /* 0x000fe2000fffe03f */
[----:B-1----:R-:W-:Y:S01]  /*ef90*/  LEA R4, P0, R2, R4, 0x2 ;  /* 0x0000000402047211 */ /* 0x002fe200078010ff */
[----:B------:R-:W-:Y:S01]  /*efa0*/  UIADD3 UR8, UR8, 0x2c300, URZ ;  /* 0x0002c30008087890 */ /* 0x000fe2000fffe03f */
[----:B------:R-:W-:-:S02]  /*efb0*/  UMOV UR33, UR41 ;  /* 0x0000002900217c82 */ /* 0x000fc40008000000 */
        /* <DEDUP_REMOVED lines=27> */
.L_x_763:
[----:B------:R-:W-:Y:S05]  /*f170*/  BSYNC B1 ;  /* 0x0000000000017941 */ /* 0x000fea0003800000 */
.L_x_762:
[----:B------:R-:W-:-:S03]  /*f180*/  UMOV UR4, 0xffffffff ;  /* 0xffffffff00047882 */ /* 0x000fc60000000000 */
[----:B------:R-:W-:Y:S05]  /*f190*/  BRA.DIV UR4, `(.L_x_774) ;  /* 0x0000000604107947 */ /* 0x000fea000b800000 */
[----:B------:R-:W-:-:S13]  /*f1a0*/  ELECT P6, URZ, PT ;  /* 0x00000000003f782f */ /* 0x000fda00038c0000 */
.L_x_787:
[----:B------:R-:W-:Y:S05]  /*f1b0*/  @!P6 BRA `(.L_x_759) ;  /* 0x000000000070e947 */ /* 0x000fea0003800000 */
[----:B------:R-:W-:-:S04]  /*f1c0*/  LOP3.LUT R0, R0, 0x2, RZ, 0xfc, !PT ;  /* 0x0000000200007812 */ /* 0x000fc800078efcff */
[----:B------:R-:W-:-:S13]  /*f1d0*/  ISETP.NE.AND P1, PT, R0, 0x3, PT ;  /* 0x000000030000780c */ /* 0x000fda0003f25270 */
[----:B------:R-:W-:Y:S05]  /*f1e0*/  @!P1 BRA `(.L_x_775) ;  /* 0x0000000000049947 */ /* 0x000fea0003800000 */
[----:B------:R-:W-:Y:S01]  /*f1f0*/  BPT.TRAP 0x1 ;  /* 0x000000040000795c */ /* 0x000fe20000300000 */
.L_x_775:
[----:B------:R-:W1:Y:S01]  /*f200*/  S2R R3, SR_CgaCtaId ;  /* 0x0000000000037919 */ /* 0x000e620000008800 */
[----:B------:R-:W-:Y:S02]  /*f210*/  MOV R0, 0x400 ;  /* 0x0000040000007802 */ /* 0x000fe40000000f00 */
[----:B------:R-:W-:Y:S02]  /*f220*/  SHF.L.U32 R2, R10, 0x1f, RZ ;  /* 0x0000001f0a027819 */ /* 0x000fe400000006ff */
[----:B-1----:R-:W-:-:S05]  /*f230*/  LEA R5, R3, R0, 0x18 ;  /* 0x0000000003057211 */ /* 0x002fca00078ec0ff */
[----:B------:R-:W-:-:S04]  /*f240*/  VIADD R0, R5, 0x31820 ;  /* 0x0003182005007836 */ /* 0x000fc80000000000 */
[----:B------:R-:W-:-:S04]  /*f250*/  IMAD R3, R17, 0x8, R0 ;  /* 0x0000000811037824 */ /* 0x000fc800078e0200 */
[----:B------:R-:W1:Y:S02]  /*f260*/  SYNCS.PHASECHK.TRANS64.TRYWAIT P0, [R3+URZ], R2 ;  /* 0x00000002030075a7 */ /* 0x000e64000800017f */
[----:B-1----:R-:W-:Y:S05]  /*f270*/  @!P0 BRA `(.L_x_776) ;  /* 0x0000000000f88947 */ /* 0x002fea0003800000 */
.L_x_788:
        /* <DEDUP_REMOVED lines=9> */
.L_x_789:
[----:B------:R-:W-:Y:S05]  /*f310*/  @!P1 BRA `(.L_x_778) ;  /* 0x0000000000049947 */ /* 0x000fea0003800000 */
[----:B------:R-:W-:Y:S01]  /*f320*/  BPT.TRAP 0x1 ;  /* 0x000000040000795c */ /* 0x000fe20000300000 */
.L_x_778:
[----:B------:R-:W-:-:S07]  /*f330*/  SHF.L.U32 R6, R6, 0x1f, RZ ;  /* 0x0000001f06067819 */ /* 0x000fce00000006ff */
.L_x_779:
[----:B--2---:R2:W3:Y:S02]  /*f340*/  SYNCS.PHASECHK.TRANS64.TRYWAIT P0, [R5+URZ+0x31838], R6 ;  /* 0x03183806050075a7 */ /* 0x0044e4000800017f */
[----:B---3--:R-:W-:Y:S05]  /*f350*/  @!P0 NANOSLEEP.SYNCS 0x989680 ;  /* 0x009896800000895d */ /* 0x008fea0003900000 */
[----:B------:R-:W3:Y:S02]  /*f360*/  @!P0 SYNCS.PHASECHK.TRANS64 P0, [R5+URZ+0x31838], R6 ;  /* 0x03183806050085a7 */ /* 0x000ee4000800007f */
[----:B---3--:R-:W-:Y:S05]  /*f370*/  @!P0 BRA `(.L_x_779) ;  /* 0xfffffffc00f08947 */ /* 0x008fea000383ffff */
.L_x_759:
[----:B------:R-:W-:Y:S05]  /*f380*/  BSYNC B0 ;  /* 0x0000000000007941 */ /* 0x000fea0003800000 */
.L_x_758:
[----:B------:R-:W-:Y:S05]  /*f390*/  EXIT ;  /* 0x000000000000794d */ /* 0x000fea0003800000 */
.L_x_699:
[----:B-1----:R1:W2:Y:S02]  /*f3a0*/  SYNCS.PHASECHK.TRANS64.TRYWAIT P0, [R17+URZ+0x31800], R10 ;  /* 0x0318000a110075a7 */ /* 0x0022a4000800017f */
[----:B--2---:R-:W-:Y:S05]  /*f3b0*/  @!P0 NANOSLEEP.SYNCS 0x989680 ;  /* 0x009896800000895d */ /* 0x004fea0003900000 */
[----:B------:R-:W2:Y:S02]  /*f3c0*/  @!P0 SYNCS.PHASECHK.TRANS64 P0, [R17+URZ+0x31800], R10 ;  /* 0x0318000a110085a7 */ /* 0x000ea4000800007f */
[----:B--2---:R-:W-:Y:S05]  /*f3d0*/  @!P0 BRA `(.L_x_699) ;  /* 0xfffffffc00f08947 */ /* 0x004fea000383ffff */
[----:B------:R-:W-:Y:S05]  /*f3e0*/  BRA `(.L_x_698) ;  /* 0xffffff1c000c7947 */ /* 0x000fea000383ffff */
.L_x_703:
[----:B--2---:R2:W3:Y:S02]  /*f3f0*/  SYNCS.PHASECHK.TRANS64.TRYWAIT P1, [R16+URZ+0x31810], R7 ;  /* 0x03181007100075a7 */ /* 0x0044e4000802017f */
[----:B---3--:R-:W-:Y:S05]  /*f400*/  @!P1 NANOSLEEP.SYNCS 0x989680 ;  /* 0x009896800000995d */ /* 0x008fea0003900000 */
[----:B------:R-:W3:Y:S02]  /*f410*/  @!P1 SYNCS.PHASECHK.TRANS64 P1, [R16+URZ+0x31810], R7 ;  /* 0x03181007100095a7 */ /* 0x000ee4000802007f */
[----:B---3--:R-:W-:Y:S05]  /*f420*/  @!P1 BRA `(.L_x_703) ;  /* 0xfffffffc00f09947 */ /* 0x008fea000383ffff */
[----:B------:R-:W-:Y:S05]  /*f430*/  BRA `(.L_x_702) ;  /* 0xffffff2400547947 */ /* 0x000fea000383ffff */
.L_x_707:
[----:B----4-:R4:W1:Y:S02]  /*f440*/  SYNCS.PHASECHK.TRANS64.TRYWAIT P1, [R17+URZ+0x31830], R6 ;  /* 0x03183006110075a7 */ /* 0x010864000802017f */
[----:B-1----:R-:W-:Y:S05]  /*f450*/  @!P1 NANOSLEEP.SYNCS 0x989680 ;  /* 0x009896800000995d */ /* 0x002fea0003900000 */
[----:B------:R-:W1:Y:S02]  /*f460*/  @!P1 SYNCS.PHASECHK.TRANS64 P1, [R17+URZ+0x31830], R6 ;  /* 0x03183006110095a7 */ /* 0x000e64000802007f */
[----:B-1----:R-:W-:Y:S05]  /*f470*/  @!P1 BRA `(.L_x_707) ;  /* 0xfffffffc00f09947 */ /* 0x002fea000383ffff */
[----:B------:R-:W-:Y:S05]  /*f480*/  BRA `(.L_x_706) ;  /* 0xffffff4800ac7947 */ /* 0x000fea000383ffff */
.L_x_764:
[----:B-1----:R1:W2:Y:S02]  /*f490*/  SYNCS.PHASECHK.TRANS64.TRYWAIT P1, [R7+URZ+0x31820], R6 ;  /* 0x03182006070075a7 */ /* 0x0022a4000802017f */
[----:B--2---:R-:W-:Y:S05]  /*f4a0*/  @!P1 NANOSLEEP.SYNCS 0x989680 ;  /* 0x009896800000995d */ /* 0x004fea0003900000 */
[----:B------:R-:W2:Y:S02]  /*f4b0*/  @!P1 SYNCS.PHASECHK.TRANS64 P1, [R7+URZ+0x31820], R6 ;  /* 0x03182006070095a7 */ /* 0x000ea4000802007f */
[----:B--2---:R-:W-:Y:S05]  /*f4c0*/  @!P1 BRA `(.L_x_764) ;  /* 0xfffffffc00f09947 */ /* 0x004fea000383ffff */
[----:B------:R-:W-:Y:S05]  /*f4d0*/  BRA `(.L_x_780) ;  /* 0xffffffe800347947 */ /* 0x000fea000383ffff */
.L_x_767:
[----:B-1----:R1:W2:Y:S02]  /*f4e0*/  SYNCS.PHASECHK.TRANS64.TRYWAIT P1, [R7+URZ+0x31838], R10 ;  /* 0x0318380a070075a7 */ /* 0x0022a4000802017f */
[----:B--2---:R-:W-:Y:S05]  /*f4f0*/  @!P1 NANOSLEEP.SYNCS 0x989680 ;  /* 0x009896800000995d */ /* 0x004fea0003900000 */
[----:B------:R-:W2:Y:S02]  /*f500*/  @!P1 SYNCS.PHASECHK.TRANS64 P1, [R7+URZ+0x31838], R10 ;  /* 0x0318380a070095a7 */ /* 0x000ea4000802007f */
[----:B--2---:R-:W-:Y:S05]  /*f510*/  @!P1 BRA `(.L_x_767) ;  /* 0xfffffffc00f09947 */ /* 0x004fea000383ffff */
[----:B------:R-:W-:Y:S05]  /*f520*/  BRA `(.L_x_781) ;  /* 0xfffffff000487947 */ /* 0x000fea000383ffff */
.L_x_769:
[----:B------:R-:W-:-:S07]  /*f530*/  SHF.L.U32 R20, R14, 0x1f, RZ ;  /* 0x0000001f0e147819 */ /* 0x000fce00000006ff */
.L_x_782:
[----:B-1----:R1:W2:Y:S02]  /*f540*/  SYNCS.PHASECHK.TRANS64.TRYWAIT P1, [R19+URZ+0x31820], R20 ;  /* 0x03182014130075a7 */ /* 0x0022a4000802017f */
[----:B--2---:R-:W-:Y:S05]  /*f550*/  @!P1 NANOSLEEP.SYNCS 0x989680 ;  /* 0x009896800000995d */ /* 0x004fea0003900000 */
[----:B------:R-:W2:Y:S02]  /*f560*/  @!P1 SYNCS.PHASECHK.TRANS64 P1, [R19+URZ+0x31820], R20 ;  /* 0x03182014130095a7 */ /* 0x000ea4000802007f */
[----:B--2---:R-:W-:Y:S05]  /*f570*/  @!P1 BRA `(.L_x_782) ;  /* 0xfffffffc00f09947 */ /* 0x004fea000383ffff */
[----:B------:R-:W-:Y:S05]  /*f580*/  BRA `(.L_x_783) ;  /* 0xfffffff400147947 */ /* 0x000fea000383ffff */
.L_x_772:
[----:B-1----:R1:W2:Y:S02]  /*f590*/  SYNCS.PHASECHK.TRANS64.TRYWAIT P1, [R7+URZ+0x31838], R4 ;  /* 0x03183804070075a7 */ /* 0x0022a4000802017f */
[----:B--2---:R-:W-:Y:S05]  /*f5a0*/  @!P1 NANOSLEEP.SYNCS 0x989680 ;  /* 0x009896800000995d */ /* 0x004fea0003900000 */
[----:B------:R-:W2:Y:S02]  /*f5b0*/  @!P1 SYNCS.PHASECHK.TRANS64 P1, [R7+URZ+0x31838], R4 ;  /* 0x03183804070095a7 */ /* 0x000ea4000802007f */
[----:B--2---:R-:W-:Y:S05]  /*f5c0*/  @!P1 BRA `(.L_x_772) ;  /* 0xfffffffc00f09947 */ /* 0x004fea000383ffff */
[----:B------:R-:W-:Y:S05]  /*f5d0*/  BRA `(.L_x_784) ;  /* 0xfffffff400f87947 */ /* 0x000fea000383ffff */
.L_x_774:
[----:B------:R-:W-:Y:S01]  /*f5e0*/  BSSY B1, `(.L_x_785) ;  /* 0x0000006000017945 */ /* 0x000fe20003800000 */
[----:B------:R-:W-:-:S07]  /*f5f0*/  IMAD.MOV.U32 R15, RZ, RZ, -0x1 ;  /* 0xffffffffff0f7424 */ /* 0x000fce00078e00ff */
[----:B------:R-:W-:Y:S05]  /*f600*/  WARPSYNC.COLLECTIVE R15, `(.L_x_786) ;  /* 0x000000000f0c7348 */ /* 0x000fea0003c00000 */
[----:B------:R-:W-:Y:S02]  /*f610*/  ELECT P6, UR62, PT ;  /* 0x00000000003e782f */ /* 0x000fe400038c0000 */
[----:B------:R-:W-:Y:S01]  /*f620*/  MOV R14, UR62 ;  /* 0x0000003e000e7c02 */ /* 0x000fe20008000f00 */
[----:B------:R-:W-:Y:S10]  /*f630*/  ENDCOLLECTIVE ;  /* 0x000000000000791b */ /* 0x000ff40003800000 */
.L_x_786:
[----:B------:R-:W-:Y:S05]  /*f640*/  BSYNC B1 ;  /* 0x0000000000017941 */ /* 0x000fea0003800000 */
.L_x_785:
[----:B------:R-:W-:Y:S05]  /*f650*/  BRA `(.L_x_787) ;  /* 0xfffffff800d47947 */ /* 0x000fea000383ffff */
.L_x_776:
[----:B-1----:R1:W2:Y:S02]  /*f660*/  SYNCS.PHASECHK.TRANS64.TRYWAIT P0, [R3+URZ], R2 ;  /* 0x00000002030075a7 */ /* 0x0022a4000800017f */
[----:B--2---:R-:W-:Y:S05]  /*f670*/  @!P0 NANOSLEEP.SYNCS 0x989680 ;  /* 0x009896800000895d */ /* 0x004fea0003900000 */
[----:B------:R-:W2:Y:S02]  /*f680*/  @!P0 SYNCS.PHASECHK.TRANS64 P0, [R3+URZ], R2 ;  /* 0x00000002030085a7 */ /* 0x000ea4000800007f */
[----:B--2---:R-:W-:Y:S05]  /*f690*/  @!P0 BRA `(.L_x_776) ;  /* 0xfffffffc00f08947 */ /* 0x004fea000383ffff */
[----:B------:R-:W-:Y:S05]  /*f6a0*/  BRA `(.L_x_788) ;  /* 0xfffffff800f47947 */ /* 0x000fea000383ffff */
.L_x_777:
[----:B-1----:R1:W2:Y:S02]  /*f6b0*/  SYNCS.PHASECHK.TRANS64.TRYWAIT P0, [R17+URZ], R0 ;  /* 0x00000000110075a7 */ /* 0x0022a4000800017f */
[----:B--2---:R-:W-:Y:S05]  /*f6c0*/  @!P0 NANOSLEEP.SYNCS 0x989680 ;  /* 0x009896800000895d */ /* 0x004fea0003900000 */
[----:B------:R-:W2:Y:S02]  /*f6d0*/  @!P0 SYNCS.PHASECHK.TRANS64 P0, [R17+URZ], R0 ;  /* 0x00000000110085a7 */ /* 0x000ea4000800007f */
[----:B--2---:R-:W-:Y:S05]  /*f6e0*/  @!P0 BRA `(.L_x_777) ;  /* 0xfffffffc00f08947 */ /* 0x004fea000383ffff */
[----:B------:R-:W-:Y:S05]  /*f6f0*/  BRA `(.L_x_789) ;  /* 0xfffffffc00047947 */ /* 0x000fea000383ffff */
.L_x_790:
        /* <DEDUP_REMOVED lines=16> */
.L_x_2205:


//--------------------- .text._ZN7cutlass13device_kernelIN5flash11enable_sm90INS1_16FlashAttnBwdSm90INS1_25CollectiveMainloopBwdSm90ILi2ELi1ELi1EN4cute5tupleIJNS5_1CILi1EEES8_S8_EEENS6_IJNS7_ILi64EEENS7_ILi80EEENS7_ILi256EEEEEENS_6half_tEfNS_4arch4Sm90ELb1ELb0ELb1ELb0ELb0ELb0ELb1ELb1ELi2ELi1ELi1ELi1ELb0EEENS1_24CollectiveEpilogueBwdGQAISD_fSG_Li256ELb0ELb0EEENS1_25SingleTileBwdLPTSchedulerILb0ELi80ELb0EEEEEEEEEvNT_6ParamsE --------------------------
	.section	.text._ZN7cutlass13device_kernelIN5flash11enable_sm90INS1_16FlashAttnBwdSm90INS1_25CollectiveMainloopBwdSm90ILi2ELi1ELi1EN4cute5tupleIJNS5_1CILi1EEES8_S8_EEENS6_IJNS7_ILi64EEENS7_ILi80EEENS7_ILi256EEEEEENS_6half_tEfNS_4arch4Sm90ELb1ELb0ELb1ELb0ELb0ELb0ELb1ELb1ELi2ELi1ELi1ELi1ELb0EEENS1_24CollectiveEpilogueBwdGQAISD_fSG_Li256ELb0ELb0EEENS1_25SingleTileBwdLPTSchedulerILb0ELi80ELb0EEEEEEEEEvNT_6ParamsE,"ax",@progbits
	.align	128
.text._ZN7cutlass13device_kernelIN5flash11enable_sm90INS1_16FlashAttnBwdSm90INS1_25CollectiveMainloopBwdSm90ILi2ELi1ELi1EN4cute5tupleIJNS5_1CILi1EEES8_S8_EEENS6_IJNS7_ILi64EEENS7_ILi80EEENS7_ILi256EEEEEENS_6half_tEfNS_4arch4Sm90ELb1ELb0ELb1ELb0ELb0ELb0ELb1ELb1ELi2ELi1ELi1ELi1ELb0EEENS1_24CollectiveEpilogueBwdGQAISD_fSG_Li256ELb0ELb0EEENS1_25SingleTileBwdLPTSchedulerILb0ELi80ELb0EEEEEEEEEvNT_6ParamsE:
        .type           _ZN7cutlass13device_kernelIN5flash11enable_sm90INS1_16FlashAttnBwdSm90INS1_25CollectiveMainloopBwdSm90ILi2ELi1ELi1EN4cute5tupleIJNS5_1CILi1EEES8_S8_EEENS6_IJNS7_ILi64EEENS7_ILi80EEENS7_ILi256EEEEEENS_6half_tEfNS_4arch4Sm90ELb1ELb0ELb1ELb0ELb0ELb0ELb1ELb1ELi2ELi1ELi1ELi1ELb0EEENS1_24CollectiveEpilogueBwdGQAISD_fSG_Li256ELb0ELb0EEENS1_25SingleTileBwdLPTSchedulerILb0ELi80ELb0EEEEEEEEEvNT_6ParamsE,@function
        .size           _ZN7cutlass13device_kernelIN5flash11enable_sm90INS1_16FlashAttnBwdSm90INS1_25CollectiveMainloopBwdSm90ILi2ELi1ELi1EN4cute5tupleIJNS5_1CILi1EEES8_S8_EEENS6_IJNS7_ILi64EEENS7_ILi80EEENS7_ILi256EEEEEENS_6half_tEfNS_4arch4Sm90ELb1ELb0ELb1ELb0ELb0ELb0ELb1ELb1ELi2ELi1ELi1ELi1ELb0EEENS1_24CollectiveEpilogueBwdGQAISD_fSG_Li256ELb0ELb0EEENS1_25SingleTileBwdLPTSchedulerILb0ELi80ELb0EEEEEEEEEvNT_6ParamsE,(.L_x_2206 - _ZN7cutlass13device_kernelIN5flash11enable_sm90INS1_16FlashAttnBwdSm90INS1_25CollectiveMainloopBwdSm90ILi2ELi1ELi1EN4cute5tupleIJNS5_1CILi1EEES8_S8_EEENS6_IJNS7_ILi64EEENS7_ILi80EEENS7_ILi256EEEEEENS_6half_tEfNS_4arch4Sm90ELb1ELb0ELb1ELb0ELb0ELb0ELb1ELb1ELi2ELi1ELi1ELi1ELb0EEENS1_24CollectiveEpilogueBwdGQAISD_fSG_Li256ELb0ELb0EEENS1_25SingleTileBwdLPTSchedulerILb0ELi80ELb0EEEEEEEEEvNT_6ParamsE)
        .other          _ZN7cutlass13device_kernelIN5flash11enable_sm90INS1_16FlashAttnBwdSm90INS1_25CollectiveMainloopBwdSm90ILi2ELi1ELi1EN4cute5tupleIJNS5_1CILi1EEES8_S8_EEENS6_IJNS7_ILi64EEENS7_ILi80EEENS7_ILi256EEEEEENS_6half_tEfNS_4arch4Sm90ELb1ELb0ELb1ELb0ELb0ELb0ELb1ELb1ELi2ELi1ELi1ELi1ELb0EEENS1_24CollectiveEpilogueBwdGQAISD_fSG_Li256ELb0ELb0EEENS1_25SingleTileBwdLPTSchedulerILb0ELi80ELb0EEEEEEEEEvNT_6ParamsE,@"STO_CUDA_ENTRY STV_DEFAULT"
_ZN7cutlass13device_kernelIN5flash11enable_sm90INS1_16FlashAttnBwdSm90INS1_25CollectiveMainloopBwdSm90ILi2ELi1ELi1EN4cute5tupleIJNS5_1CILi1EEES8_S8_EEENS6_IJNS7_ILi64EEENS7_ILi80EEENS7_ILi256EEEEEENS_6half_tEfNS_4arch4Sm90ELb1ELb0ELb1ELb0ELb0ELb0ELb1ELb1ELi2ELi1ELi1ELi1ELb0EEENS1_24CollectiveEpilogueBwdGQAISD_fSG_Li256ELb0ELb0EEENS1_25SingleTileBwdLPTSchedulerILb0ELi80ELb0EEEEEEEEEvNT_6ParamsE:
        /* <DEDUP_REMOVED lines=23> */
.L_x_792:
[----:B------:R-:W-:Y:S05]  /*0170*/  BSYNC B0 ;  /* 0x0000000000007941 */ /* 0x000fea0003800000 */
.L_x_791:
        /* <DEDUP_REMOVED lines=34> */
.L_x_793:
        /* <DEDUP_REMOVED lines=20> */
.L_x_794:
        /* <DEDUP_REMOVED lines=8> */
.L_x_797:
        /* <DEDUP_REMOVED lines=23> */
[----:B------:R-:W-:Y:S02]  /*06d0*/  UIMAD UR4, UR11, UR7, URZ ;  /* 0x000000070b0472a4 */ /* 0x000fe4000f8e023f */
[----:B------:R-:W-:-:S05]  /*06e0*/  IMAD.U32 R2, RZ, RZ, UR11 ;  /* 0x0000000bff027e24 */ /* 0x000fca000f8e00ff */
[----:B------:R1:W-:Y:S01]  /*06f0*/  STL [R1+0x10], R2 ;  /* 0x0000100201007387 */ /* 0x0003e20000100800 */
[----:B------:R-:W-:Y:S05]  /*0700*/  BRA `(.L_x_799) ;  /* 0x0000000000247947 */ /* 0x000fea0003800000 */
.L_x_798:
        /* <DEDUP_REMOVED lines=8> */
[----:B------:R2:W-:Y:S05]  /*0790*/  STL [R1+0x10], R2 ;  /* 0x0000100201007387 */ /* 0x0005ea0000100800 */
.L_x_799:
        /* <DEDUP_REMOVED lines=11> */
[----:B-12---:R-:W-:Y:S01]  /*0850*/  IMAD.U32 R2, RZ, RZ, UR9 ;  /* 0x00000009ff027e24 */ /* 0x006fe2000f8e00ff */
[----:B------:R-:W-:Y:S01]  /*0860*/  ISETP.LE.AND P0, PT, RZ, UR9, PT ;  /* 0x00000009ff007c0c */ /* 0x000fe2000bf03270 */
[----:B------:R-:W-:-:S03]  /*0870*/  UIMAD UR4, UR7, UR4, UR6 ;  /* 0x00000004070472a4 */ /* 0x000fc6000f8e0206 */
[----:B------:R1:W-:Y:S09]  /*0880*/  STL [R1+0x14], R2 ;  /* 0x0000140201007387 */ /* 0x0003f20000100800 */
[----:B------:R-:W-:Y:S05]  /*0890*/  @!P0 BRA `(.L_x_800) ;  /* 0x000000a800308947 */ /* 0x000fea0003800000 */
[----:B-1----:R-:W2:Y:S01]  /*08a0*/  LDL R2, [R1+0x10] ;  /* 0x0000100001027983 */ /* 0x002ea20000100800 */
[----:B------:R-:W-:Y:S01]  /*08b0*/  ULDC UR9, c[0x0][0x280] ;  /* 0x0000a00000097ab9 */ /* 0x000fe20000000800 */
[----:B------:R-:W-:Y:S01]  /*08c0*/  ULDC UR10, c[0x0][0x290] ;  /* 0x0000a400000a7ab9 */ /* 0x000fe20000000800 */
[----:B------:R-:W-:Y:S01]  /*08d0*/  ULDC UR7, c[0x0][0x74c] ;  /* 0x0001d30000077ab9 */ /* 0x000fe20000000800 */
        /* <DEDUP_REMOVED lines=81> */
[----:B--2---:R-:W-:-:S13]  /*0df0*/  R2UR UR5, R2 ;  /* 0x00000000020572ca */ /* 0x004fda00000e0000 */
[----:B------:R-:W-:-:S04]  /*0e00*/  UIMAD UR5, UR5, 0x50, UR9 ;  /* 0x00000050050578a4 */ /* 0x000fc8000f8e0209 */
[----:B------:R-:W-:Y:S02]  /*0e10*/  UIADD3 UR7, -UR7, UR5, -UR10 ;  /* 0x0000000507077290 */ /* 0x000fe4000fffe90a */
[----:B------:R-:W-:Y:S02]  /*0e20*/  UIADD3 UR5, UR9, 0x3f, URZ ;  /* 0x0000003f09057890 */ /* 0x000fe4000fffe03f */
[----:B------:R-:W-:Y:S02]  /*0e30*/  USHF.R.S32.HI UR8, URZ, 0x1f, UR7 ;  /* 0x0000001f3f087899 */ /* 0x000fe40008011407 */
[----:B------:R-:W-:Y:S02]  /*0e40*/  USHF.R.S32.HI UR6, URZ, 0x1f, UR5 ;  /* 0x0000001f3f067899 */ /* 0x000fe40008011405 */
[----:B------:R-:W-:Y:S02]  /*0e50*/  ULEA.HI UR8, UR8, UR7, URZ, 0x6 ;  /* 0x0000000708087291 */ /* 0x000fe4000f8f303f */
[----:B------:R-:W-:-:S02]  /*0e60*/  ULEA.HI UR6, UR6, UR5, URZ, 0x6 ;  /* 0x0000000506067291 */ /* 0x000fc4000f8f303f */
[----:B------:R-:W-:Y:S02]  /*0e70*/  USHF.R.S32.HI UR8, URZ, 0x6, UR8 ;  /* 0x000000063f087899 */ /* 0x000fe40008011408 */
[----:B------:R-:W-:-:S04]  /*0e80*/  USHF.R.S32.HI UR11, URZ, 0x6, UR6 ;  /* 0x000000063f0b7899 */ /* 0x000fc80008011406 */
[----:B------:R-:W-:Y:S02]  /*0e90*/  VIMNMX R5, RZ, UR8, !PT ;  /* 0x00000008ff057c48 */ /* 0x000fe4000ffe0100 */
[----:B------:R-:W-:Y:S02]  /*0ea0*/  IMAD.U32 R2, RZ, RZ, UR11 ;  /* 0x0000000bff027e24 */ /* 0x000fe4000f8e00ff */
[----:B------:R-:W-:-:S03]  /*0eb0*/  ISETP.LT.AND P1, PT, R5, UR11, PT ;  /* 0x0000000b05007c0c */ /* 0x000fc6000bf21270 */
[----:B------:R1:W-:Y:S02]  /*0ec0*/  STL [R1+0x8], R2 ;  /* 0x0000080201007387 */ /* 0x0003e40000100800 */
[----:B-1----:R-:W-:-:S05]  /*0ed0*/  IMAD.U32 R2, RZ, RZ, UR4 ;  /* 0x00000004ff027e24 */ /* 0x002fca000f8e00ff */
[----:B------:R1:W-:Y:S03]  /*0ee0*/  STL [R1+0xc], R2 ;  /* 0x00000c0201007387 */ /* 0x0003e60000100800 */
[----:B------:R-:W-:Y:S05]  /*0ef0*/  @!P1 BRA `(.L_x_801) ;  /* 0x0000007c00549947 */ /* 0x000fea0003800000 */
[----:B-1----:R-:W1:Y:S01]  /*0f00*/  S2R R2, SR_CgaCtaId ;  /* 0x0000000000027919 */ /* 0x002e620000008800 */
        /* <DEDUP_REMOVED lines=9> */
[CC--:B------:R-:W-:Y:S02]  /*0fa0*/  LEA.HI R8, R3.reuse, R2.reuse, RZ, 0x4 ;  /* 0x0000000203087211 */ /* 0x0c0fe400078f20ff */
[----:B------:R-:W-:Y:S02]  /*0fb0*/  SHF.R.S32.HI R6, RZ, 0x7, R4 ;  /* 0x00000007ff067819 */ /* 0x000fe40000011404 */
[----:B------:R-:W-:Y:S02]  /*0fc0*/  LOP3.LUT R9, R4, 0xffffff80, RZ, 0xc0, !PT ;  /* 0xffffff8004097812 */ /* 0x000fe400078ec0ff */
[----:B------:R-:W-:Y:S01]  /*0fd0*/  LOP3.LUT R11, R8, 0xffffff0, RZ, 0xc0, !PT ;  /* 0x0ffffff0080b7812 */ /* 0x000fe200078ec0ff */
[----:B------:R3:W4:Y:S01]  /*0fe0*/  SHFL.IDX PT, R7, R6, RZ, 0x1f ;  /* 0x00001fff06077589 */ /* 0x00072200000e0000 */
[----:B------:R-:W-:Y:S01]  /*0ff0*/  LEA.HI R3, R3, R2, RZ, 0x5 ;  /* 0x0000000203037211 */ /* 0x000fe200078f28ff */
[----:B------:R-:W-:-:S02]  /*1000*/  IMAD.IADD R9, R2, 0x1, -R9 ;  /* 0x0000000102097824 */ /* 0x000fc400078e0a09 */
[----:B------:R-:W-:Y:S01]  /*1010*/  IMAD.IADD R11, R2, 0x1, -R11 ;  /* 0x00000001020b7824 */ /* 0x000fe200078e0a0b */
[--C-:B------:R-:W-:Y:S02]  /*1020*/  SHF.R.S32.HI R12, RZ, 0x5, R3.reuse ;  /* 0x00000005ff0c7819 */ /* 0x100fe40000011403 */
[----:B------:R-:W-:Y:S02]  /*1030*/  SHF.R.S32.HI R3, RZ, 0x1f, R3 ;  /* 0x0000001fff037819 */ /* 0x000fe40000011403 */
[----:B------:R-:W-:Y:S01]  /*1040*/  LEA.HI R2, R6, R6, RZ, 0x1 ;  /* 0x0000000606027211 */ /* 0x000fe200078f08ff */
[----:B-123--:R-:W-:Y:S06]  /*1050*/  @P0 BRA `(.L_x_802) ;  /* 0x0000000000080947 */ /* 0x00efec0003800000 */
[----:B------:R-:W1:Y:S02]  /*1060*/  SYNCS.PHASECHK.TRANS64.TRYWAIT P0, [R17+URZ+0x31800], R10 ;  /* 0x0318000a110075a7 */ /* 0x000e64000800017f */
[----:B-1----:R-:W-:Y:S05]  /*1070*/  @!P0 BRA `(.L_x_803) ;  /* 0x000000a000408947 */ /* 0x002fea0003800000 */
.L_x_802:
[----:B------:R-:W2:Y:S01]  /*1080*/  LDL R8, [R1+0xc] ;  /* 0x00000c0001087983 */ /* 0x000ea20000100800 */
[----:B------:R-:W3:Y:S03]  /*1090*/  LDC.64 R232, c[0x0][0x2e0] ;  /* 0x0000b800ffe87b82 */ /* 0x000ee60000000a00 */
[----:B------:R-:W5:Y:S04]  /*10a0*/  LDL R4, [R1+0x14] ;  /* 0x0000140001047983 */ /* 0x000f680000100800 */
[----:B------:R-:W3:Y:S01]  /*10b0*/  LDL R16, [R1+0x10] ;  /* 0x0000100001107983 */ /* 0x000ee20000100800 */
[----:B------:R-:W-:Y:S01]  /*10c0*/  LOP3.LUT R13, R2, 0x1ffffffe, RZ, 0xc0, !PT ;  /* 0x1ffffffe020d7812 */ /* 0x000fe200078ec0ff */
[C---:B------:R-:W-:Y:S01]  /*10d0*/  IMAD R14, R6.reuse, 0x40, R11 ;  /* 0x00000040060e7824 */ /* 0x040fe200078e020b */
[----:B----4-:R-:W-:Y:S01]  /*10e0*/  LEA.HI R2, R7, R7, RZ, 0x1 ;  /* 0x0000000707027211 */ /* 0x010fe200078f08ff */
[----:B-1----:R-:W-:-:S02]  /*10f0*/  IMAD R10, R6, 0x800, R9 ;  /* 0x00000800060a7824 */ /* 0x002fc400078e0209 */
[----:B------:R-:W-:Y:S01]  /*1100*/  IMAD.IADD R15, R6, 0x1, -R13 ;  /* 0x00000001060f7824 */ /* 0x000fe200078e0a0d */
[----:B------:R-:W-:-:S04]  /*1110*/  LEA.HI R3, R3, R12, RZ, 0x2 ;  /* 0x0000000c03037211 */ /* 0x000fc800078f10ff */
[----:B------:R-:W-:-:S05]  /*1120*/  LOP3.LUT R13, R3, 0xfffffc, RZ, 0xc0, !PT ;  /* 0x00fffffc030d7812 */ /* 0x000fca00078ec0ff */
[----:B------:R-:W-:Y:S01]  /*1130*/  IMAD.IADD R13, R12, 0x1, -R13 ;  /* 0x000000010c0d7824 */ /* 0x000fe200078e0a0d */
[----:B------:R-:W-:-:S03]  /*1140*/  LOP3.LUT R231, R0, 0x1, RZ, 0xfc, !PT ;  /* 0x0000000100e77812 */ /* 0x000fc600078efcff */
[----:B------:R-:W-:-:S04]  /*1150*/  IMAD R13, R13, 0x10, R14 ;  /* 0x000000100d0d7824 */ /* 0x000fc800078e020e */
[----:B------:R-:W-:Y:S01]  /*1160*/  IMAD.SHL.U32 R0, R13, 0x8, RZ ;  /* 0x000000080d007824 */ /* 0x000fe200078e00ff */
[----:B------:R-:W-:Y:S01]  /*1170*/  CS2R R214, SRZ ;  /* 0x0000000000d67805 */ /* 0x000fe2000001ff00 */
[----:B------:R-:W-:Y:S01]  /*1180*/  IMAD.MOV.U32 R228, RZ, RZ, RZ ;  /* 0x000000ffffe47224 */ /* 0x000fe200078e00ff */
        /* <DEDUP_REMOVED lines=80> */
[----:B------:R-:W-:Y:S01]  /*1690*/  ULDC.64 UR60, c[0x0][0x208] ;  /* 0x00008200003c7ab9 */ /* 0x000fe20000000a00 */
[----:B--2---:R-:W-:Y:S02]  /*16a0*/  R2UR UR6, R8 ;  /* 0x00000000080672ca */ /* 0x004fe400000e0000 */
[----:B------:R-:W-:Y:S02]  /*16b0*/  SHF.R.S32.HI R8, RZ, 0x1f, R9 ;  /* 0x0000001fff087819 */ /* 0x000fe40000011409 */
[----:B-----5:R-:W-:Y:S02]  /*16c0*/  R2UR UR5, R4 ;  /* 0x00000000040572ca */ /* 0x020fe400000e0000 */
[----:B------:R-:W-:-:S02]  /*16d0*/  LEA.HI R6, R8, R9, RZ, 0x2 ;  /* 0x0000000908067211 */ /* 0x000fc400078f10ff */
[----:B------:R-:W-:Y:S01]  /*16e0*/  LOP3.LUT R4, R2, 0xfffffffe, RZ, 0xc0, !PT ;  /* 0xfffffffe02047812 */ /* 0x000fe200078ec0ff */
[----:B------:R-:W-:Y:S01]  /*16f0*/  IMAD.SHL.U32 R2, R10, 0x4, RZ ;  /* 0x000000040a027824 */ /* 0x000fe200078e00ff */
[--C-:B------:R-:W-:Y:S02]  /*1700*/  SHF.R.S32.HI R10, RZ, 0x2, R6.reuse ;  /* 0x00000002ff0a7819 */ /* 0x100fe40000011406 */
[----:B------:R-:W-:Y:S01]  /*1710*/  SHF.R.S32.HI R11, RZ, 0x1f, R6 ;  /* 0x0000001fff0b7819 */ /* 0x000fe20000011406 */
[----:B------:R-:W-:Y:S01]  /*1720*/  USHF.R.S32.HI UR4, URZ, 0x1f, UR6 ;  /* 0x0000001f3f047899 */ /* 0x000fe20008011406 */
[----:B------:R-:W-:Y:S02]  /*1730*/  SHF.R.S32.HI R3, RZ, 0x1f, R2 ;  /* 0x0000001fff037819 */ /* 0x000fe40000011402 */
[----:B------:R-:W-:-:S03]  /*1740*/  LEA.HI R11, R11, R10, RZ, 0x3 ;  /* 0x0000000a0b0b7211 */ /* 0x000fc600078f18ff */
[C---:B------:R-:W-:Y:S01]  /*1750*/  IMAD R12, R18.reuse, UR4, RZ ;  /* 0x00000004120c7c24 */ /* 0x040fe2000f8e02ff */
[----:B------:R-:W-:Y:S01]  /*1760*/  LOP3.LUT R11, R11, 0xfffffff8, RZ, 0xc0, !PT ;  /* 0xfffffff80b0b7812 */ /* 0x000fe200078ec0ff */
[----:B------:R-:W-:Y:S01]  /*1770*/  USHF.R.S32.HI UR4, URZ, 0x1f, UR5 ;  /* 0x0000001f3f047899 */ /* 0x000fe20008011405 */
[----:B------:R-:W-:Y:S02]  /*1780*/  IMAD.IADD R4, R7, 0x1, -R4 ;  /* 0x0000000107047824 */ /* 0x000fe400078e0a04 */
[----:B------:R-:W-:-:S04]  /*1790*/  IMAD.WIDE.U32 R2, R18, UR6, R2 ;  /* 0x0000000612027c25 */ /* 0x000fc8000f8e0002 */
[----:B------:R-:W-:Y:S02]  /*17a0*/  IMAD R7, R19, UR6, R12 ;  /* 0x0000000613077c24 */ /* 0x000fe4000f8e020c */
[----:B------:R-:W-:Y:S02]  /*17b0*/  IMAD.IADD R11, R10, 0x1, -R11 ;  /* 0x000000010a0b7824 */ /* 0x000fe400078e0a0b */
[C---:B---3--:R-:W-:Y:S02]  /*17c0*/  IMAD R10, R232.reuse, UR4, RZ ;  /* 0x00000004e80a7c24 */ /* 0x048fe4000f8e02ff */
[----:B------:R-:W-:Y:S02]  /*17d0*/  IMAD.IADD R3, R3, 0x1, R7 ;  /* 0x0000000103037824 */ /* 0x000fe400078e0207 */
[----:B------:R-:W-:Y:S02]  /*17e0*/  IMAD R7, R233, UR5, R10 ;  /* 0x00000005e9077c24 */ /* 0x000fe4000f8e020a */
[----:B------:R-:W-:Y:S01]  /*17f0*/  IMAD.WIDE.U32 R232, R232, UR5, R2 ;  /* 0x00000005e8e87c25 */ /* 0x000fe2000f8e0002 */
[----:B------:R-:W-:-:S03]  /*1800*/  R2UR UR4, R16 ;  /* 0x00000000100472ca */ /* 0x000fc600000e0000 */
[----:B------:R-:W-:Y:S02]  /*1810*/  IMAD.MOV.U32 R3, RZ, RZ, R5 ;  /* 0x000000ffff037224 */ /* 0x000fe400078e0005 */
[----:B------:R-:W-:Y:S01]  /*1820*/  IMAD.IADD R5, R233, 0x1, R7 ;  /* 0x00000001e9057824 */ /* 0x000fe200078e0207 */
[----:B------:R-:W-:-:S04]  /*1830*/  LOP3.LUT R6, R6, 0x7ffffffc, RZ, 0xc0, !PT ;  /* 0x7ffffffc06067812 */ /* 0x000fc800078ec0ff */
[----:B------:R1:W-:Y:S01]  /*1840*/  STL [R1+0x4], R5 ;  /* 0x0000040501007387 */ /* 0x0003e20000100800 */
[----:B------:R-:W-:Y:S01]  /*1850*/  IMAD.IADD R6, R9, 0x1, -R6 ;  /* 0x0000000109067824 */ /* 0x000fe200078e0a06 */
[----:B------:R-:W-:Y:S01]  /*1860*/  LEA.HI R8, R8, R9, RZ, 0x5 ;  /* 0x0000000908087211 */ /* 0x000fe200078f28ff */
[----:B------:R-:W-:Y:S02]  /*1870*/  UIMAD UR4, UR4, -0x50, UR10 ;  /* 0xffffffb0040478a4 */ /* 0x000fe4000f8e020a */
[----:B------:R-:W-:Y:S01]  /*1880*/  IMAD R6, R15, 0x4, R6 ;  /* 0x000000040f067824 */ /* 0x000fe200078e0206 */
[----:B------:R-:W-:Y:S01]  /*1890*/  SHF.R.S32.HI R8, RZ, 0x5, R8 ;  /* 0x00000005ff087819 */ /* 0x000fe20000011408 */
[----:B------:R-:W-:Y:S02]  /*18a0*/  UIADD3 UR5, UR4, 0x1, -UR9 ;  /* 0x0000000104057890 */ /* 0x000fe4000fffe809 */
[----:B------:R-:W-:Y:S02]  /*18b0*/  IMAD.SHL.U32 R229, R6, 0x2, RZ ;  /* 0x0000000206e57824 */ /* 0x000fe400078e00ff */
[----:B------:R-:W-:-:S02]  /*18c0*/  IMAD R19, R8, 0x10, R11 ;  /* 0x0000001008137824 */ /* 0x000fc400078e020b */
[----:B------:R-:W-:Y:S01]  /*18d0*/  IMAD.MOV.U32 R2, RZ, RZ, RZ ;  /* 0x000000ffff027224 */ /* 0x000fe200078e00ff */
[C---:B------:R-:W-:Y:S01]  /*18e0*/  IADD3 R230, -R229.reuse, UR4, RZ ;  /* 0x00000004e5e67c10 */ /* 0x040fe2000fffe1ff */
[----:B------:R-:W-:Y:S01]  /*18f0*/  IMAD.MOV.U32 R18, RZ, RZ, RZ ;  /* 0x000000ffff127224 */ /* 0x000fe200078e00ff */
[----:B-1----:R-:W-:-:S07]  /*1900*/  IADD3 R229, -R229, UR5, RZ ;  /* 0x00000005e5e57c10 */ /* 0x002fce000fffe1ff */
.L_x_814:
[----:B------:R-:W-:-:S13]  /*1910*/  ISETP.NE.AND P0, PT, R231, 0x3, PT ;  /* 0x00000003e700780c */ /* 0x000fda0003f05270 */
[----:B------:R-:W-:Y:S05]  /*1920*/  @!P0 BRA `(.L_x_804) ;  /* 0x0000000000048947 */ /* 0x000fea0003800000 */
[----:B------:R-:W-:Y:S01]  /*1930*/  BPT.TRAP 0x1 ;  /* 0x000000040000795c */ /* 0x000fe20000300000 */
.L_x_804:
[----:B------:R-:W-:Y:S01]  /*1940*/  IMAD R16, R2, 0x8, R17 ;  /* 0x0000000802107824 */ /* 0x000fe200078e0211 */
[----:B------:R-:W-:-:S04]  /*1950*/  SHF.L.U32 R9, R228, 0x1f, RZ ;  /* 0x0000001fe4097819 */ /* 0x000fc800000006ff */
[----:B------:R1:W2:Y:S01]  /*1960*/  SYNCS.PHASECHK.TRANS64.TRYWAIT P1, [R16+URZ+0x31810], R9 ;  /* 0x03181009100075a7 */ /* 0x0002a2000802017f */
[----:B------:R-:W-:Y:S05]  /*1970*/  @!P0 BRA `(.L_x_805) ;  /* 0x0000000000048947 */ /* 0x000fea0003800000 */
[----:B------:R-:W-:Y:S01]  /*1980*/  BPT.TRAP 0x1 ;  /* 0x000000040000795c */ /* 0x000fe20000300000 */
.L_x_805:
        /* <DEDUP_REMOVED lines=11> */
.L_x_806:
[----:B------:R-:W-:Y:S01]  /*1a40*/  IMAD R7, R2, 0x800, R11 ;  /* 0x0000080002077824 */ /* 0x000fe200078e020b */
[C---:B------:R-:W-:Y:S01]  /*1a50*/  R2UR UR6, R6.reuse ;  /* 0x00000000060672ca */ /* 0x040fe200000e0000 */
[C---:B------:R-:W-:Y:S01]  /*1a60*/  VIADD R8, R6.reuse, 0x80 ;  /* 0x0000008006087836 */ /* 0x040fe20000000000 */
[----:B------:R-:W-:Y:S01]  /*1a70*/  WARPGROUP.ARRIVE ;  /* 0x00000000000079c5 */ /* 0x000fe20000000000 */
[----:B-12---:R-:W-:Y:S01]  /*1a80*/  VIADD R9, R6, 0x100 ;  /* 0x0000010006097836 */ /* 0x006fe20000000000 */
        /* <DEDUP_REMOVED lines=414> */
[----:B------:R-:W-:-:S04]  /*3470*/  IMAD R6, R2, 0x40, R19 ;  /* 0x0000004002067824 */ /* 0x000fc800078e0213 */
[----:B------:R-:W-:-:S05]  /*3480*/  IMAD R8, R6, 0x4, R17 ;  /* 0x0000000406087824 */ /* 0x000fca00078e0211 */
        /* <DEDUP_REMOVED lines=15> */
[----:B-1----:R-:W-:Y:S05]  /*3580*/  @!P0 BRA `(.L_x_808) ;  /* 0x0000000000048947 */ /* 0x002fea0003800000 */
[----:B------:R-:W-:Y:S01]  /*3590*/  BPT.TRAP 0x1 ;  /* 0x000000040000795c */ /* 0x000fe20000300000 */
.L_x_808:
[----:B------:R-:W-:-:S04]  /*35a0*/  SHF.L.U32 R10, R18, 0x1f, RZ ;  /* 0x0000001f120a7819 */ /* 0x000fc800000006ff */
[----:B------:R1:W4:Y:S01]  /*35b0*/  SYNCS.PHASECHK.TRANS64.TRYWAIT P1, [R17+URZ+0x31830], R10 ;  /* 0x0318300a110075a7 */ /* 0x000322000802017f */
[----:B------:R-:W-:Y:S05]  /*35c0*/  @!P0 BRA `(.L_x_809) ;  /* 0x0000000000048947 */ /* 0x000fea0003800000 */
[----:B------:R-:W-:Y:S01]  /*35d0*/  BPT.TRAP 0x1 ;  /* 0x000000040000795c */ /* 0x000fe20000300000 */
.L_x_809:
        /* <DEDUP_REMOVED lines=11> */
.L_x_810:
[C---:B-1--4-:R-:W-:Y:S01]  /*3690*/  VIADD R10, R8.reuse, 0x80 ;  /* 0x00000080080a7836 */ /* 0x052fe20000000000 */
[----:B------:R-:W-:Y:S01]  /*36a0*/  R2UR UR4, R9 ;  /* 0x00000000090472ca */ /* 0x000fe200000e0000 */
[C---:B------:R-:W-:Y:S01]  /*36b0*/  VIADD R11, R8.reuse, 0x100 ;  /* 0x00000100080b7836 */ /* 0x040fe20000000000 */
        /* <DEDUP_REMOVED lines=11> */
[C---:B------:R-:W-:Y:S01]  /*3770*/  VIADD R11, R8.reuse, 0x82 ;  /* 0x00000082080b7836 */ /* 0x040fe20000000000 */
[----:B------:R1:W-:Y:S01]  /*3780*/  STL [R1+0x18], R16 ;  /* 0x0000181001007387 */ /* 0x0003e20000100800 */
[----:B------:R-:W-:Y:S01]  /*3790*/  HGMMA.64x8x16.F32 R44, gdesc[UR4], RZ, !UPT ;  /* 0x00000000042c79f0 */ /* 0x000fe2000c7008ff */
[----:B------:R-:W-:Y:S01]  /*37a0*/  UMOV UR7, 0x40000000 ;  /* 0x4000000000077882 */ /* 0x000fe20000000000 */
[----:B------:R-:W-:Y:S01]  /*37b0*/  UMOV UR6, UR8 ;  /* 0x0000000800067c82 */ /* 0x000fe20008000000 */
[----:B------:R-:W-:Y:S01]  /*37c0*/  R2UR UR8, R11 ;  /* 0x000000000b0872ca */ /* 0x000fe200000e0000 */
[----:B------:R-:W-:Y:S01]  /*37d0*/  HGMMA.64x8x16.F32 R48, gdesc[UR4], RZ, !UPT ;  /* 0x00000000043079f0 */ /* 0x000fe2000c7008ff */
[----:B------:R-:W-:Y:S01]  /*37e0*/  UMOV UR6, UR9 ;  /* 0x0000000900067c82 */ /* 0x000fe20008000000 */
[----:B------:R-:W-:Y:S01]  /*37f0*/  UMOV UR7, 0x40000000 ;  /* 0x4000000000077882 */ /* 0x000fe20000000000 */
[----:B------:R-:W-:Y:S01]  /*3800*/  VIADD R11, R8, 0x182 ;  /* 0x00000182080b7836 */ /* 0x000fe20000000000 */
[----:B------:R-:W-:Y:S01]  /*3810*/  HGMMA.64x8x16.F32 R52, gdesc[UR4], RZ, !UPT ;  /* 0x00000000043479f0 */ /* 0x000fe2000c7008ff */
[----:B------:R-:W-:Y:S01]  /*3820*/  UMOV UR6, UR10 ;  /* 0x0000000a00067c82 */ /* 0x000fe20008000000 */
[----:B------:R-:W-:-:S02]  /*3830*/  UMOV UR7, 0x40000000 ;  /* 0x4000000000077882 */ /* 0x000fc40000000000 */
[----:B------:R-:W-:Y:S01]  /*3840*/  HGMMA.64x8x16.F32 R216, gdesc[UR4], RZ, !UPT ;  /* 0x0000000004d879f0 */ /* 0x000fe2000c7008ff */
[----:B------:R-:W-:Y:S01]  /*3850*/  UMOV UR6, UR11 ;  /* 0x0000000b00067c82 */ /* 0x000fe20008000000 */
[----:B------:R-:W-:Y:S01]  /*3860*/  UMOV UR7, 0x40000000 ;  /* 0x4000000000077882 */ /* 0x000fe20000000000 */
[----:B------:R-:W-:Y:S01]  /*3870*/  R2UR UR10, R11 ;  /* 0x000000000b0a72ca */ /* 0x000fe200000e0000 */
[----:B------:R-:W-:Y:S01]  /*3880*/  HGMMA.64x8x16.F32 R220, gdesc[UR4], RZ, !UPT ;  /* 0x0000000004dc79f0 */ /* 0x000fe2000c7008ff */
[----:B------:R-:W-:Y:S01]  /*3890*/  R2UR UR6, R10 ;  /* 0x000000000a0672ca */ /* 0x000fe200000e0000 */
[----:B------:R-:W-:Y:S01]  /*38a0*/  VIADD R10, R9, 0x2 ;  /* 0x00000002090a7836 */ /* 0x000fe20000000000 */
        /* <DEDUP_REMOVED lines=8> */
[C---:B------:R-:W-:Y:S01]  /*3930*/  VIADD R10, R8.reuse, 0x4 ;  /* 0x00000004080a7836 */ /* 0x040fe20000000000 */
[----:B------:R-:W-:Y:S01]  /*3940*/  HGMMA.64x8x16.F32 R44, gdesc[UR4], R44 ;  /* 0x00000000042c79f0 */ /* 0x000fe2000870082c */
        /* <DEDUP_REMOVED lines=9> */
[----:B------:R-:W-:-:S02]  /*39e0*/  UMOV UR7, 0x40000000 ;  /* 0x4000000000077882 */ /* 0x000fc40000000000 */
[----:B------:R-:W-:Y:S01]  /*39f0*/  HGMMA.64x8x16.F32 R216, gdesc[UR4], R216 ;  /* 0x0000000004d879f0 */ /* 0x000fe200087008d8 */
[----:B------:R-:W-:Y:S01]  /*3a00*/  UMOV UR6, UR11 ;  /* 0x0000000b00067c82 */ /* 0x000fe20008000000 */
[----:B------:R-:W-:Y:S01]  /*3a10*/  UMOV UR7, 0x40000000 ;  /* 0x4000000000077882 */ /* 0x000fe20000000000 */
[----:B------:R-:W-:Y:S01]  /*3a20*/  R2UR UR10, R11 ;  /* 0x000000000b0a72ca */ /* 0x000fe200000e0000 */
[----:B------:R-:W-:Y:S01]  /*3a30*/  HGMMA.64x8x16.F32 R220, gdesc[UR4], R220 ;  /* 0x0000000004dc79f0 */ /* 0x000fe200087008dc */
        /* <DEDUP_REMOVED lines=334> */
[----:B------:R-:W-:Y:S01]  /*4f20*/  VIADD R10, R8, 0x786 ;  /* 0x00000786080a7836 */ /* 0x000fe20000000000 */
        /* <DEDUP_REMOVED lines=39> */
[----:B------:R-:W-:Y:S02]  /*51a0*/  ULDC UR4, c[0x0][0x744] ;  /* 0x0001d10000047ab9 */ /* 0x000fe40000000800 */
[----:B------:R-:W-:-:S02]  /*51b0*/  WARPGROUP.DEPBAR.LE gsb0, 0x1 ;  /* 0x00008000000079c5 */ /* 0x000fc40000010100 */
[----:B------:R-:W-:Y:S01]  /*51c0*/  FMUL.FTZ R237, R24, UR8 ;  /* 0x0000000818ed7c20 */ /* 0x000fe20008410000 */
[----:B------:R-:W-:Y:S01]  /*51d0*/  FMUL.FTZ R8, R25, UR8 ;  /* 0x0000000819087c20 */ /* 0x000fe20008410000 */
[----:B------:R-:W-:Y:S01]  /*51e0*/  FMUL.FTZ R10, R28, UR8 ;  /* 0x000000081c0a7c20 */ /* 0x000fe20008410000 */
[----:B------:R-:W-:Y:S01]  /*51f0*/  FMUL.FTZ R11, R29, UR8 ;  /* 0x000000081d0b7c20 */ /* 0x000fe20008410000 */
[----:B------:R-:W-:Y:S01]  /*5200*/  FMUL.FTZ R26, R26, UR8 ;  /* 0x000000081a1a7c20 */ /* 0x000fe20008410000 */
[----:B------:R-:W-:Y:S01]  /*5210*/  FMUL.FTZ R14, R32, UR8 ;  /* 0x00000008200e7c20 */ /* 0x000fe20008410000 */
[----:B------:R-:W4:Y:S01]  /*5220*/  MUFU.TANH R237, R237 ;  /* 0x000000ed00ed7308 */ /* 0x000f220000002400 */
[----:B------:R-:W-:Y:S01]  /*5230*/  FMUL.FTZ R15, R33, UR8 ;  /* 0x00000008210f7c20 */ /* 0x000fe20008410000 */
[----:B------:R-:W-:Y:S01]  /*5240*/  FMUL.FTZ R22, R36, UR8 ;  /* 0x0000000824167c20 */ /* 0x000fe20008410000 */
[----:B------:R-:W-:Y:S01]  /*5250*/  FMUL.FTZ R23, R37, UR8 ;  /* 0x0000000825177c20 */ /* 0x000fe20008410000 */
[----:B------:R-:W-:Y:S01]  /*5260*/  FMUL.FTZ R9, R27, UR8 ;  /* 0x000000081b097c20 */ /* 0x000fe20008410000 */
[----:B------:R-:W-:Y:S01]  /*5270*/  FMUL.FTZ R12, R30, UR8 ;  /* 0x000000081e0c7c20 */ /* 0x000fe20008410000 */
[----:B------:R-:W-:Y:S01]  /*5280*/  FMUL.FTZ R13, R31, UR8 ;  /* 0x000000081f0d7c20 */ /* 0x000fe20008410000 */
[----:B------:R-:W-:Y:S01]  /*5290*/  FMUL.FTZ R24, R40, UR8 ;  /* 0x0000000828187c20 */ /* 0x000fe20008410000 */
[----:B------:R-:W2:Y:S01]  /*52a0*/  MUFU.TANH R8, R8 ;  /* 0x0000000800087308 */ /* 0x000ea20000002400 */
[----:B------:R-:W-:Y:S01]  /*52b0*/  FMUL.FTZ R21, R35, UR8 ;  /* 0x0000000823157c20 */ /* 0x000fe20008410000 */
[----:B------:R-:W-:Y:S01]  /*52c0*/  FMUL.FTZ R27, R39, UR8 ;  /* 0x00000008271b7c20 */ /* 0x000fe20008410000 */
[----:B------:R-:W-:Y:S01]  /*52d0*/  FMUL.FTZ R20, R34, UR8 ;  /* 0x0000000822147c20 */ /* 0x000fe20008410000 */
[----:B------:R-:W-:-:S04]  /*52e0*/  FMUL.FTZ R28, R42, UR8 ;  /* 0x000000082a1c7c20 */ /* 0x000fc80008410000 */
[----:B------:R-:W3:Y:S08]  /*52f0*/  MUFU.TANH R10, R10 ;  /* 0x0000000a000a7308 */ /* 0x000ef00000002400 */
[----:B------:R-:W3:Y:S08]  /*5300*/  MUFU.TANH R11, R11 ;  /* 0x0000000b000b7308 */ /* 0x000ef00000002400 */
[----:B-1----:R1:W-:Y:S08]  /*5310*/  MUFU.TANH R16, R26 ;  /* 0x0000001a00107308 */ /* 0x0023f00000002400 */
[----:B------:R-:W3:Y:S01]  /*5320*/  MUFU.TANH R14, R14 ;  /* 0x0000000e000e7308 */ /* 0x000ee20000002400 */
[----:B-1----:R-:W-:-:S05]  /*5330*/  IMAD R26, R3, 0x40, R19 ;  /* 0x00000040031a7824 */ /* 0x002fca00078e0213 */
[----:B------:R-:W-:Y:S02]  /*5340*/  VIADDMNMX R25, R26, R229, R230, PT ;  /* 0x000000e51a197246 */ /* 0x000fe400038001e6 */
[----:B------:R-:W1:Y:S01]  /*5350*/  MUFU.TANH R15, R15 ;  /* 0x0000000f000f7308 */ /* 0x000e620000002400 */
[----:B------:R-:W-:Y:S01]  /*5360*/  IADD3 R31, R229, 0x8, R26 ;  /* 0x00000008e51f7810 */ /* 0x000fe20007ffe01a */
[----:B------:R-:W-:Y:S01]  /*5370*/  FMUL.FTZ R26, R38, UR8 ;  /* 0x00000008261a7c20 */ /* 0x000fe20008410000 */
[C---:B------:R-:W-:Y:S02]  /*5380*/  ISETP.GT.AND P6, PT, R25.reuse, RZ, PT ;  /* 0x000000ff1900720c */ /* 0x040fe40003fc4270 */
[C---:B------:R-:W-:Y:S02]  /*5390*/  ISETP.GT.AND P1, PT, R25.reuse, 0x1, PT ;  /* 0x000000011900780c */ /* 0x040fe40003f24270 */
[C---:B------:R-:W-:Y:S01]  /*53a0*/  ISETP.GT.AND P2, PT, R25.reuse, 0x10, PT ;  /* 0x000000101900780c */ /* 0x040fe20003f44270 */
[----:B------:R-:W1:Y:S01]  /*53b0*/  MUFU.TANH R22, R22 ;  /* 0x0000001600167308 */ /* 0x000e620000002400 */
[----:B------:R-:W-:-:S02]  /*53c0*/  ISETP.GT.AND P3, PT, R25, 0x11, PT ;  /* 0x000000111900780c */ /* 0x000fc40003f64270 */
[----:B----4-:R-:W-:Y:S02]  /*53d0*/  FSEL R235, R237, -INF , P6 ;  /* 0xff800000edeb7808 */ /* 0x010fe40003000000 */
[C---:B--2---:R-:W-:Y:S01]  /*53e0*/  FSEL R227, R8.reuse, -INF , P1 ;  /* 0xff80000008e37808 */ /* 0x044fe20000800000 */
[----:B------:R-:W-:Y:S01]  /*53f0*/  FFMA.FTZ R8, -R8, R8, 1 ;  /* 0x3f80000008087423 */ /* 0x000fe20000010108 */
[----:B---3--:R-:W-:Y:S01]  /*5400*/  FSEL R226, R10, -INF , P2 ;  /* 0xff8000000ae27808 */ /* 0x008fe20001000000 */
[----:B------:R-:W2:Y:S01]  /*5410*/  MUFU.TANH R23, R23 ;  /* 0x0000001700177308 */ /* 0x000ea20000002400 */
[----:B------:R-:W-:Y:S01]  /*5420*/  FSEL R225, R11, -INF , P3 ;  /* 0xff8000000be17808 */ /* 0x000fe20001800000 */
[--C-:B------:R-:W-:Y:S01]  /*5430*/  FFMA.FTZ R235, R235, UR4, -R7.reuse ;  /* 0x00000004ebeb7c23 */ /* 0x100fe20008010807 */
[----:B------:R-:W-:Y:S01]  /*5440*/  ISETP.GT.AND P4, PT, R25, 0x20, PT ;  /* 0x000000201900780c */ /* 0x000fe20003f84270 */
[--C-:B------:R-:W-:Y:S01]  /*5450*/  FFMA.FTZ R227, R227, UR4, -R7.reuse ;  /* 0x00000004e3e37c23 */ /* 0x100fe20008010807 */
[C---:B------:R-:W-:Y:S01]  /*5460*/  ISETP.GT.AND P5, PT, R25.reuse, 0x21, PT ;  /* 0x000000211900780c */ /* 0x040fe20003fa4270 */
[--C-:B------:R-:W-:Y:S01]  /*5470*/  FFMA.FTZ R226, R226, UR4, -R7.reuse ;  /* 0x00000004e2e27c23 */ /* 0x100fe20008010807 */
[C---:B------:R-:W-:Y:S01]  /*5480*/  ISETP.GT.AND P6, PT, R25.reuse, 0x30, PT ;  /* 0x000000301900780c */ /* 0x040fe20003fc4270 */
[----:B------:R-:W3:Y:S01]  /*5490*/  MUFU.TANH R9, R9 ;  /* 0x0000000900097308 */ /* 0x000ee20000002400 */
[----:B------:R-:W-:Y:S01]  /*54a0*/  ISETP.GT.AND P1, PT, R25, 0x31, PT ;  /* 0x000000311900780c */ /* 0x000fe20003f24270 */
[--C-:B------:R-:W-:Y:S01]  /*54b0*/  FFMA.FTZ R225, R225, UR4, -R7.reuse ;  /* 0x00000004e1e17c23 */ /* 0x100fe20008010807 */
[C---:B------:R-:W-:Y:S01]  /*54c0*/  ISETP.GT.AND P2, PT, R25.reuse, 0x40, PT ;  /* 0x000000401900780c */ /* 0x040fe20003f44270 */
[----:B------:R-:W-:Y:S01]  /*54d0*/  FFMA.FTZ R10, -R10, R10, 1 ;  /* 0x3f8000000a0a7423 */ /* 0x000fe2000001010a */
[----:B------:R-:W-:Y:S01]  /*54e0*/  ISETP.GT.AND P3, PT, R25, 0x41, PT ;  /* 0x000000411900780c */ /* 0x000fe20003f64270 */
[----:B------:R-:W-:Y:S01]  /*54f0*/  FMUL.FTZ R25, R41, UR8 ;  /* 0x0000000829197c20 */ /* 0x000fe20008410000 */
[----:B------:R-:W-:Y:S01]  /*5500*/  VIMNMX R31, R230, R31, PT ;  /* 0x0000001fe61f7248 */ /* 0x000fe20003fe0100 */
[----:B------:R-:W4:Y:S01]  /*5510*/  MUFU.TANH R12, R12 ;  /* 0x0000000c000c7308 */ /* 0x000f220000002400 */
[C---:B------:R-:W-:Y:S01]  /*5520*/  FSEL R35, R14.reuse, -INF , P4 ;  /* 0xff8000000e237808 */ /* 0x040fe20002000000 */
[----:B------:R-:W-:Y:S01]  /*5530*/  FFMA.FTZ R14, -R14, R14, 1 ;  /* 0x3f8000000e0e7423 */ /* 0x000fe2000001010e */
[----:B-1----:R-:W-:Y:S01]  /*5540*/  FSEL R39, R15, -INF , P5 ;  /* 0xff8000000f277808 */ /* 0x002fe20002800000 */
[----:B------:R-:W-:Y:S01]  /*5550*/  FFMA.FTZ R11, -R11, R11, 1 ;  /* 0x3f8000000b0b7423 */ /* 0x000fe2000001010b */
[----:B------:R-:W-:Y:S01]  /*5560*/  FSEL R30, R22, -INF , P6 ;  /* 0xff800000161e7808 */ /* 0x000fe20003000000 */
[--C-:B------:R-:W-:Y:S01]  /*5570*/  FFMA.FTZ R42, R35, UR4, -R7.reuse ;  /* 0x00000004232a7c23 */ /* 0x100fe20008010807 */
[----:B--2---:R-:W-:Y:S01]  /*5580*/  FSEL R29, R23, -INF , P1 ;  /* 0xff800000171d7808 */ /* 0x004fe20000800000 */
[----:B------:R-:W1:Y:S01]  /*5590*/  MUFU.TANH R13, R13 ;  /* 0x0000000d000d7308 */ /* 0x000e620000002400 */
[----:B------:R-:W-:Y:S01]  /*55a0*/  ISETP.GT.AND P4, PT, R31, RZ, PT ;  /* 0x000000ff1f00720c */ /* 0x000fe20003f84270 */
[--C-:B------:R-:W-:Y:S01]  /*55b0*/  FFMA.FTZ R39, R39, UR4, -R7.reuse ;  /* 0x0000000427277c23 */ /* 0x100fe20008010807 */
[C---:B------:R-:W-:Y:S01]  /*55c0*/  ISETP.GT.AND P5, PT, R31.reuse, 0x1, PT ;  /* 0x000000011f00780c */ /* 0x040fe20003fa4270 */
[--C-:B------:R-:W-:Y:S01]  /*55d0*/  FFMA.FTZ R30, R30, UR4, -R7.reuse ;  /* 0x000000041e1e7c23 */ /* 0x100fe20008010807 */
[----:B------:R-:W-:Y:S01]  /*55e0*/  ISETP.GT.AND P6, PT, R31, 0x10, PT ;  /* 0x000000101f00780c */ /* 0x000fe20003fc4270 */
[----:B------:R-:W-:Y:S01]  /*55f0*/  FFMA.FTZ R29, R29, UR4, -R7 ;  /* 0x000000041d1d7c23 */ /* 0x000fe20008010807 */
[----:B------:R-:W-:Y:S01]  /*5600*/  ISETP.GT.AND P1, PT, R31, 0x11, PT ;  /* 0x000000111f00780c */ /* 0x000fe20003f24270 */
[----:B------:R-:W2:Y:S01]  /*5610*/  MUFU.TANH R24, R24 ;  /* 0x0000001800187308 */ /* 0x000ea20000002400 */
[----:B------:R-:W-:Y:S01]  /*5620*/  FSEL R33, R16, -INF , P4 ;  /* 0xff80000010217808 */ /* 0x000fe20002000000 */
[----:B------:R-:W-:Y:S01]  /*5630*/  FFMA.FTZ R22, -R22, R22, 1 ;  /* 0x3f80000016167423 */ /* 0x000fe20000010116 */
[----:B---3--:R-:W-:-:S02]  /*5640*/  FSEL R234, R9, -INF , P5 ;  /* 0xff80000009ea7808 */ /* 0x008fc40002800000 */
[----:B----4-:R-:W-:Y:S02]  /*5650*/  FSEL R37, R12, -INF , P6 ;  /* 0xff8000000c257808 */ /* 0x010fe40003000000 */
[----:B------:R-:W-:Y:S01]  /*5660*/  ISETP.GT.AND P4, PT, R31, 0x30, PT ;  /* 0x000000301f00780c */ /* 0x000fe20003f84270 */
[----:B------:R-:W3:Y:S01]  /*5670*/  MUFU.TANH R25, R25 ;  /* 0x0000001900197308 */ /* 0x000ee20000002400 */
[----:B-1----:R-:W-:Y:S01]  /*5680*/  FSEL R34, R13, -INF , P1 ;  /* 0xff8000000d227808 */ /* 0x002fe20000800000 */
[--C-:B------:R-:W-:Y:S01]  /*5690*/  FFMA.FTZ R234, R234, UR4, -R6.reuse ;  /* 0x00000004eaea7c23 */ /* 0x100fe20008010806 */
[----:B------:R-:W-:Y:S01]  /*56a0*/  ISETP.GT.AND P5, PT, R31, 0x31, PT ;  /* 0x000000311f00780c */ /* 0x000fe20003fa4270 */
[--C-:B------:R-:W-:Y:S01]  /*56b0*/  FFMA.FTZ R37, R37, UR4, -R6.reuse ;  /* 0x0000000425257c23 */ /* 0x100fe20008010806 */
[C---:B------:R-:W-:Y:S01]  /*56c0*/  ISETP.GT.AND P6, PT, R31.reuse, 0x40, PT ;  /* 0x000000401f00780c */ /* 0x040fe20003fc4270 */
[----:B------:R-:W-:Y:S01]  /*56d0*/  FFMA.FTZ R34, R34, UR4, -R6 ;  /* 0x0000000422227c23 */ /* 0x000fe20008010806 */
[C---:B------:R-:W-:Y:S01]  /*56e0*/  ISETP.GT.AND P1, PT, R31.reuse, 0x41, PT ;  /* 0x000000411f00780c */ /* 0x040fe20003f24270 */
[----:B------:R-:W1:Y:S01]  /*56f0*/  MUFU.TANH R20, R20 ;  /* 0x0000001400147308 */ /* 0x000e620000002400 */
[C---:B--2---:R-:W-:Y:S01]  /*5700*/  FSEL R32, R24.reuse, -INF , P2 ;  /* 0xff80000018207808 */ /* 0x044fe20001000000 */
[----:B------:R-:W-:Y:S01]  /*5710*/  FFMA.FTZ R24, -R24, R24, 1 ;  /* 0x3f80000018187423 */ /* 0x000fe20000010118 */
[----:B------:R-:W-:-:S03]  /*5720*/  ISETP.GT.AND P2, PT, R31, 0x20, PT ;  /* 0x000000201f00780c */ /* 0x000fc60003f44270 */
[--C-:B------:R-:W-:Y:S02]  /*5730*/  FFMA.FTZ R32, R32, UR4, -R7.reuse ;  /* 0x0000000420207c23 */ /* 0x100fe40008010807 */
[----:B------:R-:W2:Y:S01]  /*5740*/  MUFU.TANH R21, R21 ;  /* 0x0000001500157308 */ /* 0x000ea20000002400 */
[----:B---3--:R-:W-:Y:S02]  /*5750*/  FSEL R36, R25, -INF , P3 ;  /* 0xff80000019247808 */ /* 0x008fe40001800000 */
[----:B------:R-:W-:Y:S01]  /*5760*/  ISETP.GT.AND P3, PT, R31, 0x21, PT ;  /* 0x000000211f00780c */ /* 0x000fe20003f64270 */
[----:B------:R-:W-:Y:S02]  /*5770*/  FMUL.FTZ R31, R43, UR8 ;  /* 0x000000082b1f7c20 */ /* 0x000fe40008410000 */
[----:B------:R-:W-:Y:S01]  /*5780*/  FFMA.FTZ R36, R36, UR4, -R7 ;  /* 0x0000000424247c23 */ /* 0x000fe20008010807 */
[----:B------:R-:W-:Y:S01]  /*5790*/  FFMA.FTZ R7, R33, UR4, -R6 ;  /* 0x0000000421077c23 */ /* 0x000fe20008010806 */
[----:B------:R-:W3:Y:S01]  /*57a0*/  MUFU.TANH R26, R26 ;  /* 0x0000001a001a7308 */ /* 0x000ee20000002400 */
[----:B-1----:R-:W-:-:S05]  /*57b0*/  FSEL R41, R20, -INF , P2 ;  /* 0xff80000014297808 */ /* 0x002fca0001000000 */
[----:B------:R-:W-:Y:S02]  /*57c0*/  FFMA.FTZ R41, R41, UR4, -R6 ;  /* 0x0000000429297c23 */ /* 0x000fe40008010806 */
[----:B------:R-:W1:Y:S01]  /*57d0*/  MUFU.TANH R27, R27 ;  /* 0x0000001b001b7308 */ /* 0x000e620000002400 */
[----:B--2---:R-:W-:-:S05]  /*57e0*/  FSEL R33, R21, -INF , P3 ;  /* 0xff80000015217808 */ /* 0x004fca0001800000 */
[----:B------:R-:W-:Y:S02]  /*57f0*/  FFMA.FTZ R33, R33, UR4, -R6 ;  /* 0x0000000421217c23 */ /* 0x000fe40008010806 */
[----:B------:R-:W2:Y:S01]  /*5800*/  MUFU.TANH R28, R28 ;  /* 0x0000001c001c7308 */ /* 0x000ea20000002400 */
[----:B---3--:R-:W-:-:S05]  /*5810*/  FSEL R35, R26, -INF , P4 ;  /* 0xff8000001a237808 */ /* 0x008fca0002000000 */
[----:B------:R-:W-:Y:S02]  /*5820*/  FFMA.FTZ R35, R35, UR4, -R6 ;  /* 0x0000000423237c23 */ /* 0x000fe40008010806 */
[----:B------:R-:W3:Y:S01]  /*5830*/  MUFU.TANH R31, R31 ;  /* 0x0000001f001f7308 */ /* 0x000ee20000002400 */
[----:B-1----:R-:W-:-:S05]  /*5840*/  FSEL R40, R27, -INF , P5 ;  /* 0xff8000001b287808 */ /* 0x002fca0002800000 */
[----:B------:R-:W-:Y:S02]  /*5850*/  FFMA.FTZ R40, R40, UR4, -R6 ;  /* 0x0000000428287c23 */ /* 0x000fe40008010806 */
[----:B------:R-:W-:Y:S01]  /*5860*/  MUFU.EX2 R235, R235 ;  /* 0x000000eb00eb7308 */ /* 0x000fe20000000800 */
[----:B--2---:R-:W-:-:S05]  /*5870*/  FSEL R38, R28, -INF , P6 ;  /* 0xff8000001c267808 */ /* 0x004fca0003000000 */
[----:B------:R-:W-:Y:S02]  /*5880*/  FFMA.FTZ R38, R38, UR4, -R6 ;  /* 0x0000000426267c23 */ /* 0x000fe40008010806 */
[----:B------:R-:W-:Y:S01]  /*5890*/  MUFU.EX2 R227, R227 ;  /* 0x000000e300e37308 */ /* 0x000fe20000000800 */
[----:B---3--:R-:W-:-:S05]  /*58a0*/  FSEL R224, R31, -INF , P1 ;  /* 0xff8000001fe07808 */ /* 0x008fca0000800000 */
[----:B------:R-:W-:Y:S01]  /*58b0*/  FFMA.FTZ R224, R224, UR4, -R6 ;  /* 0x00000004e0e07c23 */ /* 0x000fe20008010806 */
[----:B------:R-:W-:Y:S01]  /*58c0*/  IMAD R6, R19, 0x4, R17 ;  /* 0x0000000413067824 */ /* 0x000fe200078e0211 */
[----:B------:R-:W-:Y:S04]  /*58d0*/  MUFU.EX2 R234, R234 ;  /* 0x000000ea00ea7308 */ /* 0x000fe80000000800 */
[----:B------:R-:W1:Y:S04]  /*58e0*/  LDS R43, [R6+0x2c300] ;  /* 0x02c30000062b7984 */ /* 0x000e680000000800 */
[----:B------:R2:W3:Y:S01]  /*58f0*/  LDS R236, [R6+0x2c320] ;  /* 0x02c3200006ec7984 */ /* 0x0004e20000000800 */
[----:B------:R-:W-:-:S02]  /*5900*/  WARPGROUP.DEPBAR.LE gsb0, 0x0 ;  /* 0x00008000000079c5 */ /* 0x000fc40000010000 */
[----:B------:R-:W-:Y:S01]  /*5910*/  MUFU.EX2 R226, R226 ;  /* 0x000000e200e27308 */ /* 0x000fe20000000800 */
[----:B--2---:R-:W-:-:S07]  /*5920*/  FFMA.FTZ R6, -R237, R237, 1 ;  /* 0x3f800000ed067423 */ /* 0x004fce00000101ed */
[----:B------:R-:W2:Y:S08]  /*5930*/  MUFU.EX2 R237, R7 ;  /* 0x0000000700ed7308 */ /* 0x000eb00000000800 */
[----:B------:R-:W-:Y:S08]  /*5940*/  MUFU.EX2 R42, R42 ;  /* 0x0000002a002a7308 */ /* 0x000ff00000000800 */
[----:B------:R-:W-:Y:S01]  /*5950*/  MUFU.EX2 R30, R30 ;  /* 0x0000001e001e7308 */ /* 0x000fe20000000800 */
[----:B--2---:R-:W-:-:S07]  /*5960*/  F2FP.F16.F32.PACK_AB R7, R234, R237 ;  /* 0x000000edea07723e */ /* 0x004fce00000000ff */
[----:B------:R-:W2:Y:S01]  /*5970*/  MUFU.EX2 R36, R36 ;  /* 0x0000002400247308 */ /* 0x000ea20000000800 */
[--C-:B-1----:R-:W-:Y:S01]  /*5980*/  FADD.FTZ R44, R44, -R43.reuse ;  /* 0x8000002b2c2c7221 */ /* 0x102fe20000010000 */
[--C-:B------:R-:W-:Y:S01]  /*5990*/  FADD.FTZ R45, R45, -R43.reuse ;  /* 0x8000002b2d2d7221 */ /* 0x100fe20000010000 */
[--C-:B------:R-:W-:Y:S01]  /*59a0*/  FADD.FTZ R48, R48, -R43.reuse ;  /* 0x8000002b30307221 */ /* 0x100fe20000010000 */
[--C-:B------:R-:W-:Y:S01]  /*59b0*/  FADD.FTZ R217, R217, -R43.reuse ;  /* 0x8000002bd9d97221 */ /* 0x100fe20000010000 */
[----:B------:R-:W-:Y:S01]  /*59c0*/  FMUL.FTZ R44, R235, R44 ;  /* 0x0000002ceb2c7220 */ /* 0x000fe20000410000 */
[C---:B------:R-:W-:Y:S01]  /*59d0*/  FMUL.FTZ R45, R227.reuse, R45 ;  /* 0x0000002de32d7220 */ /* 0x040fe20000410000 */
[----:B------:R-:W-:Y:S01]  /*59e0*/  FMUL.FTZ R48, R226, R48 ;  /* 0x00000030e2307220 */ /* 0x000fe20000410000 */
[----:B------:R-:W-:Y:S01]  /*59f0*/  MUFU.EX2 R37, R37 ;  /* 0x0000002500257308 */ /* 0x000fe20000000800 */
[----:B------:R-:W-:Y:S01]  /*5a00*/  FMUL.FTZ R44, R6, R44 ;  /* 0x0000002c062c7220 */ /* 0x000fe20000410000 */
[----:B------:R-:W-:Y:S01]  /*5a10*/  F2FP.F16.F32.PACK_AB R6, R227, R235 ;  /* 0x000000ebe306723e */ /* 0x000fe200000000ff */
[----:B------:R-:W-:Y:S01]  /*5a20*/  BAR.SYNC.DEFER_BLOCKING 0x9, 0x100 ;  /* 0x0244000000007b1d */ /* 0x000fe20000010000 */
[----:B------:R-:W-:Y:S01]  /*5a30*/  FMUL.FTZ R8, R8, R45 ;  /* 0x0000002d08087220 */ /* 0x000fe20000410000 */
[--C-:B------:R-:W-:Y:S01]  /*5a40*/  FADD.FTZ R45, R52, -R43.reuse ;  /* 0x8000002b342d7221 */ /* 0x100fe20000010000 */
[----:B------:R-:W-:Y:S01]  /*5a50*/  FMUL.FTZ R10, R10, R48 ;  /* 0x000000300a0a7220 */ /* 0x000fe20000410000 */
[--C-:B------:R-:W-:Y:S01]  /*5a60*/  FADD.FTZ R48, R49, -R43.reuse ;  /* 0x8000002b31307221 */ /* 0x100fe20000010000 */
[--C-:B------:R-:W-:Y:S01]  /*5a70*/  FADD.FTZ R49, R216, -R43.reuse ;  /* 0x8000002bd8317221 */ /* 0x100fe20000010000 */
[--C-:B------:R-:W-:Y:S01]  /*5a80*/  FADD.FTZ R52, R53, -R43.reuse ;  /* 0x8000002b35347221 */ /* 0x100fe20000010000 */
[--C-:B------:R-:W-:Y:S01]  /*5a90*/  FADD.FTZ R220, R220, -R43.reuse ;  /* 0x8000002bdcdc7221 */ /* 0x100fe20000010000 */
[----:B------:R-:W-:Y:S01]  /*5aa0*/  FADD.FTZ R43, R221, -R43 ;  /* 0x8000002bdd2b7221 */ /* 0x000fe20000010000 */
[----:B------:R-:W-:Y:S01]  /*5ab0*/  MUFU.EX2 R41, R41 ;  /* 0x0000002900297308 */ /* 0x000fe20000000800 */
[--C-:B---3--:R-:W-:Y:S01]  /*5ac0*/  FADD.FTZ R46, R46, -R236.reuse ;  /* 0x800000ec2e2e7221 */ /* 0x108fe20000010000 */
[--C-:B------:R-:W-:Y:S01]  /*5ad0*/  FADD.FTZ R50, R50, -R236.reuse ;  /* 0x800000ec32327221 */ /* 0x100fe20000010000 */
[----:B--2---:R-:W-:Y:S01]  /*5ae0*/  FMUL.FTZ R43, R36, R43 ;  /* 0x0000002b242b7220 */ /* 0x004fe20000410000 */
[----:B------:R-:W-:Y:S01]  /*5af0*/  FFMA.FTZ R12, -R12, R12, 1 ;  /* 0x3f8000000c0c7423 */ /* 0x000fe2000001010c */
[----:B------:R-:W-:Y:S01]  /*5b00*/  FMUL.FTZ R46, R237, R46 ;  /* 0x0000002eed2e7220 */ /* 0x000fe20000410000 */
[----:B------:R-:W-:-:S02]  /*5b10*/  FADD.FTZ R54, R54, -R236 ;  /* 0x800000ec36367221 */ /* 0x000fc40000010000 */
[----:B------:R-:W1:Y:S08]  /*5b20*/  MUFU.EX2 R225, R225 ;  /* 0x000000e100e17308 */ /* 0x000e700000000800 */
[----:B------:R-:W2:Y:S01]  /*5b30*/  MUFU.EX2 R34, R34 ;  /* 0x0000002200227308 */ /* 0x000ea20000000800 */
[----:B------:R3:W-:Y:S07]  /*5b40*/  STSM.16.M88.2 [R0+0x2c500], R6 ;  /* 0x02c5000600007844 */ /* 0x0007ee0000000100 */
[----:B------:R-:W4:Y:S01]  /*5b50*/  MUFU.EX2 R39, R39 ;  /* 0x0000002700277308 */ /* 0x000f220000000800 */
[----:B------:R-:W-:Y:S01]  /*5b60*/  FFMA.FTZ R20, -R20, R20, 1 ;  /* 0x3f80000014147423 */ /* 0x000fe20000010114 */
[--C-:B------:R-:W-:Y:S01]  /*5b70*/  FADD.FTZ R218, R218, -R236.reuse ;  /* 0x800000ecdada7221 */ /* 0x100fe20000010000 */
[----:B------:R-:W-:-:S05]  /*5b80*/  FADD.FTZ R223, R223, -R236 ;  /* 0x800000ecdfdf7221 */ /* 0x000fca0000010000 */
[----:B------:R-:W-:Y:S01]  /*5b90*/  MUFU.EX2 R35, R35 ;  /* 0x0000002300237308 */ /* 0x000fe20000000800 */
[----:B---3--:R-:W-:Y:S01]  /*5ba0*/  FFMA.FTZ R6, -R15, R15, 1 ;  /* 0x3f8000000f067423 */ /* 0x008fe2000001010f */
[----:B------:R-:W-:-:S06]  /*5bb0*/  FMUL.FTZ R15, R42, R45 ;  /* 0x0000002d2a0f7220 */ /* 0x000fcc0000410000 */
[----:B------:R-:W-:Y:S01]  /*5bc0*/  MUFU.EX2 R224, R224 ;  /* 0x000000e000e07308 */ /* 0x000fe20000000800 */
[----:B------:R-:W-:Y:S01]  /*5bd0*/  FMUL.FTZ R15, R14, R15 ;  /* 0x0000000f0e0f7220 */ /* 0x000fe20000410000 */
[----:B------:R-:W-:Y:S01]  /*5be0*/  FFMA.FTZ R14, -R23, R23, 1 ;  /* 0x3f800000170e7423 */ /* 0x000fe20000010117 */
[----:B------:R-:W-:-:S05]  /*5bf0*/  FMUL.FTZ R23, R30, R49 ;  /* 0x000000311e177220 */ /* 0x000fca0000410000 */
[----:B------:R-:W3:Y:S01]  /*5c00*/  MUFU.EX2 R29, R29 ;  /* 0x0000001d001d7308 */ /* 0x000ee20000000800 */
[----:B------:R-:W-:Y:S01]  /*5c10*/  FMUL.FTZ R23, R22, R23 ;  /* 0x0000001716177220 */ /* 0x000fe20000410000 */
[----:B------:R-:W-:-:S06]  /*5c20*/  FFMA.FTZ R22, -R25, R25, 1 ;  /* 0x3f80000019167423 */ /* 0x000fcc0000010119 */
[----:B------:R-:W-:Y:S01]  /*5c30*/  MUFU.EX2 R40, R40 ;  /* 0x0000002800287308 */ /* 0x000fe20000000800 */
[----:B------:R-:W-:Y:S01]  /*5c40*/  FFMA.FTZ R26, -R26, R26, 1 ;  /* 0x3f8000001a1a7423 */ /* 0x000fe2000001011a */
[----:B------:R-:W-:Y:S01]  /*5c50*/  FFMA.FTZ R31, -R31, R31, 1 ;  /* 0x3f8000001f1f7423 */ /* 0x000fe2000001011f */
[----:B-1----:R-:W-:Y:S01]  /*5c60*/  F2FP.F16.F32.PACK_AB R226, R225, R226 ;  /* 0x000000e2e1e2723e */ /* 0x002fe200000000ff */
[--C-:B------:R-:W-:Y:S01]  /*5c70*/  FADD.FTZ R47, R47, -R236.reuse ;  /* 0x800000ec2f2f7221 */ /* 0x100fe20000010000 */
[----:B------:R-:W-:Y:S01]  /*5c80*/  FMUL.FTZ R48, R225, R48 ;  /* 0x00000030e1307220 */ /* 0x000fe20000410000 */
[--C-:B------:R-:W-:Y:S01]  /*5c90*/  FADD.FTZ R51, R51, -R236.reuse ;  /* 0x800000ec33337221 */ /* 0x100fe20000010000 */
[--C-:B------:R-:W-:Y:S01]  /*5ca0*/  FADD.FTZ R55, R55, -R236.reuse ;  /* 0x800000ec37377221 */ /* 0x100fe20000010000 */
[----:B------:R1:W1:Y:S01]  /*5cb0*/  MUFU.EX2 R7, R32 ;  /* 0x0000002000077308 */ /* 0x0002620000000800 */
[----:B--2---:R-:W-:Y:S01]  /*5cc0*/  F2FP.F16.F32.PACK_AB R227, R34, R37 ;  /* 0x0000002522e3723e */ /* 0x004fe200000000ff */
[----:B------:R-:W-:Y:S01]  /*5cd0*/  FMUL.FTZ R47, R234, R47 ;  /* 0x0000002fea2f7220 */ /* 0x000fe20000410000 */
[----:B----4-:R-:W-:Y:S01]  /*5ce0*/  F2FP.F16.F32.PACK_AB R42, R39, R42 ;  /* 0x0000002a272a723e */ /* 0x010fe200000000ff */
[----:B------:R-:W-:Y:S01]  /*5cf0*/  FMUL.FTZ R11, R11, R48 ;  /* 0x000000300b0b7220 */ /* 0x000fe20000410000 */
[----:B---3--:R-:W-:Y:S01]  /*5d00*/  F2FP.F16.F32.PACK_AB R30, R29, R30 ;  /* 0x0000001e1d1e723e */ /* 0x008fe200000000ff */
[----:B------:R-:W-:Y:S01]  /*5d10*/  FFMA.FTZ R13, -R13, R13, 1 ;  /* 0x3f8000000d0d7423 */ /* 0x000fe2000001010d */
[----:B------:R-:W-:Y:S01]  /*5d20*/  FADD.FTZ R219, R219, -R236 ;  /* 0x800000ecdbdb7221 */ /* 0x000fe20000010000 */
[----:B------:R-:W-:Y:S01]  /*5d30*/  FMUL.FTZ R45, R39, R52 ;  /* 0x00000034272d7220 */ /* 0x000fe20000410000 */
[----:B-1----:R-:W-:Y:S01]  /*5d40*/  FFMA.FTZ R32, -R9, R9, 1 ;  /* 0x3f80000009207423 */ /* 0x002fe20000010109 */
[----:B------:R-:W-:-:S02]  /*5d50*/  VIADD R9, R17, 0x2c500 ;  /* 0x0002c50011097836 */ /* 0x000fc40000000000 */
[----:B------:R-:W-:Y:S01]  /*5d60*/  FADD.FTZ R222, R222, -R236 ;  /* 0x800000ecdede7221 */ /* 0x000fe20000010000 */
[----:B------:R-:W-:Y:S01]  /*5d70*/  FMUL.FTZ R217, R29, R217 ;  /* 0x000000d91dd97220 */ /* 0x000fe20000410000 */
[----:B------:R-:W-:Y:S01]  /*5d80*/  FMUL.FTZ R25, R7, R220 ;  /* 0x000000dc07197220 */ /* 0x000fe20000410000 */
[----:B------:R-:W-:Y:S02]  /*5d90*/  SHF.R.U32.HI R9, RZ, 0x4, R9 ;  /* 0x00000004ff097819 */ /* 0x000fe40000011609 */
[----:B------:R-:W-:Y:S01]  /*5da0*/  F2FP.F16.F32.PACK_AB R36, R36, R7 ;  /* 0x000000072424723e */ /* 0x000fe200000000ff */
[----:B------:R-:W-:Y:S01]  /*5db0*/  FMUL.FTZ R25, R24, R25 ;  /* 0x0000001918197220 */ /* 0x000fe20000410000 */
[----:B------:R-:W-:Y:S01]  /*5dc0*/  LOP3.LUT R9, R9, 0x3fff, RZ, 0xc0, !PT ;  /* 0x00003fff09097812 */ /* 0x000fe200078ec0ff */
[----:B------:R-:W-:Y:S01]  /*5dd0*/  FMUL.FTZ R24, R22, R43 ;  /* 0x0000002b16187220 */ /* 0x000fe20000410000 */
[----:B------:R-:W-:Y:S01]  /*5de0*/  FFMA.FTZ R43, -R16, R16, 1 ;  /* 0x3f800000102b7423 */ /* 0x000fe20000010110 */
[----:B------:R1:W2:Y:S01]  /*5df0*/  MUFU.EX2 R22, R33 ;  /* 0x0000002100167308 */ /* 0x0002a20000000800 */
[----:B------:R-:W-:Y:S01]  /*5e00*/  LOP3.LUT R9, R9, 0x80000, RZ, 0xfc, !PT ;  /* 0x0008000009097812 */ /* 0x000fe200078efcff */
[----:B------:R-:W-:Y:S01]  /*5e10*/  STSM.16.M88.2 [R0+0x2cd00], R226 ;  /* 0x02cd00e200007844 */ /* 0x000fe20000000100 */
[----:B------:R-:W-:Y:S01]  /*5e20*/  FMUL.FTZ R46, R43, R46 ;  /* 0x0000002e2b2e7220 */ /* 0x000fe20000410000 */
[----:B------:R-:W-:Y:S01]  /*5e30*/  FMUL.FTZ R47, R32, R47 ;  /* 0x0000002f202f7220 */ /* 0x000fe20000410000 */
[----:B------:R-:W-:Y:S01]  /*5e40*/  FMUL.FTZ R48, R34, R51 ;  /* 0x0000003322307220 */ /* 0x000fe20000410000 */
[----:B------:R-:W-:Y:S01]  /*5e50*/  FMUL.FTZ R6, R6, R45 ;  /* 0x0000002d06067220 */ /* 0x000fe20000410000 */
[----:B------:R-:W-:Y:S01]  /*5e60*/  FFMA.FTZ R27, -R27, R27, 1 ;  /* 0x3f8000001b1b7423 */ /* 0x000fe2000001011b */
[----:B------:R-:W-:Y:S01]  /*5e70*/  FFMA.FTZ R28, -R28, R28, 1 ;  /* 0x3f8000001c1c7423 */ /* 0x000fe2000001011c */
[----:B-1----:R-:W-:Y:S01]  /*5e80*/  FMUL.FTZ R33, R37, R50 ;  /* 0x0000003225217220 */ /* 0x002fe20000410000 */
[----:B------:R-:W-:-:S02]  /*5e90*/  VIADD R43, R9, 0x100 ;  /* 0x00000100092b7836 */ /* 0x000fc40000000000 */
[----:B------:R-:W-:Y:S01]  /*5ea0*/  FMUL.FTZ R14, R14, R217 ;  /* 0x000000d90e0e7220 */ /* 0x000fe20000410000 */
[----:B------:R-:W-:Y:S01]  /*5eb0*/  F2FP.F16.F32.PACK_AB R44, R8, R44 ;  /* 0x0000002c082c723e */ /* 0x000fe200000000ff */
[----:B------:R-:W-:Y:S01]  /*5ec0*/  FMUL.FTZ R12, R12, R33 ;  /* 0x000000210c0c7220 */ /* 0x000fe20000410000 */
[----:B------:R-:W-:Y:S01]  /*5ed0*/  F2FP.F16.F32.PACK_AB R10, R11, R10 ;  /* 0x0000000a0b0a723e */ /* 0x000fe200000000ff */
[----:B------:R1:W3:Y:S01]  /*5ee0*/  MUFU.EX2 R33, R38 ;  /* 0x0000002600217308 */ /* 0x0002e20000000800 */
[----:B------:R-:W-:Y:S01]  /*5ef0*/  R2UR UR5, R43 ;  /* 0x000000002b0572ca */ /* 0x000fe200000e0000 */
[----:B------:R-:W-:Y:S01]  /*5f00*/  FMUL.FTZ R43, R41, R54 ;  /* 0x00000036292b7220 */ /* 0x000fe20000410000 */
[----:B------:R-:W-:Y:S01]  /*5f10*/  F2FP.F16.F32.PACK_AB R24, R24, R25 ;  /* 0x000000191818723e */ /* 0x000fe200000000ff */
[----:B------:R-:W-:Y:S01]  /*5f20*/  UMOV UR57, 0x40000040 ;  /* 0x4000004000397882 */ /* 0x000fe20000000000 */
[----:B------:R-:W-:Y:S01]  /*5f30*/  UMOV UR59, 0x40 ;  /* 0x00000040003b7882 */ /* 0x000fe20000000000 */
[----:B------:R-:W-:Y:S01]  /*5f40*/  FMUL.FTZ R20, R20, R43 ;  /* 0x0000002b14147220 */ /* 0x000fe20000410000 */
[----:B------:R-:W-:Y:S01]  /*5f50*/  FMUL.FTZ R43, R35, R218 ;  /* 0x000000da232b7220 */ /* 0x000fe20000410000 */
[----:B------:R-:W-:Y:S01]  /*5f60*/  UMOV UR15, 0x40 ;  /* 0x00000040000f7882 */ /* 0x000fe20000000000 */
[----:B-1----:R-:W-:Y:S01]  /*5f70*/  FMUL.FTZ R38, R224, R223 ;  /* 0x000000dfe0267220 */ /* 0x002fe20000410000 */
[----:B------:R-:W-:Y:S01]  /*5f80*/  UMOV UR11, 0x40 ;  /* 0x00000040000b7882 */ /* 0x000fe20000000000 */
[----:B------:R-:W-:Y:S01]  /*5f90*/  FMUL.FTZ R26, R26, R43 ;  /* 0x0000002b1a1a7220 */ /* 0x000fe20000410000 */
[----:B--2---:R-:W-:Y:S01]  /*5fa0*/  F2FP.F16.F32.PACK_AB R43, R22, R41 ;  /* 0x00000029162b723e */ /* 0x004fe200000000ff */
[----:B------:R-:W-:Y:S01]  /*5fb0*/  FMUL.FTZ R49, R31, R38 ;  /* 0x000000261f317220 */ /* 0x000fe20000410000 */
[----:B------:R-:W-:Y:S01]  /*5fc0*/  F2FP.F16.F32.PACK_AB R31, R40, R35 ;  /* 0x00000023281f723e */ /* 0x000fe200000000ff */
[----:B------:R-:W-:Y:S01]  /*5fd0*/  UMOV UR19, 0x40 ;  /* 0x0000004000137882 */ /* 0x000fe20000000000 */
[----:B------:R-:W-:Y:S01]  /*5fe0*/  UMOV UR49, 0x40000040 ;  /* 0x4000004000317882 */ /* 0x000fe20000000000 */
[----:B---3--:R-:W-:Y:S01]  /*5ff0*/  F2FP.F16.F32.PACK_AB R37, R224, R33 ;  /* 0x00000021e025723e */ /* 0x008fe200000000ff */
[----:B------:R-:W-:Y:S04]  /*6000*/  STSM.16.M88.2 [R0+0x2d500], R42 ;  /* 0x02d5002a00007844 */ /* 0x000fe80000000100 */
[----:B------:R-:W-:Y:S04]  /*6010*/  STSM.16.M88.2 [R0+0x2dd00], R30 ;  /* 0x02dd001e00007844 */ /* 0x000fe80000000100 */
[----:B------:R-:W-:Y:S01]  /*6020*/  STSM.16.M88.2 [R0+0x2e500], R36 ;  /* 0x02e5002400007844 */ /* 0x000fe20000000100 */
[----:B------:R1:W-:Y:S06]  /*6030*/  MEMBAR.ALL.CTA ;  /* 0x0000000000007992 */ /* 0x0003ec0000008000 */
[----:B-1----:R-:W1:Y:S01]  /*6040*/  FENCE.VIEW.ASYNC.S ;  /* 0x00000000000073c6 */ /* 0x002e620000000000 */
[----:B------:R-:W-:-:S02]  /*6050*/  VIADD R32, R9, 0x80 ;  /* 0x0000008009207836 */ /* 0x000fc40000000000 */
[----:B------:R-:W-:Y:S01]  /*6060*/  FMUL.FTZ R55, R22, R55 ;  /* 0x0000003716377220 */ /* 0x000fe20000410000 */
[----:B------:R-:W-:Y:S01]  /*6070*/  UMOV UR51, 0x40 ;  /* 0x0000004000337882 */ /* 0x000fe20000000000 */
[----:B------:R-:W-:Y:S01]  /*6080*/  UMOV UR55, 0x40 ;  /* 0x0000004000377882 */ /* 0x000fe20000000000 */
[----:B------:R-:W-:Y:S01]  /*6090*/  UMOV UR47, 0x40 ;  /* 0x00000040002f7882 */ /* 0x000fe20000000000 */
[----:B------:R-:W-:Y:S01]  /*60a0*/  R2UR UR4, R32 ;  /* 0x00000000200472ca */ /* 0x000fe200000e0000 */
[----:B------:R-:W-:Y:S01]  /*60b0*/  FFMA.FTZ R32, -R21, R21, 1 ;  /* 0x3f80000015207423 */ /* 0x000fe20000010115 */
[----:B------:R-:W-:Y:S01]  /*60c0*/  VIADD R21, R9, 0x180 ;  /* 0x0000018009157836 */ /* 0x000fe20000000000 */
[----:B------:R-:W-:Y:S01]  /*60d0*/  UMOV UR29, 0x40000040 ;  /* 0x40000040001d7882 */ /* 0x000fe20000000000 */
[----:B------:R-:W-:Y:S01]  /*60e0*/  IMAD R22, R4, 0x2000, R5 ;  /* 0x0000200004167824 */ /* 0x000fe200078e0205 */
[----:B------:R-:W-:Y:S01]  /*60f0*/  UMOV UR31, 0x40 ;  /* 0x00000040001f7882 */ /* 0x000fe20000000000 */
[----:B------:R-:W-:Y:S01]  /*6100*/  UMOV UR43, 0x40 ;  /* 0x00000040002b7882 */ /* 0x000fe20000000000 */
[----:B------:R-:W-:Y:S01]  /*6110*/  R2UR UR6, R21 ;  /* 0x00000000150672ca */ /* 0x000fe200000e0000 */
[----:B------:R-:W-:Y:S01]  /*6120*/  FMUL.FTZ R21, R13, R48 ;  /* 0x000000300d157220 */ /* 0x000fe20000410000 */
[----:B------:R-:W-:Y:S01]  /*6130*/  FMUL.FTZ R13, R32, R55 ;  /* 0x00000037200d7220 */ /* 0x000fe20000410000 */
[----:B------:R-:W-:Y:S01]  /*6140*/  FMUL.FTZ R32, R40, R219 ;  /* 0x000000db28207220 */ /* 0x000fe20000410000 */
[----:B------:R-:W-:Y:S01]  /*6150*/  SHF.R.U32.HI R7, RZ, 0x4, R22 ;  /* 0x00000004ff077819 */ /* 0x000fe20000011616 */
[----:B------:R-:W-:Y:S01]  /*6160*/  FMUL.FTZ R45, R33, R222 ;  /* 0x000000de212d7220 */ /* 0x000fe20000410000 */
[----:B------:R-:W-:Y:S01]  /*6170*/  UMOV UR39, 0x40 ;  /* 0x0000004000277882 */ /* 0x000fe20000000000 */
[----:B------:R-:W-:Y:S01]  /*6180*/  FMUL.FTZ R27, R27, R32 ;  /* 0x000000201b1b7220 */ /* 0x000fe20000410000 */
[----:B------:R-:W-:Y:S01]  /*6190*/  LOP3.LUT R7, R7, 0x3fff, RZ, 0xc0, !PT ;  /* 0x00003fff07077812 */ /* 0x000fe200078ec0ff */
[----:B------:R-:W-:Y:S01]  /*61a0*/  FMUL.FTZ R28, R28, R45 ;  /* 0x0000002d1c1c7220 */ /* 0x000fe20000410000 */
[----:B------:R-:W-:Y:S01]  /*61b0*/  F2FP.F16.F32.PACK_AB R45, R47, R46 ;  /* 0x0000002e2f2d723e */ /* 0x000fe200000000ff */
[----:B-1----:R-:W-:Y:S01]  /*61c0*/  BAR.SYNC.DEFER_BLOCKING 0x9, 0x100 ;  /* 0x0244000000007b1d */ /* 0x002fe20000010000 */
[----:B------:R-:W-:Y:S01]  /*61d0*/  F2FP.F16.F32.PACK_AB R11, R21, R12 ;  /* 0x0000000c150b723e */ /* 0x000fe200000000ff */
[----:B------:R-:W-:Y:S01]  /*61e0*/  VIADD R5, R9, 0x200 ;  /* 0x0000020009057836 */ /* 0x000fe20000000000 */
[----:B------:R-:W-:-:S02]  /*61f0*/  F2FP.F16.F32.PACK_AB R12, R6, R15 ;  /* 0x0000000f060c723e */ /* 0x000fc400000000ff */
[----:B------:R-:W-:Y:S02]  /*6200*/  F2FP.F16.F32.PACK_AB R13, R13, R20 ;  /* 0x000000140d0d723e */ /* 0x000fe400000000ff */
[----:B------:R-:W-:Y:S01]  /*6210*/  R2UR UR56, R7 ;  /* 0x00000000073872ca */ /* 0x000fe200000e0000 */
[----:B------:R-:W-:Y:S01]  /*6220*/  UMOV UR35, 0x40 ;  /* 0x0000004000237882 */ /* 0x000fe20000000000 */
[----:B------:R-:W-:Y:S01]  /*6230*/  F2FP.F16.F32.PACK_AB R14, R14, R23 ;  /* 0x000000170e0e723e */ /* 0x000fe200000000ff */
[----:B------:R-:W-:Y:S01]  /*6240*/  UMOV UR27, 0x40 ;  /* 0x00000040001b7882 */ /* 0x000fe20000000000 */
[----:B------:R-:W-:Y:S01]  /*6250*/  R2UR UR58, R9 ;  /* 0x00000000093a72ca */ /* 0x000fe200000e0000 */
[----:B------:R-:W-:Y:S01]  /*6260*/  UMOV UR23, 0x40 ;  /* 0x0000004000177882 */ /* 0x000fe20000000000 */
[----:B------:R-:W-:Y:S01]  /*6270*/  F2FP.F16.F32.PACK_AB R15, R27, R26 ;  /* 0x0000001a1b0f723e */ /* 0x000fe200000000ff */
[----:B------:R1:W5:Y:S01]  /*6280*/  LDL.LU R16, [R1+0x18] ;  /* 0x0000180001107983 */ /* 0x0003620000300800 */
[----:B------:R-:W-:-:S02]  /*6290*/  F2FP.F16.F32.PACK_AB R25, R49, R28 ;  /* 0x0000001c3119723e */ /* 0x000fc400000000ff */
[----:B------:R-:W-:Y:S01]  /*62a0*/  R2UR UR7, R5 ;  /* 0x00000000050772ca */ /* 0x000fe200000e0000 */
[----:B------:R-:W-:Y:S04]  /*62b0*/  STSM.16.M88.2 [R0+0x2ed00], R44 ;  /* 0x02ed002c00007844 */ /* 0x000fe80000000100 */
[----:B------:R-:W-:Y:S04]  /*62c0*/  STSM.16.M88.2 [R0+0x2f500], R10 ;  /* 0x02f5000a00007844 */ /* 0x000fe80000000100 */
[----:B------:R-:W-:Y:S04]  /*62d0*/  STSM.16.M88.2 [R0+0x2fd00], R12 ;  /* 0x02fd000c00007844 */ /* 0x000fe80000000100 */
[----:B------:R2:W-:Y:S04]  /*62e0*/  STSM.16.M88.2 [R0+0x30500], R14 ;  /* 0x0305000e00007844 */ /* 0x0005e80000000100 */
[----:B------:R3:W-:Y:S01]  /*62f0*/  STSM.16.M88.2 [R0+0x30d00], R24 ;  /* 0x030d001800007844 */ /* 0x0007e20000000100 */
[----:B------:R-:W-:Y:S01]  /*6300*/  WARPGROUP.ARRIVE ;  /* 0x00000000000079c5 */ /* 0x000fe20000000000 */
[----:B------:R-:W-:Y:S01]  /*6310*/  UMOV UR12, UR56 ;  /* 0x00000038000c7c82 */ /* 0x000fe20008000000 */
[----:B------:R-:W-:Y:S01]  /*6320*/  UMOV UR13, UR57 ;  /* 0x00000039000d7c82 */ /* 0x000fe20008000000 */
        /* <DEDUP_REMOVED lines=9> */
[----:B------:R-:W-:Y:S01]  /*63c0*/  VIADD R6, R9, 0x10 ;  /* 0x0000001009067836 */ /* 0x000fe20000000000 */
        /* <DEDUP_REMOVED lines=10> */
[----:B------:R-:W-:Y:S01]  /*6470*/  UMOV UR41, UR29 ;  /* 0x0000001d00297c82 */ /* 0x000fe20008000000 */
[----:B------:R-:W-:Y:S01]  /*6480*/  HGMMA.64x16x16.F32 R88, gdesc[UR16].tnspA.tnspB, R88 ;  /* 0x60200000105879f0 */ /* 0x000fe20008700858 */
[----:B------:R-:W-:Y:S01]  /*6490*/  VIADD R5, R7, 0x80 ;  /* 0x0000008007057836 */ /* 0x000fe20000000000 */
[----:B------:R-:W-:Y:S01]  /*64a0*/  UMOV UR37, UR29 ;  /* 0x0000001d00257c82 */ /* 0x000fe20008000000 */
[----:B------:R-:W-:Y:S01]  /*64b0*/  UMOV UR33, UR29 ;  /* 0x0000001d00217c82 */ /* 0x000fe20008000000 */
[----:B------:R-:W-:Y:S01]  /*64c0*/  UMOV UR25, UR29 ;  /* 0x0000001d00197c82 */ /* 0x000fe20008000000 */
[----:B------:R-:W-:Y:S01]  /*64d0*/  MOV R216, UR58 ;  /* 0x0000003a00d87c02 */ /* 0x000fe20008000f00 */
[----:B------:R-:W-:Y:S01]  /*64e0*/  VIADD R20, R9, 0xb0 ;  /* 0x000000b009147836 */ /* 0x000fe20000000000 */
[----:B------:R-:W-:Y:S01]  /*64f0*/  R2UR UR48, R5 ;  /* 0x00000000053072ca */ /* 0x000fe200000e0000 */
[C---:B------:R-:W-:Y:S01]  /*6500*/  VIADD R5, R9.reuse, 0x90 ;  /* 0x0000009009057836 */ /* 0x040fe20000000000 */
[----:B------:R-:W-:Y:S01]  /*6510*/  R2UR UR50, R6 ;  /* 0x00000000063272ca */ /* 0x000fe200000e0000 */
[----:B------:R-:W-:Y:S01]  /*6520*/  VIADD R6, R9, 0x110 ;  /* 0x0000011009067836 */ /* 0x000fe20000000000 */
[----:B------:R-:W-:Y:S01]  /*6530*/  MOV R217, UR59 ;  /* 0x0000003b00d97c02 */ /* 0x000fe20008000f00 */
[----:B------:R-:W4:Y:S01]  /*6540*/  LDL R234, [R1+0x4] ;  /* 0x0000040001ea7983 */ /* 0x000f220000100800 */
[----:B------:R-:W-:Y:S01]  /*6550*/  R2UR UR4, R5 ;  /* 0x00000000050472ca */ /* 0x000fe200000e0000 */
[----:B------:R-:W-:Y:S01]  /*6560*/  VIADD R5, R9, 0x190 ;  /* 0x0000019009057836 */ /* 0x000fe20000000000 */
[----:B------:R-:W-:Y:S01]  /*6570*/  R2UR UR5, R6 ;  /* 0x00000000060572ca */ /* 0x000fe200000e0000 */
[----:B------:R-:W-:Y:S01]  /*6580*/  UMOV UR6, UR18 ;  /* 0x0000001200067c82 */ /* 0x000fe20008000000 */
[----:B------:R-:W-:Y:S01]  /*6590*/  UMOV UR7, UR19 ;  /* 0x0000001300077c82 */ /* 0x000fe20008000000 */
[----:B------:R-:W-:Y:S01]  /*65a0*/  UMOV UR17, UR49 ;  /* 0x0000003100117c82 */ /* 0x000fe20008000000 */
[----:B------:R-:W-:Y:S01]  /*65b0*/  R2UR UR54, R5 ;  /* 0x00000000053672ca */ /* 0x000fe200000e0000 */
[----:B------:R-:W-:Y:S01]  /*65c0*/  VIADD R5, R9, 0x210 ;  /* 0x0000021009057836 */ /* 0x000fe20000000000 */
[----:B------:R-:W-:Y:S01]  /*65d0*/  UMOV UR16, UR48 ;  /* 0x0000003000107c82 */ /* 0x000fe20008000000 */
[----:B------:R-:W-:Y:S01]  /*65e0*/  UMOV UR19, 0x40 ;  /* 0x0000004000137882 */ /* 0x000fe20000000000 */
[----:B------:R-:W-:Y:S01]  /*65f0*/  UMOV UR52, UR48 ;  /* 0x0000003000347c82 */ /* 0x000fe20008000000 */
[----:B------:R-:W-:Y:S01]  /*6600*/  UMOV UR57, UR19 ;  /* 0x0000001300397c82 */ /* 0x000fe20008000000 */
[----:B------:R-:W-:Y:S01]  /*6610*/  R2UR UR46, R5 ;  /* 0x00000000052e72ca */ /* 0x000fe200000e0000 */
[----:B------:R-:W-:Y:S01]  /*6620*/  UMOV UR18, UR4 ;  /* 0x0000000400127c82 */ /* 0x000fe20008000000 */
[----:B------:R-:W-:Y:S01]  /*6630*/  UMOV UR44, UR48 ;  /* 0x00000030002c7c82 */ /* 0x000fe20008000000 */
[----:B------:R-:W-:Y:S01]  /*6640*/  UMOV UR56, UR18 ;  /* 0x0000001200387c82 */ /* 0x000fe20008000000 */
[----:B------:R-:W-:Y:S01]  /*6650*/  VIADD R5, R7, 0x100 ;  /* 0x0000010007057836 */ /* 0x000fe20000000000 */
[----:B------:R-:W-:Y:S01]  /*6660*/  UMOV UR12, UR14 ;  /* 0x0000000e000c7c82 */ /* 0x000fe20008000000 */
[----:B------:R-:W-:Y:S01]  /*6670*/  VIADD R6, R9, 0x20 ;  /* 0x0000002009067836 */ /* 0x000fe20000000000 */
[----:B------:R-:W-:Y:S01]  /*6680*/  MOV R8, UR56 ;  /* 0x0000003800087c02 */ /* 0x000fe20008000f00 */
[----:B--2---:R-:W-:Y:S01]  /*6690*/  VIADD R14, R7, 0x180 ;  /* 0x00000180070e7836 */ /* 0x004fe20000000000 */
[----:B------:R-:W-:Y:S01]  /*66a0*/  HGMMA.64x16x16.F32 R56, gdesc[UR48].tnspA.tnspB, R56 ;  /* 0x60200000303879f0 */ /* 0x000fe20008700838 */
[----:B------:R-:W-:Y:S01]  /*66b0*/  R2UR UR28, R5 ;  /* 0x00000000051c72ca */ /* 0x000fe200000e0000 */
[----:B------:R-:W-:Y:S01]  /*66c0*/  VIADD R5, R9, 0xa0 ;  /* 0x000000a009057836 */ /* 0x000fe20000000000 */
[----:B------:R-:W-:Y:S01]  /*66d0*/  R2UR UR30, R6 ;  /* 0x00000000061e72ca */ /* 0x000fe200000e0000 */
[----:B------:R-:W-:Y:S01]  /*66e0*/  HGMMA.64x16x16.F32 R64, gdesc[UR16].tnspA.tnspB, R64 ;  /* 0x60200000104079f0 */ /* 0x000fe20008700840 */
[----:B------:R-:W-:Y:S01]  /*66f0*/  UMOV UR16, UR48 ;  /* 0x0000003000107c82 */ /* 0x000fe20008000000 */
[----:B------:R-:W-:Y:S01]  /*6700*/  UMOV UR17, UR49 ;  /* 0x0000003100117c82 */ /* 0x000fe20008000000 */
[----:B------:R-:W-:Y:S01]  /*6710*/  UMOV UR18, UR5 ;  /* 0x0000000500127c82 */ /* 0x000fe20008000000 */
[----:B------:R-:W-:Y:S01]  /*6720*/  UMOV UR19, 0x40 ;  /* 0x0000004000137882 */ /* 0x000fe20000000000 */
[----:B------:R-:W-:Y:S01]  /*6730*/  R2UR UR42, R5 ;  /* 0x00000000052a72ca */ /* 0x000fe200000e0000 */
[----:B------:R-:W-:Y:S01]  /*6740*/  HGMMA.64x16x16.F32 R72, gdesc[UR16].tnspA.tnspB, R72 ;  /* 0x60200000104879f0 */ /* 0x000fe20008700848 */
[C---:B------:R-:W-:Y:S01]  /*6750*/  VIADD R5, R9.reuse, 0x1a0 ;  /* 0x000001a009057836 */ /* 0x040fe20000000000 */
[----:B------:R-:W-:Y:S01]  /*6760*/  UMOV UR58, UR18 ;  /* 0x00000012003a7c82 */ /* 0x000fe20008000000 */
[----:B------:R-:W-:Y:S01]  /*6770*/  VIADD R6, R9, 0x120 ;  /* 0x0000012009067836 */ /* 0x000fe20000000000 */
[----:B------:R-:W-:Y:S01]  /*6780*/  HGMMA.64x16x16.F32 R80, gdesc[UR52].tnspA.tnspB, R80 ;  /* 0x60200000345079f0 */ /* 0x000fe20008700850 */
[----:B------:R-:W-:Y:S01]  /*6790*/  UMOV UR40, UR28 ;  /* 0x0000001c00287c82 */ /* 0x000fe20008000000 */
[----:B------:R-:W-:Y:S01]  /*67a0*/  R2UR UR34, R5 ;  /* 0x00000000052272ca */ /* 0x000fe200000e0000 */
[----:B------:R-:W-:Y:S01]  /*67b0*/  VIADD R5, R9, 0x220 ;  /* 0x0000022009057836 */ /* 0x000fe20000000000 */
[----:B------:R-:W-:Y:S01]  /*67c0*/  HGMMA.64x16x16.F32 R88, gdesc[UR44].tnspA.tnspB, R88 ;  /* 0x602000002c5879f0 */ /* 0x000fe20008700858 */
[----:B------:R-:W-:Y:S01]  /*67d0*/  R2UR UR38, R6 ;  /* 0x00000000062672ca */ /* 0x000fe200000e0000 */
[----:B------:R-:W-:Y:S01]  /*67e0*/  UMOV UR36, UR28 ;  /* 0x0000001c00247c82 */ /* 0x000fe20008000000 */
[----:B------:R-:W-:Y:S01]  /*67f0*/  UMOV UR32, UR28 ;  /* 0x0000001c00207c82 */ /* 0x000fe20008000000 */
[----:B------:R-:W-:Y:S01]  /*6800*/  R2UR UR26, R5 ;  /* 0x00000000051a72ca */ /* 0x000fe200000e0000 */
[----:B------:R-:W-:Y:S01]  /*6810*/  UMOV UR24, UR28 ;  /* 0x0000001c00187c82 */ /* 0x000fe20008000000 */
[----:B------:R-:W-:Y:S01]  /*6820*/  VIADD R6, R17, 0x2ed00 ;  /* 0x0002ed0011067836 */ /* 0x000fe20000000000 */
[----:B------:R-:W-:Y:S01]  /*6830*/  MOV R219, UR58 ;  /* 0x0000003a00db7c02 */ /* 0x000fe20008000f00 */
[----:B------:R-:W-:Y:S01]  /*6840*/  IMAD R5, R4, 0x2800, R17 ;  /* 0x0000280004057824 */ /* 0x000fe200078e0211 */
[----:B------:R-:W-:Y:S01]  /*6850*/  UMOV UR58, UR6 ;  /* 0x00000006003a7c82 */ /* 0x000fe20008000000 */
[C---:B------:R-:W-:Y:S01]  /*6860*/  VIADD R15, R9.reuse, 0x30 ;  /* 0x00000030090f7836 */ /* 0x040fe20000000000 */
[----:B------:R-:W-:Y:S01]  /*6870*/  SHF.R.U32.HI R6, RZ, 0x4, R6 ;  /* 0x00000004ff067819 */ /* 0x000fe20000011606 */
[----:B------:R-:W-:Y:S01]  /*6880*/  UMOV UR52, UR8 ;  /* 0x0000000800347c82 */ /* 0x000fe20008000000 */
[----:B------:R-:W-:Y:S01]  /*6890*/  SHF.R.U32.HI R5, RZ, 0x4, R5 ;  /* 0x00000004ff057819 */ /* 0x000fe20000011605 */
[----:B------:R-:W-:Y:S01]  /*68a0*/  UMOV UR59, UR19 ;  /* 0x00000013003b7c82 */ /* 0x000fe20008000000 */
[----:B------:R-:W-:Y:S01]  /*68b0*/  LOP3.LUT R23, R6, 0x3fff, RZ, 0xc0, !PT ;  /* 0x00003fff06177812 */ /* 0x000fe200078ec0ff */
[----:B------:R-:W-:Y:S01]  /*68c0*/  UMOV UR53, UR9 ;  /* 0x0000000900357c82 */ /* 0x000fe20008000000 */
[----:B------:R-:W-:Y:S01]  /*68d0*/  MOV R10, UR58 ;  /* 0x0000003a000a7c02 */ /* 0x000fe20008000f00 */
[----:B------:R-:W-:Y:S01]  /*68e0*/  UMOV UR58, UR10 ;  /* 0x0000000a003a7c82 */ /* 0x000fe20008000000 */
[----:B------:R-:W-:Y:S01]  /*68f0*/  R2UR UR8, R14 ;  /* 0x000000000e0872ca */ /* 0x000fe200000e0000 */
[----:B------:R-:W-:Y:S01]  /*6900*/  VIADD R14, R9, 0x130 ;  /* 0x00000130090e7836 */ /* 0x000fe20000000000 */
[----:B------:R-:W-:Y:S01]  /*6910*/  R2UR UR10, R15 ;  /* 0x000000000f0a72ca */ /* 0x000fe200000e0000 */
[----:B------:R-:W-:Y:S01]  /*6920*/  VIADD R15, R9, 0x1b0 ;  /* 0x000001b0090f7836 */ /* 0x000fe20000000000 */
[----:B------:R-:W-:Y:S01]  /*6930*/  LOP3.LUT R5, R5, 0x3fff, RZ, 0xc0, !PT ;  /* 0x00003fff05057812 */ /* 0x000fe200078ec0ff */
[----:B------:R-:W-:Y:S01]  /*6940*/  VIADD R9, R9, 0x230 ;  /* 0x0000023009097836 */ /* 0x000fe20000000000 */
[----:B------:R-:W-:Y:S01]  /*6950*/  LOP3.LUT R6, R23, 0x400000, RZ, 0xfc, !PT ;  /* 0x0040000017067812 */ /* 0x000fe200078efcff */
[----:B------:R-:W-:Y:S01]  /*6960*/  UMOV UR9, 0x40000040 ;  /* 0x4000004000097882 */ /* 0x000fe20000000000 */
[----:B------:R-:W-:Y:S01]  /*6970*/  R2UR UR18, R20 ;  /* 0x00000000141272ca */ /* 0x000fe200000e0000 */
[----:B------:R-:W-:Y:S01]  /*6980*/  UMOV UR13, UR15 ;  /* 0x0000000f000d7c82 */ /* 0x000fe20008000000 */
[----:B------:R-:W-:Y:S01]  /*6990*/  R2UR UR5, R5 ;  /* 0x00000000050572ca */ /* 0x000fe200000e0000 */
[----:B------:R-:W-:Y:S01]  /*69a0*/  UMOV UR56, UR12 ;  /* 0x0000000c00387c82 */ /* 0x000fe20008000000 */
[----:B------:R-:W-:Y:S01]  /*69b0*/  R2UR UR4, R6 ;  /* 0x00000000060472ca */ /* 0x000fe200000e0000 */
[----:B------:R-:W-:Y:S01]  /*69c0*/  UMOV UR16, UR8 ;  /* 0x0000000800107c82 */ /* 0x000fe20008000000 */
[----:B------:R-:W-:Y:S01]  /*69d0*/  R2UR UR22, R14 ;  /* 0x000000000e1672ca */ /* 0x000fe200000e0000 */
[----:B------:R-:W-:Y:S01]  /*69e0*/  HGMMA.64x16x16.F32 R56, gdesc[UR28].tnspA.tnspB, R56 ;  /* 0x602000001c3879f0 */ /* 0x000fe20008700838 */
[----:B------:R-:W-:Y:S01]  /*69f0*/  R2UR UR14, R15 ;  /* 0x000000000f0e72ca */ /* 0x000fe200000e0000 */
[----:B------:R-:W-:Y:S01]  /*6a00*/  UMOV UR17, UR9 ;  /* 0x0000000900117c82 */ /* 0x000fe20008000000 */
[----:B------:R-:W-:Y:S01]  /*6a10*/  R2UR UR6, R9 ;  /* 0x00000000090672ca */ /* 0x000fe200000e0000 */
[----:B------:R-:W-:Y:S01]  /*6a20*/  HGMMA.64x16x16.F32 R64, gdesc[UR40].tnspA.tnspB, R64 ;  /* 0x60200000284079f0 */ /* 0x000fe20008700840 */
[----:B------:R-:W-:Y:S01]  /*6a30*/  MOV R218, UR59 ;  /* 0x0000003b00da7c02 */ /* 0x000fe20008000f00 */
[----:B------:R-:W-:Y:S01]  /*6a40*/  UMOV UR59, UR7 ;  /* 0x00000007003b7c82 */ /* 0x000fe20008000000 */
[----:B------:R-:W-:Y:S01]  /*6a50*/  MOV R220, UR57 ;  /* 0x0000003900dc7c02 */ /* 0x000fe20008000f00 */
[----:B------:R-:W-:Y:S01]  /*6a60*/  UMOV UR19, 0x40 ;  /* 0x0000004000137882 */ /* 0x000fe20000000000 */
[----:B------:R-:W-:Y:S01]  /*6a70*/  MOV R11, UR59 ;  /* 0x0000003b000b7c02 */ /* 0x000fe20008000f00 */
[----:B------:R-:W-:Y:S01]  /*6a80*/  HGMMA.64x16x16.F32 R72, gdesc[UR36].tnspA.tnspB, R72 ;  /* 0x60200000244879f0 */ /* 0x000fe20008700848 */
[----:B------:R-:W-:Y:S01]  /*6a90*/  UMOV UR59, UR11 ;  /* 0x0000000b003b7c82 */ /* 0x000fe20008000000 */
[----:B------:R-:W-:Y:S01]  /*6aa0*/  UMOV UR11, 0x40 ;  /* 0x00000040000b7882 */ /* 0x000fe20000000000 */
[----:B------:R-:W-:Y:S01]  /*6ab0*/  UMOV UR57, UR13 ;  /* 0x0000000d00397c82 */ /* 0x000fe20008000000 */
[----:B------:R-:W-:Y:S01]  /*6ac0*/  HGMMA.64x16x16.F32 R80, gdesc[UR32].tnspA.tnspB, R80 ;  /* 0x60200000205079f0 */ /* 0x000fe20008700850 */
[----:B------:R-:W-:Y:S01]  /*6ad0*/  MOV R221, UR58 ;  /* 0x0000003a00dd7c02 */ /* 0x000fe20008000f00 */
[----:B------:R-:W-:Y:S01]  /*6ae0*/  UMOV UR20, UR8 ;  /* 0x0000000800147c82 */ /* 0x000fe20008000000 */
[----:B------:R-:W-:Y:S01]  /*6af0*/  MOV R12, UR56 ;  /* 0x00000038000c7c02 */ /* 0x000fe20008000f00 */
        /* <DEDUP_REMOVED lines=9> */
[----:B------:R-:W-:Y:S01]  /*6b90*/  UMOV UR7, 0x40 ;  /* 0x0000004000077882 */ /* 0x000fe20000000000 */
[----:B------:R-:W-:Y:S01]  /*6ba0*/  MOV R222, UR59 ;  /* 0x0000003b00de7c02 */ /* 0x000fe20008000f00 */
[----:B------:R-:W-:Y:S01]  /*6bb0*/  UMOV UR59, 0x8 ;  /* 0x00000008003b7882 */ /* 0x000fe20000000000 */
[----:B------:R-:W-:Y:S01]  /*6bc0*/  MOV R13, UR57 ;  /* 0x00000039000d7c02 */ /* 0x000fe20008000f00 */
[----:B------:R-:W-:Y:S01]  /*6bd0*/  UMOV UR57, 0x40000040 ;  /* 0x4000004000397882 */ /* 0x000fe20000000000 */
[----:B------:R-:W-:Y:S01]  /*6be0*/  VIADD R9, R5, 0x80 ;  /* 0x0000008005097836 */ /* 0x000fe20000000000 */
[----:B------:R-:W-:Y:S01]  /*6bf0*/  UMOV UR40, UR52 ;  /* 0x0000003400287c82 */ /* 0x000fe20008000000 */
[----:B------:R-:W-:Y:S01]  /*6c00*/  VIADD R14, R6, 0x80 ;  /* 0x00000080060e7836 */ /* 0x000fe20000000000 */
[----:B------:R-:W-:Y:S01]  /*6c10*/  UMOV UR41, UR53 ;  /* 0x0000003500297c82 */ /* 0x000fe20008000000 */
[----:B------:R-:W-:Y:S01]  /*6c20*/  IMAD.U32 R20, RZ, RZ, UR58 ;  /* 0x0000003aff147e24 */ /* 0x000fe2000f8e00ff */
[----:B------:R-:W-:Y:S01]  /*6c30*/  UMOV UR29, 0x40000040 ;  /* 0x40000040001d7882 */ /* 0x000fe20000000000 */
[----:B------:R-:W-:Y:S01]  /*6c40*/  IMAD.U32 R21, RZ, RZ, UR59 ;  /* 0x0000003bff157e24 */ /* 0x000fe2000f8e00ff */
[----:B------:R-:W-:Y:S01]  /*6c50*/  UMOV UR25, UR29 ;  /* 0x0000001d00197c82 */ /* 0x000fe20008000000 */
        /* <DEDUP_REMOVED lines=10> */
[----:B--2---:R-:W2:Y:S01]  /*6d00*/  FENCE.VIEW.ASYNC.S ;  /* 0x00000000000073c6 */ /* 0x004ea20000000000 */
[----:B------:R-:W-:Y:S01]  /*6d10*/  R2UR UR4, R9 ;  /* 0x00000000090472ca */ /* 0x000fe200000e0000 */
[----:B------:R-:W-:Y:S01]  /*6d20*/  VIADD R9, R5, 0x100 ;  /* 0x0000010005097836 */ /* 0x000fe20000000000 */
[----:B------:R-:W-:Y:S01]  /*6d30*/  R2UR UR5, R14 ;  /* 0x000000000e0572ca */ /* 0x000fe200000e0000 */
[----:B--2---:R-:W-:Y:S06]  /*6d40*/  BAR.SYNC.DEFER_BLOCKING 0x9, 0x100 ;  /* 0x0244000000007b1d */ /* 0x004fec0000010000 */
[----:B---3--:R-:W-:-:S06]  /*6d50*/  WARPGROUP.ARRIVE ;  /* 0x00000000000079c5 */ /* 0x008fcc0000000000 */
        /* <DEDUP_REMOVED lines=41> */
[----:B------:R-:W-:Y:S02]  /*6ff0*/  IMAD.U32 R10, RZ, RZ, UR58 ;  /* 0x0000003aff0a7e24 */ /* 0x000fe4000f8e00ff */
[----:B------:R-:W-:Y:S01]  /*7000*/  VIADD R6, R7, 0x400 ;  /* 0x0000040007067836 */ /* 0x000fe20000000000 */
[----:B------:R-:W-:Y:S01]  /*7010*/  HGMMA.64x64x16.F32 R24, gdesc[UR56].tnspA, R24 ;  /* 0x20e00000381879f0 */ /* 0x000fe20008700818 */
[----:B------:R-:W-:Y:S01]  /*7020*/  R2UR UR56, R8 ;  /* 0x00000000083872ca */ /* 0x000fe200000e0000 */
[----:B------:R-:W-:Y:S01]  /*7030*/  VIADD R8, R5, 0x200 ;  /* 0x0000020005087836 */ /* 0x000fe20000000000 */
[----:B------:R-:W-:Y:S02]  /*7040*/  R2UR UR59, R218 ;  /* 0x00000000da3b72ca */ /* 0x000fe400000e0000 */
[----:B------:R-:W-:-:S02]  /*7050*/  R2UR UR58, R219 ;  /* 0x00000000db3a72ca */ /* 0x000fc400000e0000 */
[----:B------:R-:W-:Y:S02]  /*7060*/  R2UR UR57, R220 ;  /* 0x00000000dc3972ca */ /* 0x000fe400000e0000 */
        /* <DEDUP_REMOVED lines=43> */
[----:B----4-:R-:W-:Y:S01]  /*7320*/  LEA.HI.X.SX32 R7, R7, R234, 0x1, P1 ;  /* 0x000000ea07077211 */ /* 0x010fe200008f0eff */
        /* <DEDUP_REMOVED lines=44> */
[----:B--2---:R-:W-:Y:S01]  /*75f0*/  LOP3.LUT R24, R23, 0x80000, RZ, 0xfc, !PT ;  /* 0x0008000017187812 */ /* 0x004fe200078efcff */
        /* <DEDUP_REMOVED lines=19> */
[----:B------:R-:W-:Y:S01]  /*7730*/  UMOV UR7, 0x40 ;  /* 0x0000004000077882 */ /* 0x000fe20000000000 */
        /* <DEDUP_REMOVED lines=28> */
[C---:B------:R-:W-:Y:S01]  /*7900*/  VIADD R26, R24.reuse, 0x10 ;  /* 0x00000010181a7836 */ /* 0x040fe20000000000 */
[----:B------:R-:W-:Y:S01]  /*7910*/  UMOV UR49, UR45 ;  /* 0x0000002d00317c82 */ /* 0x000fe20008000000 */
[----:B------:R-:W-:Y:S01]  /*7920*/  UMOV UR41, UR25 ;  /* 0x0000001900297c82 */ /* 0x000fe20008000000 */
[----:B------:R-:W-:Y:S01]  /*7930*/  R2UR UR44, R25 ;  /* 0x00000000192c72ca */ /* 0x000fe200000e0000 */
[----:B------:R-:W-:Y:S01]  /*7940*/  VIADD R25, R24, 0x110 ;  /* 0x0000011018197836 */ /* 0x000fe20000000000 */
[----:B------:R-:W-:Y:S01]  /*7950*/  R2UR UR46, R26 ;  /* 0x000000001a2e72ca */ /* 0x000fe200000e0000 */
[C---:B------:R-:W-:Y:S01]  /*7960*/  VIADD R26, R24.reuse, 0x90 ;  /* 0x00000090181a7836 */ /* 0x040fe20000000000 */
[----:B------:R-:W-:Y:S01]  /*7970*/  UMOV UR37, UR25 ;  /* 0x0000001900257c82 */ /* 0x000fe20008000000 */
[----:B------:R-:W-:Y:S01]  /*7980*/  UMOV UR33, UR25 ;  /* 0x0000001900217c82 */ /* 0x000fe20008000000 */
[----:B------:R-:W-:Y:S01]  /*7990*/  R2UR UR5, R25 ;  /* 0x00000000190572ca */ /* 0x000fe200000e0000 */
[----:B------:R-:W-:Y:S01]  /*79a0*/  VIADD R25, R24, 0x190 ;  /* 0x0000019018197836 */ /* 0x000fe20000000000 */
[----:B------:R-:W-:Y:S01]  /*79b0*/  R2UR UR4, R26 ;  /* 0x000000001a0472ca */ /* 0x000fe200000e0000 */
[----:B------:R-:W-:Y:S01]  /*79c0*/  UMOV UR29, UR25 ;  /* 0x00000019001d7c82 */ /* 0x000fe20008000000 */
[----:B------:R-:W-:Y:S01]  /*79d0*/  UMOV UR15, 0x40 ;  /* 0x00000040000f7882 */ /* 0x000fe20000000000 */
[----:B------:R1:W-:Y:S01]  /*79e0*/  REDG.E.ADD.F32x4.FTZ.RN.STRONG.GPU desc[UR60][R6.64+0x1000], R32 ;  /* 0x00100020060079a6 */ /* 0x0003e2000c10f7bc */
[----:B------:R-:W-:Y:S01]  /*79f0*/  R2UR UR6, R25 ;  /* 0x00000000190672ca */ /* 0x000fe200000e0000 */
[----:B------:R-:W-:Y:S01]  /*7a00*/  VIADD R25, R24, 0x210 ;  /* 0x0000021018197836 */ /* 0x000fe20000000000 */
[----:B------:R-:W-:Y:S01]  /*7a10*/  UMOV UR8, UR44 ;  /* 0x0000002c00087c82 */ /* 0x000fe20008000000 */
[----:B------:R-:W-:Y:S01]  /*7a20*/  IMAD.U32 R220, RZ, RZ, UR10 ;  /* 0x0000000affdc7e24 */ /* 0x000fe2000f8e00ff */
[----:B------:R-:W-:Y:S01]  /*7a30*/  UMOV UR9, UR45 ;  /* 0x0000002d00097c82 */ /* 0x000fe20008000000 */
[----:B------:R-:W-:Y:S01]  /*7a40*/  IMAD.U32 R221, RZ, RZ, UR11 ;  /* 0x0000000bffdd7e24 */ /* 0x000fe2000f8e00ff */
[----:B------:R-:W-:Y:S01]  /*7a50*/  R2UR UR50, R25 ;  /* 0x00000000193272ca */ /* 0x000fe200000e0000 */
[----:B------:R-:W-:Y:S01]  /*7a60*/  UMOV UR11, 0x40 ;  /* 0x00000040000b7882 */ /* 0x000fe20000000000 */
[----:B------:R-:W-:Y:S01]  /*7a70*/  UMOV UR48, UR44 ;  /* 0x0000002c00307c82 */ /* 0x000fe20008000000 */
[----:B------:R-:W-:Y:S01]  /*7a80*/  UMOV UR10, UR4 ;  /* 0x00000004000a7c82 */ /* 0x000fe20008000000 */
[----:B------:R-:W-:Y:S01]  /*7a90*/  IMAD.U32 R223, RZ, RZ, UR11 ;  /* 0x0000000bffdf7e24 */ /* 0x000fe2000f8e00ff */
[----:B------:R1:W-:Y:S01]  /*7aa0*/  REDG.E.ADD.F32x4.FTZ.RN.STRONG.GPU desc[UR60][R6.64+0x1800], R36 ;  /* 0x00180024060079a6 */ /* 0x0003e2000c10f7bc */
        /* <DEDUP_REMOVED lines=16> */
[----:B------:R-:W-:Y:S01]  /*7bb0*/  R2UR UR24, R25 ;  /* 0x00000000191872ca */ /* 0x000fe200000e0000 */
[----:B------:R-:W-:Y:S01]  /*7bc0*/  HGMMA.64x16x16.F32 R160, gdesc[UR8].tnspA.tnspB, R160 ;  /* 0x6020000008a079f0 */ /* 0x000fe200087008a0 */
[C---:B------:R-:W-:Y:S01]  /*7bd0*/  VIADD R26, R24.reuse, 0x20 ;  /* 0x00000020181a7836 */ /* 0x040fe20000000000 */
[----:B------:R1:W-:Y:S02]  /*7be0*/  REDG.E.ADD.F32x4.FTZ.RN.STRONG.GPU desc[UR60][R6.64+0x2800], R44 ;  /* 0x0028002c060079a6 */ /* 0x0003e4000c10f7bc */
[----:B------:R-:W-:Y:S01]  /*7bf0*/  HGMMA.64x16x16.F32 R168, gdesc[UR48].tnspA.tnspB, R168 ;  /* 0x6020000030a879f0 */ /* 0x000fe200087008a8 */
[----:B------:R-:W-:Y:S01]  /*7c00*/  VIADD R25, R24, 0x120 ;  /* 0x0000012018197836 */ /* 0x000fe20000000000 */
[----:B------:R-:W-:Y:S01]  /*7c10*/  R2UR UR26, R26 ;  /* 0x000000001a1a72ca */ /* 0x000fe200000e0000 */
[----:B------:R-:W-:Y:S01]  /*7c20*/  IMAD.U32 R226, RZ, RZ, UR10 ;  /* 0x0000000affe27e24 */ /* 0x000fe2000f8e00ff */
[----:B------:R-:W-:Y:S01]  /*7c30*/  UMOV UR5, 0x40000040 ;  /* 0x4000004000057882 */ /* 0x000fe20000000000 */
[----:B------:R-:W-:Y:S01]  /*7c40*/  IMAD.U32 R227, RZ, RZ, UR11 ;  /* 0x0000000bffe37e24 */ /* 0x000fe2000f8e00ff */
[----:B------:R-:W-:Y:S01]  /*7c50*/  R2UR UR38, R25 ;  /* 0x00000000192672ca */ /* 0x000fe200000e0000 */
[C---:B------:R-:W-:Y:S01]  /*7c60*/  VIADD R25, R24.reuse, 0x1a0 ;  /* 0x000001a018197836 */ /* 0x040fe20000000000 */
[----:B------:R-:W-:Y:S01]  /*7c70*/  UMOV UR40, UR24 ;  /* 0x0000001800287c82 */ /* 0x000fe20008000000 */
[C---:B------:R-:W-:Y:S01]  /*7c80*/  VIADD R26, R24.reuse, 0xa0 ;  /* 0x000000a0181a7836 */ /* 0x040fe20000000000 */
[----:B------:R-:W-:Y:S01]  /*7c90*/  UMOV UR36, UR24 ;  /* 0x0000001800247c82 */ /* 0x000fe20008000000 */
[----:B------:R-:W-:Y:S01]  /*7ca0*/  UMOV UR32, UR24 ;  /* 0x0000001800207c82 */ /* 0x000fe20008000000 */
[----:B------:R-:W-:Y:S01]  /*7cb0*/  R2UR UR34, R25 ;  /* 0x00000000192272ca */ /* 0x000fe200000e0000 */
[----:B------:R-:W-:Y:S01]  /*7cc0*/  VIADD R25, R24, 0x220 ;  /* 0x0000022018197836 */ /* 0x000fe20000000000 */
[----:B------:R-:W-:Y:S01]  /*7cd0*/  R2UR UR42, R26 ;  /* 0x000000001a2a72ca */ /* 0x000fe200000e0000 */
[----:B------:R-:W-:Y:S01]  /*7ce0*/  UMOV UR28, UR24 ;  /* 0x00000018001c7c82 */ /* 0x000fe20008000000 */
[----:B------:R1:W-:Y:S02]  /*7cf0*/  REDG.E.ADD.F32x4.FTZ.RN.STRONG.GPU desc[UR60][R6.64+0x3000], R48 ;  /* 0x00300030060079a6 */ /* 0x0003e4000c10f7bc */
[----:B------:R-:W-:Y:S01]  /*7d00*/  R2UR UR30, R25 ;  /* 0x00000000191e72ca */ /* 0x000fe200000e0000 */
[----:B------:R-:W-:Y:S01]  /*7d10*/  HGMMA.64x16x16.F32 R136, gdesc[UR24].tnspA.tnspB, R136 ;  /* 0x60200000188879f0 */ /* 0x000fe20008700888 */
[----:B------:R-:W-:Y:S01]  /*7d20*/  VIADD R26, R24, 0x30 ;  /* 0x00000030181a7836 */ /* 0x000fe20000000000 */
[----:B------:R-:W-:Y:S01]  /*7d30*/  UMOV UR21, UR5 ;  /* 0x0000000500157c82 */ /* 0x000fe20008000000 */
[----:B------:R-:W-:-:S05]  /*7d40*/  UMOV UR17, UR5 ;  /* 0x0000000500117c82 */ /* 0x000fca0008000000 */
[----:B------:R-:W-:Y:S01]  /*7d50*/  HGMMA.64x16x16.F32 R144, gdesc[UR40].tnspA.tnspB, R144 ;  /* 0x60200000289079f0 */ /* 0x000fe20008700890 */
[----:B------:R-:W-:Y:S01]  /*7d60*/  UMOV UR13, UR5 ;  /* 0x00000005000d7c82 */ /* 0x000fe20008000000 */
[----:B------:R-:W-:Y:S01]  /*7d70*/  UMOV UR9, UR5 ;  /* 0x0000000500097c82 */ /* 0x000fe20008000000 */
[----:B------:R-:W-:Y:S01]  /*7d80*/  UMOV UR11, 0x40 ;  /* 0x00000040000b7882 */ /* 0x000fe20000000000 */
[----:B------:R1:W-:Y:S01]  /*7d90*/  REDG.E.ADD.F32x4.FTZ.RN.STRONG.GPU desc[UR60][R6.64+0x3800], R52 ;  /* 0x00380034060079a6 */ /* 0x0003e2000c10f7bc */
[----:B------:R-:W-:Y:S01]  /*7da0*/  VIADD R25, R234, 0x180 ;  /* 0x00000180ea197836 */ /* 0x000fe20000000000 */
[----:B------:R-:W-:Y:S01]  /*7db0*/  HGMMA.64x16x16.F32 R152, gdesc[UR36].tnspA.tnspB, R152 ;  /* 0x60200000249879f0 */ /* 0x000fe20008700898 */
[----:B------:R-:W-:Y:S01]  /*7dc0*/  R2UR UR6, R26 ;  /* 0x000000001a0672ca */ /* 0x000fe200000e0000 */
[C---:B------:R-:W-:Y:S02]  /*7dd0*/  VIADD R26, R24.reuse, 0xb0 ;  /* 0x000000b0181a7836 */ /* 0x040fe40000000000 */
[----:B------:R-:W-:Y:S01]  /*7de0*/  R2UR UR4, R25 ;  /* 0x00000000190472ca */ /* 0x000fe200000e0000 */
[----:B------:R-:W-:Y:S01]  /*7df0*/  VIADD R25, R24, 0x130 ;  /* 0x0000013018197836 */ /* 0x000fe20000000000 */
[----:B------:R-:W-:Y:S01]  /*7e00*/  HGMMA.64x16x16.F32 R160, gdesc[UR32].tnspA.tnspB, R160 ;  /* 0x6020000020a079f0 */ /* 0x000fe200087008a0 */
[----:B------:R-:W-:Y:S01]  /*7e10*/  R2UR UR22, R26 ;  /* 0x000000001a1672ca */ /* 0x000fe200000e0000 */
[----:B------:R-:W-:-:S02]  /*7e20*/  IMAD.U32 R22, RZ, RZ, UR58 ;  /* 0x0000003aff167e24 */ /* 0x000fc4000f8e00ff */
[----:B------:R-:W-:Y:S01]  /*7e30*/  R2UR UR18, R25 ;  /* 0x00000000191272ca */ /* 0x000fe200000e0000 */
[----:B------:R-:W-:Y:S01]  /*7e40*/  HGMMA.64x16x16.F32 R168, gdesc[UR28].tnspA.tnspB, R168 ;  /* 0x602000001ca879f0 */ /* 0x000fe200087008a8 */
[C---:B------:R-:W-:Y:S02]  /*7e50*/  VIADD R25, R24.reuse, 0x1b0 ;  /* 0x000001b018197836 */ /* 0x040fe40000000000 */
[----:B------:R-:W-:Y:S02]  /*7e60*/  VIADD R24, R24, 0x230 ;  /* 0x0000023018187836 */ /* 0x000fe40000000000 */
        /* <DEDUP_REMOVED lines=15> */
.L_x_812:
        /* <DEDUP_REMOVED lines=111> */
.L_x_813:
[----:B------:R-:W2:Y:S01]  /*8650*/  LDL R5, [R1+0x8] ;  /* 0x0000080001057983 */ /* 0x000ea20000100800 */
[----:B------:R-:W-:Y:S01]  /*8660*/  VIADD R3, R3, 0x1 ;  /* 0x0000000103037836 */ /* 0x000fe20000000000 */
[----:B------:R-:W-:Y:S01]  /*8670*/  LOP3.LUT R18, R18, 0x1, RZ, 0x3c, !PT ;  /* 0x0000000112127812 */ /* 0x000fe200078e3cff */
[----:B------:R-:W-:Y:S02]  /*8680*/  VIADD R2, R2, 0x1 ;  /* 0x0000000102027836 */ /* 0x000fe40000000000 */
[----:B-----5:R-:W-:-:S03]  /*8690*/  VIADD R16, R16, 0x31820 ;  /* 0x0003182010107836 */ /* 0x020fc60000000000 */
[C---:B------:R-:W-:Y:S02]  /*86a0*/  ISETP.NE.AND P0, PT, R2.reuse, 0x2, PT ;  /* 0x000000020200780c */ /* 0x040fe40003f05270 */
[----:B------:R-:W-:Y:S02]  /*86b0*/  PRMT R16, RZ, 0x654, R16 ;  /* 0x00000654ff107816 */ /* 0x000fe40000000010 */
[----:B------:R-:W-:Y:S02]  /*86c0*/  SEL R2, R2, RZ, P0 ;  /* 0x000000ff02027207 */ /* 0x000fe40000000000 */
[----:B------:R1:W-:Y:S01]  /*86d0*/  SYNCS.ARRIVE.TRANS64.RED.A1T0 RZ, [R16+URZ], RZ ;  /* 0x000000ff10ff79a7 */ /* 0x0003e2000810043f */
[----:B--2---:R-:W-:Y:S02]  /*86e0*/  R2UR UR4, R5 ;  /* 0x00000000050472ca */ /* 0x004fe400000e0000 */
[----:B------:R-:W-:-:S04]  /*86f0*/  SEL R5, RZ, 0x1, P0 ;  /* 0x00000001ff057807 */ /* 0x000fc80000000000 */
[----:B------:R-:W-:-:S07]  /*8700*/  LOP3.LUT R228, R228, R5, RZ, 0x3c, !PT ;  /* 0x00000005e4e47212 */ /* 0x000fce00078e3cff */
[----:B------:R-:W-:-:S13]  /*8710*/  ISETP.GE.AND P1, PT, R3, UR4, PT ;  /* 0x0000000403007c0c */ /* 0x000fda000bf26270 */
[----:B-1----:R-:W-:Y:S05]  /*8720*/  @!P1 BRA `(.L_x_814) ;  /* 0xffffff9000789947 */ /* 0x002fea000383ffff */
        /* <DEDUP_REMOVED lines=82> */
.L_x_801:
[----:B------:R-:W-:Y:S05]  /*8c50*/  @P0 BRA `(.L_x_800) ;  /* 0x0000002400400947 */ /* 0x000fea0003800000 */
[----:B------:R-:W2:Y:S01]  /*8c60*/  LDL.LU R3, [R1+0x10] ;  /* 0x0000100001037983 */ /* 0x000ea20000300800 */
[----:B------:R-:W3:Y:S01]  /*8c70*/  S2R R4, SR_TID.X ;  /* 0x0000000000047919 */ /* 0x000ee20000002100 */
[----:B------:R-:W4:Y:S01]  /*8c80*/  S2UR UR5, SR_CgaCtaId ;  /* 0x00000000000579c3 */ /* 0x000f220000008800 */
[----:B------:R-:W-:Y:S01]  /*8c90*/  ULDC UR4, c[0x0][0x850] ;  /* 0x0002140000047ab9 */ /* 0x000fe20000000800 */
[----:B------:R-:W-:Y:S01]  /*8ca0*/  ULDC.64 UR12, c[0x0][0x818] ;  /* 0x00020600000c7ab9 */ /* 0x000fe20000000a00 */
[----:B-1----:R-:W5:Y:S01]  /*8cb0*/  LDL.LU R2, [R1+0xc] ;  /* 0x00000c0001027983 */ /* 0x002f620000300800 */
[----:B------:R-:W-:-:S03]  /*8cc0*/  ULDC.64 UR14, c[0x0][0x848] ;  /* 0x00021200000e7ab9 */ /* 0x000fc60000000a00 */
[----:B------:R-:W5:Y:S01]  /*8cd0*/  LDL.LU R0, [R1+0x14] ;  /* 0x0000140001007983 */ /* 0x000f620000300800 */
[----:B------:R-:W-:Y:S01]  /*8ce0*/  UISETP.NE.AND UP0, UPT, UR4, 0x1, UPT ;  /* 0x000000010400788c */ /* 0x000fe2000bf05270 */
[----:B------:R-:W-:Y:S02]  /*8cf0*/  BSSY B1, `(.L_x_815) ;  /* 0x0000057000017945 */ /* 0x000fe40003800000 */
[----:B------:R-:W-:-:S08]  /*8d00*/  UMOV UR4, 0x400 ;  /* 0x0000040000047882 */ /* 0x000fd00000000000 */
[----:B------:R-:W-:Y:S01]  /*8d10*/  @UP0 ULDC UR6, c[0x0][0x854] ;  /* 0x0002150000060ab9 */ /* 0x000fe20000000800 */
[----:B----4-:R-:W-:-:S03]  /*8d20*/  ULEA UR4, UR5, UR4, 0x18 ;  /* 0x0000000405047291 */ /* 0x010fc6000f8ec03f */
[----:B------:R-:W-:Y:S01]  /*8d30*/  @UP0 ULDC UR5, c[0x0][0x858] ;  /* 0x0002160000050ab9 */ /* 0x000fe20000000800 */
[----:B------:R-:W-:Y:S01]  /*8d40*/  BAR.SYNC.DEFER_BLOCKING 0x1, 0x100 ;  /* 0x0044000000007b1d */ /* 0x000fe20000010000 */
[----:B--2---:R-:W-:Y:S01]  /*8d50*/  R2UR UR8, R3 ;  /* 0x00000000030872ca */ /* 0x004fe200000e0000 */
[----:B---3--:R-:W-:-:S05]  /*8d60*/  VIADD R3, R4, 0xffffff80 ;  /* 0xffffff8004037836 */ /* 0x008fca0000000000 */
[----:B------:R-:W-:Y:S02]  /*8d70*/  ISETP.NE.AND P0, PT, R3, RZ, PT ;  /* 0x000000ff0300720c */ /* 0x000fe40003f05270 */
[----:B-----5:R-:W-:Y:S02]  /*8d80*/  R2UR UR11, R2 ;  /* 0x00000000020b72ca */ /* 0x020fe400000e0000 */
[----:B------:R-:W-:-:S03]  /*8d90*/  R2UR UR17, R0 ;  /* 0x00000000001172ca */ /* 0x000fc600000e0000 */
[----:B------:R-:W-:Y:S01]  /*8da0*/  UIMAD UR8, UR8, 0x5000, URZ ;  /* 0x00005000080878a4 */ /* 0x000fe2000f8e023f */
[----:B------:R-:W-:-:S03]  /*8db0*/  SHF.R.S32.HI R0, RZ, 0x1f, R3 ;  /* 0x0000001fff007819 */ /* 0x000fc60000011403 */
[----:B------:R-:W-:Y:S01]  /*8dc0*/  USHF.R.S32.HI UR9, URZ, 0x1f, UR8 ;  /* 0x0000001f3f097899 */ /* 0x000fe20008011408 */
[----:B------:R-:W-:-:S03]  /*8dd0*/  LEA.HI R2, R0, R3, RZ, 0x7 ;  /* 0x0000000300027211 */ /* 0x000fc600078f38ff */
[----:B------:R-:W-:Y:S01]  /*8de0*/  UIMAD.WIDE.U32 UR6, UR11, UR6, URZ ;  /* 0x000000060b0672a5 */ /* 0x000fe2000f8e003f */
[----:B------:R-:W-:Y:S02]  /*8df0*/  LOP3.LUT R0, R2, 0x3fffff80, RZ, 0xc0, !PT ;  /* 0x3fffff8002007812 */ /* 0x000fe400078ec0ff */
[----:B------:R-:W-:Y:S01]  /*8e00*/  SHF.R.S32.HI R5, RZ, 0x7, R2 ;  /* 0x00000007ff057819 */ /* 0x000fe20000011402 */
[----:B------:R-:W-:Y:S02]  /*8e10*/  @UP0 USHF.R.U32.HI UR11, URZ, UR5, UR7 ;  /* 0x000000053f0b0299 */ /* 0x000fe40008011607 */
[----:B------:R-:W-:Y:S01]  /*8e20*/  IMAD.IADD R0, R3, 0x1, -R0 ;  /* 0x0000000103007824 */ /* 0x000fe200078e0a00 */
[----:B------:R-:W-:Y:S02]  /*8e30*/  USHF.R.S32.HI UR16, URZ, 0x1f, UR17 ;  /* 0x0000001f3f107899 */ /* 0x000fe40008011411 */
[----:B------:R-:W-:Y:S01]  /*8e40*/  USHF.R.S32.HI UR5, URZ, 0x1f, UR11 ;  /* 0x0000001f3f057899 */ /* 0x000fe2000801140b */
[----:B------:R-:W-:Y:S01]  /*8e50*/  IMAD R0, R5, 0xa00, R0 ;  /* 0x00000a0005007824 */ /* 0x000fe200078e0200 */
[----:B------:R-:W-:-:S02]  /*8e60*/  UIMAD.WIDE.U32 UR6, UR11, UR12, UR8 ;  /* 0x0000000c0b0672a5 */ /* 0x000fc4000f8e0008 */
[----:B------:R-:W-:Y:S01]  /*8e70*/  IMAD.U32 R2, RZ, RZ, UR11 ;  /* 0x0000000bff027e24 */ /* 0x000fe2000f8e00ff */
[----:B------:R-:W-:Y:S01]  /*8e80*/  UIMAD UR10, UR5, UR12, URZ ;  /* 0x0000000c050a72a4 */ /* 0x000fe2000f8e023f */
[----:B------:R-:W-:-:S03]  /*8e90*/  IMAD.SHL.U32 R0, R0, 0x4, RZ ;  /* 0x0000000400007824 */ /* 0x000fc600078e00ff */
[----:B------:R-:W-:Y:S01]  /*8ea0*/  UIMAD UR10, UR11, UR13, UR10 ;  /* 0x0000000d0b0a72a4 */ /* 0x000fe2000f8e020a */
[----:B------:R1:W-:Y:S01]  /*8eb0*/  STL [R1+0xc], R2 ;  /* 0x00000c0201007387 */ /* 0x0003e20000100800 */
[----:B------:R-:W-:Y:S01]  /*8ec0*/  LEA R0, R0, UR4, 0x2 ;  /* 0x0000000400007c11 */ /* 0x000fe2000f8e10ff */
[----:B------:R-:W-:Y:S01]  /*8ed0*/  ULDC.64 UR12, c[0x0][0x840] ;  /* 0x00021000000c7ab9 */ /* 0x000fe20000000a00 */
[----:B------:R-:W-:Y:S02]  /*8ee0*/  UIADD3 UR7, UR7, UR10, URZ ;  /* 0x0000000a07077290 */ /* 0x000fe4000fffe03f */
[----:B------:R-:W-:Y:S01]  /*8ef0*/  UIMAD UR5, UR5, UR12, URZ ;  /* 0x0000000c050572a4 */ /* 0x000fe2000f8e023f */
[----:B------:R1:W-:Y:S01]  /*8f00*/  STS.128 [R0], R56 ;  /* 0x0000003800007388 */ /* 0x0003e20000000c00 */
[----:B------:R-:W-:Y:S02]  /*8f10*/  UIMAD.WIDE.U32 UR8, UR11, UR12, UR8 ;  /* 0x0000000c0b0872a5 */ /* 0x000fe4000f8e0008 */
[----:B------:R-:W-:Y:S01]  /*8f20*/  UIMAD UR11, UR11, UR13, UR5 ;  /* 0x0000000d0b0b72a4 */ /* 0x000fe2000f8e0205 */
[----:B------:R1:W-:Y:S01]  /*8f30*/  STS.128 [R0+0x800], R60 ;  /* 0x0008003c00007388 */ /* 0x0003e20000000c00 */
[----:B------:R-:W-:Y:S01]  /*8f40*/  UIMAD UR10, UR16, UR14, URZ ;  /* 0x0000000e100a72a4 */ /* 0x000fe2000f8e023f */
[----:B------:R-:W-:-:S02]  /*8f50*/  ULDC.64 UR12, c[0x0][0x820] ;  /* 0x00020800000c7ab9 */ /* 0x000fc40000000a00 */
        /* <DEDUP_REMOVED lines=33> */
[----:B--2---:R-:W2:Y:S02]  /*9170*/  FENCE.VIEW.ASYNC.S ;  /* 0x00000000000073c6 */ /* 0x004ea40000000000 */
[----:B--2---:R-:W-:Y:S06]  /*9180*/  BAR.SYNC.DEFER_BLOCKING 0x1, 0x100 ;  /* 0x0044000000007b1d */ /* 0x004fec0000010000 */
[----:B------:R-:W-:Y:S05]  /*9190*/  @P0 BRA `(.L_x_816) ;  /* 0x0000000000300947 */ /* 0x000fea0003800000 */
[----:B------:R-:W-:Y:S01]  /*91a0*/  PLOP3.LUT P0, PT, PT, PT, PT, 0x80, 0x0 ;  /* 0x000000000000781c */ /* 0x000fe20003f0f070 */
[----:B------:R-:W-:Y:S01]  /*91b0*/  UMOV UR5, 0x1400 ;  /* 0x0000140000057882 */ /* 0x000fe20000000000 */
[----:B------:R-:W-:Y:S01]  /*91c0*/  UMOV UR8, 0x0 ;  /* 0x0000000000087882 */ /* 0x000fe20000000000 */
[----:B------:R-:W-:Y:S01]  /*91d0*/  UMOV UR9, 0x14f00000 ;  /* 0x14f0000000097882 */ /* 0x000fe20000000000 */
[----:B------:R-:W-:-:S09]  /*91e0*/  UMOV UR6, UR14 ;  /* 0x0000000e00067c82 */ /* 0x000fd20008000000 */
.L_x_817:
[----:B------:R-:W-:Y:S01]  /*91f0*/  @P0 ELECT P1, URZ, PT ;  /* 0x00000000003f082f */ /* 0x000fe20003820000 */
[----:B------:R2:W-:-:S12]  /*9200*/  UBLKRED.G.S.ADD.F32.RN [UR6], [UR4], UR5, desc[UR8] ;  /* 0x00000806040073bb */ /* 0x0005d800080a1405 */
[----:B------:R-:W-:Y:S02]  /*9210*/  @P1 PLOP3.LUT P0, PT, P1, PT, PT, 0x8, 0x0 ;  /* 0x000000000000181c */ /* 0x000fe40000f0e170 */
[----:B------:R-:W-:-:S11]  /*9220*/  PLOP3.LUT P1, PT, PT, PT, PT, 0x8, 0x0 ;  /* 0x000000000000781c */ /* 0x000fd60003f2e170 */
[----:B--2---:R-:W-:Y:S05]  /*9230*/  @P0 BRA.U.ANY `(.L_x_817) ;  /* 0xfffffffd00ec0947 */ /* 0x004fea000393ffff */
[----:B------:R0:W-:Y:S01]  /*9240*/  UTMACMDFLUSH ;  /* 0x00000000000079b7 */ /* 0x0001e20000000000 */
[----:B------:R-:W-:-:S04]  /*9250*/  DEPBAR.LE SB0, 0x0 ;  /* 0x000080000000791a */ /* 0x000fc80000000000 */
.L_x_816:
[----:B------:R-:W-:Y:S05]  /*9260*/  BSYNC B1 ;  /* 0x0000000000017941 */ /* 0x000fea0003800000 */
.L_x_815:
        /* <DEDUP_REMOVED lines=32> */
.L_x_818:
        /* <DEDUP_REMOVED lines=8> */
.L_x_796:
[----:B------:R-:W-:-:S08]  /*94f0*/  NOP ;  /* 0x0000000000007918 */ /* 0x000fd00000000000 */
[----:B------:R-:W1:-:S00]  /*9500*/  USETMAXREG.DEALLOC.CTAPOOL 0x18 ;  /* 0x00000018000079c8 */ /* 0x000e4000080e0500 */
[----:B-1----:R-:W-:-:S06]  /*9510*/  LOP3.LUT R2, R2, 0x3, RZ, 0xc0, !PT ;  /* 0x0000000302027812 */ /* 0x002fcc00078ec0ff */
        /* <DEDUP_REMOVED lines=24> */
.L_x_819:
[----:B------:R-:W-:Y:S01]  /*96a0*/  ULDC UR8, c[0x0][0x8cc] ;  /* 0x0002330000087ab9 */ /* 0x000fe20000000800 */
[----:B------:R-:W-:Y:S01]  /*96b0*/  UMOV UR11, UR7 ;  /* 0x00000007000b7c82 */ /* 0x000fe20008000000 */
[----:B------:R-:W-:-:S11]  /*96c0*/  UISETP.NE.AND UP0, UPT, UR8, 0x1, UPT ;  /* 0x000000010800788c */ /* 0x000fd6000bf05270 */
[----:B------:R-:W-:Y:S02]  /*96d0*/  @UP0 ULDC.64 UR12, c[0x0][0x8d0] ;  /* 0x00023400000c0ab9 */ /* 0x000fe40000000a00 */
[----:B------:R-:W-:-:S04]  /*96e0*/  UIMAD.WIDE.U32 UR4, UR7, UR12, URZ ;  /* 0x0000000c070472a5 */ /* 0x000fc8000f8e003f */
[----:B------:R-:W-:-:S04]  /*96f0*/  @UP0 USHF.R.U32.HI UR11, URZ, UR13, UR5 ;  /* 0x0000000d3f0b0299 */ /* 0x000fc80008011605 */
[----:B------:R-:W-:-:S12]  /*9700*/  UIMAD UR4, UR11, UR8, URZ ;  /* 0x000000080b0472a4 */ /* 0x000fd8000f8e023f */
.L_x_820:
        /* <DEDUP_REMOVED lines=38> */
[----:B------:R-:W-:Y:S01]  /*9970*/  IMAD.MOV.U32 R17, RZ, RZ, RZ ;  /* 0x000000ffff117224 */ /* 0x000fe200078e00ff */
[----:B------:R-:W-:Y:S02]  /*9980*/  SHF.R.S32.HI R5, RZ, 0x1f, R5 ;  /* 0x0000001fff057819 */ /* 0x000fe40000011405 */
[----:B------:R-:W-:Y:S01]  /*9990*/  ELECT P0, URZ, PT ;  /* 0x00000000003f782f */ /* 0x000fe20003800000 */
[----:B------:R-:W2:Y:S01]  /*99a0*/  LDC.64 R6, c[0x0][0x730] ;  /* 0x0001cc00ff067b82 */ /* 0x000ea20000000a00 */
[----:B------:R-:W-:Y:S01]  /*99b0*/  SHF.R.S32.HI R15, RZ, 0x1f, R15 ;  /* 0x0000001fff0f7819 */ /* 0x000fe2000001140f */
[----:B------:R-:W-:-:S04]  /*99c0*/  UMOV UR12, UR20 ;  /* 0x00000014000c7c82 */ /* 0x000fc80008000000 */
        /* <DEDUP_REMOVED lines=30> */
.L_x_837:
        /* <DEDUP_REMOVED lines=10> */
.L_x_823:
        /* <DEDUP_REMOVED lines=125> */
.L_x_829:
[----:B------:R-:W-:-:S04]  /*a420*/  SHF.L.U32 R10, R15, 0x1f, RZ ;  /* 0x0000001f0f0a7819 */ /* 0x000fc800000006ff */
[----:B------:R-:W1:Y:S02]  /*a430*/  SYNCS.PHASECHK.TRANS64.TRYWAIT P1, [R7+URZ+0x31838], R10 ;  /* 0x0318380a070075a7 */ /* 0x000e64000802017f */
[----:B-1---5:R-:W-:Y:S05]  /*a440*/  @!P1 BRA `(.L_x_825) ;  /* 0x0000000c009c9947 */ /* 0x022fea0003800000 */
.L_x_838:
[----:B------:R-:W-:Y:S05]  /*a450*/  @P0 BRA `(.L_x_826) ;  /* 0x0000000000140947 */ /* 0x000fea0003800000 */
[----:B------:R-:W-:Y:S01]  /*a460*/  ISETP.NE.AND P1, PT, R17, RZ, PT ;  /* 0x000000ff1100720c */ /* 0x000fe20003f25270 */
[----:B-1----:R-:W-:-:S04]  /*a470*/  IMAD.MOV.U32 R10, RZ, RZ, 0x8100 ;  /* 0x00008100ff0a7424 */ /* 0x002fc800078e00ff */
[----:B------:R2:W-:Y:S08]  /*a480*/  SYNCS.ARRIVE.TRANS64 RZ, [R7+URZ+0x31830], R10 ;  /* 0x0318300a07ff79a7 */ /* 0x0005f0000800003f */
[----:B------:R-:W-:Y:S05]  /*a490*/  @!P1 BRA `(.L_x_826) ;  /* 0x0000000000049947 */ /* 0x000fea0003800000 */
[----:B------:R-:W-:Y:S01]  /*a4a0*/  BPT.TRAP 0x1 ;  /* 0x000000040000795c */ /* 0x000fe20000300000 */
.L_x_826:
        /* <DEDUP_REMOVED lines=51> */
.L_x_840:
[----:B------:R-:W-:Y:S01]  /*a7e0*/  LOP3.LUT R15, R15, 0x1, RZ, 0x3c, !PT ;  /* 0x000000010f0f7812 */ /* 0x000fe200078e3cff */
[----:B------:R-:W-:Y:S06]  /*a7f0*/  @P2 BRA `(.L_x_828) ;  /* 0x0000000000142947 */ /* 0x000fec0003800000 */
[----:B------:R-:W-:Y:S01]  /*a800*/  ISETP.NE.AND P1, PT, R17, RZ, PT ;  /* 0x000000ff1100720c */ /* 0x000fe20003f25270 */
[----:B-1----:R-:W-:-:S04]  /*a810*/  IMAD.MOV.U32 R20, RZ, RZ, 0x8100 ;  /* 0x00008100ff147424 */ /* 0x002fc800078e00ff */
[----:B------:R2:W-:Y:S08]  /*a820*/  SYNCS.ARRIVE.TRANS64 RZ, [R19+URZ+0x31810], R20 ;  /* 0x0318101413ff79a7 */ /* 0x0005f0000800003f */
[----:B------:R-:W-:Y:S05]  /*a830*/  @!P1 BRA `(.L_x_828) ;  /* 0x0000000000049947 */ /* 0x000fea0003800000 */
[----:B------:R-:W-:Y:S01]  /*a840*/  BPT.TRAP 0x1 ;  /* 0x000000040000795c */ /* 0x000fe20000300000 */
.L_x_828:
        /* <DEDUP_REMOVED lines=52> */
.L_x_824:
[----:B------:R-:W-:-:S04]  /*ab90*/  SHF.L.U32 R4, R15, 0x1f, RZ ;  /* 0x0000001f0f047819 */ /* 0x000fc800000006ff */
[----:B------:R-:W1:Y:S02]  /*aba0*/  SYNCS.PHASECHK.TRANS64.TRYWAIT P1, [R7+URZ+0x31838], R4 ;  /* 0x03183804070075a7 */ /* 0x000e64000802017f */
[----:B-1----:R-:W-:Y:S05]  /*abb0*/  @!P1 BRA `(.L_x_830) ;  /* 0x0000000400ec9947 */ /* 0x002fea0003800000 */
.L_x_841:
[----:B------:R-:W-:Y:S05]  /*abc0*/  @P0 BRA `(.L_x_831) ;  /* 0x0000000000180947 */ /* 0x000fea0003800000 */
[----:B------:R-:W2:Y:S01]  /*abd0*/  S2R R5, SR_TID.X ;  /* 0x0000000000057919 */ /* 0x000ea20000002100 */
[----:B-1----:R-:W-:-:S04]  /*abe0*/  IMAD.MOV.U32 R4, RZ, RZ, 0x8100 ;  /* 0x00008100ff047424 */ /* 0x002fc800078e00ff */
[----:B------:R3:W-:Y:S01]  /*abf0*/  SYNCS.ARRIVE.TRANS64 RZ, [R7+URZ+0x31830], R4 ;  /* 0x0318300407ff79a7 */ /* 0x0007e2000800003f */
[----:B--2---:R-:W-:-:S13]  /*ac00*/  LOP3.LUT P0, RZ, R5, 0x1f, RZ, 0xc0, !PT ;  /* 0x0000001f05ff7812 */ /* 0x004fda000780c0ff */
[----:B---3--:R-:W-:Y:S05]  /*ac10*/  @!P0 BRA `(.L_x_831) ;  /* 0x0000000000048947 */ /* 0x008fea0003800000 */
[----:B------:R-:W-:Y:S01]  /*ac20*/  BPT.TRAP 0x1 ;  /* 0x000000040000795c */ /* 0x000fe20000300000 */
.L_x_831:
        /* <DEDUP_REMOVED lines=14> */
[----:B------:R-:W-:Y:S01]  /*ad10*/  LOP3.LUT R15, R15, 0x1, RZ, 0x3c, !PT ;  /* 0x000000010f0f7812 */ /* 0x000fe200078e3cff */
[----:B------:R-:W-:-:S02]  /*ad20*/  UIADD3 UR40, UR8, 0x24100, URZ ;  /* 0x0002410008287890 */ /* 0x000fc4000fffe03f */
        /* <DEDUP_REMOVED lines=36> */
.L_x_821:
[----:B------:R-:W-:Y:S05]  /*af70*/  WARPSYNC.ALL ;  /* 0x0000000000007948 */ /* 0x000fea0003800000 */
[----:B------:R-:W-:-:S13]  /*af80*/  ELECT P0, URZ, PT ;  /* 0x00000000003f782f */ /* 0x000fda0003800000 */
[----:B------:R-:W-:Y:S05]  /*af90*/  @!P0 BRA `(.L_x_800) ;  /* 0x0000000000708947 */ /* 0x000fea0003800000 */
[----:B------:R-:W-:-:S04]  /*afa0*/  LOP3.LUT R0, R0, 0x2, RZ, 0xfc, !PT ;  /* 0x0000000200007812 */ /* 0x000fc800078efcff */
[----:B------:R-:W-:-:S13]  /*afb0*/  ISETP.NE.AND P1, PT, R0, 0x3, PT ;  /* 0x000000030000780c */ /* 0x000fda0003f25270 */
[----:B------:R-:W-:Y:S05]  /*afc0*/  @!P1 BRA `(.L_x_832) ;  /* 0x0000000000049947 */ /* 0x000fea0003800000 */
[----:B------:R-:W-:Y:S01]  /*afd0*/  BPT.TRAP 0x1 ;  /* 0x000000040000795c */ /* 0x000fe20000300000 */
.L_x_832:
        /* <DEDUP_REMOVED lines=8> */
.L_x_842:
        /* <DEDUP_REMOVED lines=9> */
.L_x_843:
[----:B------:R-:W-:Y:S05]  /*b0f0*/  @!P1 BRA `(.L_x_835) ;  /* 0x0000000000049947 */ /* 0x000fea0003800000 */
[----:B------:R-:W-:Y:S01]  /*b100*/  BPT.TRAP 0x1 ;  /* 0x000000040000795c */ /* 0x000fe20000300000 */
.L_x_835:
[----:B------:R-:W-:-:S07]  /*b110*/  SHF.L.U32 R15, R15, 0x1f, RZ ;  /* 0x0000001f0f0f7819 */ /* 0x000fce00000006ff */
.L_x_836:
[----:B--2---:R2:W3:Y:S02]  /*b120*/  SYNCS.PHASECHK.TRANS64.TRYWAIT P0, [R4+URZ+0x31838], R15 ;  /* 0x0318380f040075a7 */ /* 0x0044e4000800017f */
[----:B---3--:R-:W-:Y:S05]  /*b130*/  @!P0 NANOSLEEP.SYNCS 0x989680 ;  /* 0x009896800000895d */ /* 0x008fea0003900000 */
[----:B------:R-:W3:Y:S02]  /*b140*/  @!P0 SYNCS.PHASECHK.TRANS64 P0, [R4+URZ+0x31838], R15 ;  /* 0x0318380f040085a7 */ /* 0x000ee4000800007f */
[----:B---3--:R-:W-:Y:S05]  /*b150*/  @!P0 BRA `(.L_x_836) ;  /* 0xfffffffc00f08947 */ /* 0x008fea000383ffff */
.L_x_800:
[----:B------:R-:W-:Y:S05]  /*b160*/  BSYNC B0 ;  /* 0x0000000000007941 */ /* 0x000fea0003800000 */
.L_x_795:
[----:B------:R-:W-:Y:S05]  /*b170*/  EXIT ;  /* 0x000000000000794d */ /* 0x000fea0003800000 */
.L_x_803:
[----:B-1----:R1:W2:Y:S02]  /*b180*/  SYNCS.PHASECHK.TRANS64.TRYWAIT P0, [R17+URZ+0x31800], R10 ;  /* 0x0318000a110075a7 */ /* 0x0022a4000800017f */
[----:B--2---:R-:W-:Y:S05]  /*b190*/  @!P0 NANOSLEEP.SYNCS 0x989680 ;  /* 0x009896800000895d */ /* 0x004fea0003900000 */
[----:B------:R-:W2:Y:S02]  /*b1a0*/  @!P0 SYNCS.PHASECHK.TRANS64 P0, [R17+URZ+0x31800], R10 ;  /* 0x0318000a110085a7 */ /* 0x000ea4000800007f */
[----:B--2---:R-:W-:Y:S05]  /*b1b0*/  @!P0 BRA `(.L_x_803) ;  /* 0xfffffffc00f08947 */ /* 0x004fea000383ffff */
[----:B------:R-:W-:Y:S05]  /*b1c0*/  BRA `(.L_x_802) ;  /* 0xffffff5c00ac7947 */ /* 0x000fea000383ffff */
.L_x_807:
[----:B--2---:R2:W3:Y:S02]  /*b1d0*/  SYNCS.PHASECHK.TRANS64.TRYWAIT P1, [R16+URZ+0x31810], R9 ;  /* 0x03181009100075a7 */ /* 0x0044e4000802017f */
[----:B---3--:R-:W-:Y:S05]  /*b1e0*/  @!P1 NANOSLEEP.SYNCS 0x989680 ;  /* 0x009896800000995d */ /* 0x008fea0003900000 */
[----:B------:R-:W3:Y:S02]  /*b1f0*/  @!P1 SYNCS.PHASECHK.TRANS64 P1, [R16+URZ+0x31810], R9 ;  /* 0x03181009100095a7 */ /* 0x000ee4000802007f */
[----:B---3--:R-:W-:Y:S05]  /*b200*/  @!P1 BRA `(.L_x_807) ;  /* 0xfffffffc00f09947 */ /* 0x008fea000383ffff */
[----:B------:R-:W-:Y:S05]  /*b210*/  BRA `(.L_x_806) ;  /* 0xffffff6800087947 */ /* 0x000fea000383ffff */
.L_x_811:
[----:B----4-:R4:W1:Y:S02]  /*b220*/  SYNCS.PHASECHK.TRANS64.TRYWAIT P1, [R17+URZ+0x31830], R10 ;  /* 0x0318300a110075a7 */ /* 0x010864000802017f */
[----:B-1----:R-:W-:Y:S05]  /*b230*/  @!P1 NANOSLEEP.SYNCS 0x989680 ;  /* 0x009896800000995d */ /* 0x002fea0003900000 */
[----:B------:R-:W1:Y:S02]  /*b240*/  @!P1 SYNCS.PHASECHK.TRANS64 P1, [R17+URZ+0x31830], R10 ;  /* 0x0318300a110095a7 */ /* 0x000e64000802007f */
[----:B-1----:R-:W-:Y:S05]  /*b250*/  @!P1 BRA `(.L_x_811) ;  /* 0xfffffffc00f09947 */ /* 0x002fea000383ffff */
[----:B------:R-:W-:Y:S05]  /*b260*/  BRA `(.L_x_810) ;  /* 0xffffff8400087947 */ /* 0x000fea000383ffff */
.L_x_822:
[----:B-1----:R1:W2:Y:S02]  /*b270*/  SYNCS.PHASECHK.TRANS64.TRYWAIT P1, [R7+URZ+0x31820], R6 ;  /* 0x03182006070075a7 */ /* 0x0022a4000802017f */
[----:B--2---:R-:W-:Y:S05]  /*b280*/  @!P1 NANOSLEEP.SYNCS 0x989680 ;  /* 0x009896800000995d */ /* 0x004fea0003900000 */
[----:B------:R-:W2:Y:S02]  /*b290*/  @!P1 SYNCS.PHASECHK.TRANS64 P1, [R7+URZ+0x31820], R6 ;  /* 0x03182006070095a7 */ /* 0x000ea4000802007f */
[----:B--2---:R-:W-:Y:S05]  /*b2a0*/  @!P1 BRA `(.L_x_822) ;  /* 0xfffffffc00f09947 */ /* 0x004fea000383ffff */
[----:B------:R-:W-:Y:S05]  /*b2b0*/  BRA `(.L_x_837) ;  /* 0xffffffe8003c7947 */ /* 0x000fea000383ffff */
.L_x_825:
[----:B-1----:R1:W2:Y:S02]  /*b2c0*/  SYNCS.PHASECHK.TRANS64.TRYWAIT P1, [R7+URZ+0x31838], R10 ;  /* 0x0318380a070075a7 */ /* 0x0022a4000802017f */
[----:B--2---:R-:W-:Y:S05]  /*b2d0*/  @!P1 NANOSLEEP.SYNCS 0x989680 ;  /* 0x009896800000995d */ /* 0x004fea0003900000 */
[----:B------:R-:W2:Y:S02]  /*b2e0*/  @!P1 SYNCS.PHASECHK.TRANS64 P1, [R7+URZ+0x31838], R10 ;  /* 0x0318380a070095a7 */ /* 0x000ea4000802007f */
[----:B--2---:R-:W-:Y:S05]  /*b2f0*/  @!P1 BRA `(.L_x_825) ;  /* 0xfffffffc00f09947 */ /* 0x004fea000383ffff */
[----:B------:R-:W-:Y:S05]  /*b300*/  BRA `(.L_x_838) ;  /* 0xfffffff000507947 */ /* 0x000fea000383ffff */
.L_x_827:
[----:B------:R-:W-:-:S07]  /*b310*/  SHF.L.U32 R20, R14, 0x1f, RZ ;  /* 0x0000001f0e147819 */ /* 0x000fce00000006ff */
.L_x_839:
[----:B-1----:R1:W2:Y:S02]  /*b320*/  SYNCS.PHASECHK.TRANS64.TRYWAIT P1, [R19+URZ+0x31820], R20 ;  /* 0x03182014130075a7 */ /* 0x0022a4000802017f */
[----:B--2---:R-:W-:Y:S05]  /*b330*/  @!P1 NANOSLEEP.SYNCS 0x989680 ;  /* 0x009896800000995d */ /* 0x004fea0003900000 */
[----:B------:R-:W2:Y:S02]  /*b340*/  @!P1 SYNCS.PHASECHK.TRANS64 P1, [R19+URZ+0x31820], R20 ;  /* 0x03182014130095a7 */ /* 0x000ea4000802007f */
[----:B--2---:R-:W-:Y:S05]  /*b350*/  @!P1 BRA `(.L_x_839) ;  /* 0xfffffffc00f09947 */ /* 0x004fea000383ffff */
[----:B------:R-:W-:Y:S05]  /*b360*/  BRA `(.L_x_840) ;  /* 0xfffffff4001c7947 */ /* 0x000fea000383ffff */
.L_x_830:
[----:B-1----:R1:W2:Y:S02]  /*b370*/  SYNCS.PHASECHK.TRANS64.TRYWAIT P1, [R7+URZ+0x31838], R4 ;  /* 0x03183804070075a7 */ /* 0x0022a4000802017f */
[----:B--2---:R-:W-:Y:S05]  /*b380*/  @!P1 NANOSLEEP.SYNCS 0x989680 ;  /* 0x009896800000995d */ /* 0x004fea0003900000 */
[----:B------:R-:W2:Y:S02]  /*b390*/  @!P1 SYNCS.PHASECHK.TRANS64 P1, [R7+URZ+0x31838], R4 ;  /* 0x03183804070095a7 */ /* 0x000ea4000802007f */
[----:B--2---:R-:W-:Y:S05]  /*b3a0*/  @!P1 BRA `(.L_x_830) ;  /* 0xfffffffc00f09947 */ /* 0x004fea000383ffff */
[----:B------:R-:W-:Y:S05]  /*b3b0*/  BRA `(.L_x_841) ;  /* 0xfffffff800007947 */ /* 0x000fea000383ffff */
.L_x_833:
[----:B-1----:R1:W2:Y:S02]  /*b3c0*/  SYNCS.PHASECHK.TRANS64.TRYWAIT P0, [R3+URZ], R2 ;  /* 0x00000002030075a7 */ /* 0x0022a4000800017f */
[----:B--2---:R-:W-:Y:S05]  /*b3d0*/  @!P0 NANOSLEEP.SYNCS 0x989680 ;  /* 0x009896800000895d */ /* 0x004fea0003900000 */
[----:B------:R-:W2:Y:S02]  /*b3e0*/  @!P0 SYNCS.PHASECHK.TRANS64 P0, [R3+URZ], R2 ;  /* 0x00000002030085a7 */ /* 0x000ea4000800007f */
[----:B--2---:R-:W-:Y:S05]  /*b3f0*/  @!P0 BRA `(.L_x_833) ;  /* 0xfffffffc00f08947 */ /* 0x004fea000383ffff */
[----:B------:R-:W-:Y:S05]  /*b400*/  BRA `(.L_x_842) ;  /* 0xfffffffc00147947 */ /* 0x000fea000383ffff */
.L_x_834:
[----:B-1----:R1:W2:Y:S02]  /*b410*/  SYNCS.PHASECHK.TRANS64.TRYWAIT P0, [R17+URZ], R0 ;  /* 0x00000000110075a7 */ /* 0x0022a4000800017f */
[----:B--2---:R-:W-:Y:S05]  /*b420*/  @!P0 NANOSLEEP.SYNCS 0x989680 ;  /* 0x009896800000895d */ /* 0x004fea0003900000 */
[----:B------:R-:W2:Y:S02]  /*b430*/  @!P0 SYNCS.PHASECHK.TRANS64 P0, [R17+URZ], R0 ;  /* 0x00000000110085a7 */ /* 0x000ea4000800007f */
[----:B--2---:R-:W-:Y:S05]  /*b440*/  @!P0 BRA `(.L_x_834) ;  /* 0xfffffffc00f08947 */ /* 0x004fea000383ffff */
[----:B------:R-:W-:Y:S05]  /*b450*/  BRA `(.L_x_843) ;  /* 0xfffffffc00247947 */ /* 0x000fea000383ffff */
.L_x_844:
        /* <DEDUP_REMOVED lines=10> */
.L_x_2206:


//--------------------- .text._ZN7cutlass13device_kernelIN5flash11enable_sm90INS1_16FlashAttnBwdSm90INS1_25CollectiveMainloopBwdSm90ILi2ELi1ELi1EN4cute5tupleIJNS5_1CILi1EEES8_S8_EEENS6_IJNS7_ILi64EEENS7_ILi80EEENS7_ILi256EEEEEENS_6half_tEfNS_4arch4Sm90ELb1ELb0ELb1ELb1ELb0ELb0ELb1ELb1ELi2ELi1ELi1ELi1ELb0EEENS1_21CollectiveEpilogueBwdISD_SE_SG_Li256ELb1ELb1ELi2EEENS1_25SingleTileBwdLPTSchedulerILb1ELi80ELb0EEEEEEEEEvNT_6ParamsE --------------------------
	.section	.text._ZN7cutlass13device_kernelIN5flash11enable_sm90INS1_16FlashAttnBwdSm90INS1_25CollectiveMainloopBwdSm90ILi2ELi1ELi1EN4cute5tupleIJNS5_1CILi1EEES8_S8_EEENS6_IJNS7_ILi64EEENS7_ILi80EEENS7_ILi256EEEEEENS_6half_tEfNS_4arch4Sm90ELb1ELb0ELb1ELb1ELb0ELb0ELb1ELb1ELi2ELi1ELi1ELi1ELb0EEENS1_21CollectiveEpilogueBwdISD_SE_SG_Li256ELb1ELb1ELi2EEENS1_25SingleTileBwdLPTSchedulerILb1ELi80ELb0EEEEEEEEEvNT_6ParamsE,"ax",@progbits
	.align	128
.text._ZN7cutlass13device_kernelIN5flash11enable_sm90INS1_16FlashAttnBwdSm90INS1_25CollectiveMainloopBwdSm90ILi2ELi1ELi1EN4cute5tupleIJNS5_1CILi1EEES8_S8_EEENS6_IJNS7_ILi64EEENS7_ILi80EEENS7_ILi256EEEEEENS_6half_tEfNS_4arch4Sm90ELb1ELb0ELb1ELb1ELb0ELb0ELb1ELb1ELi2ELi1ELi1ELi1ELb0EEENS1_21CollectiveEpilogueBwdISD_SE_SG_Li256ELb1ELb1ELi2EEENS1_25SingleTileBwdLPTSchedulerILb1ELi80ELb0EEEEEEEEEvNT_6ParamsE:
        .type           _ZN7cutlass13device_kernelIN5flash11enable_sm90INS1_16FlashAttnBwdSm90INS1_25CollectiveMainloopBwdSm90ILi2ELi1ELi1EN4cute5tupleIJNS5_1CILi1EEES8_S8_EEENS6_IJNS7_ILi64EEENS7_ILi80EEENS7_ILi256EEEEEENS_6half_tEfNS_4arch4Sm90ELb1ELb0ELb1ELb1ELb0ELb0ELb1ELb1ELi2ELi1ELi1ELi1ELb0EEENS1_21CollectiveEpilogueBwdISD_SE_SG_Li256ELb1ELb1ELi2EEENS1_25SingleTileBwdLPTSchedulerILb1ELi80ELb0EEEEEEEEEvNT_6ParamsE,@function
        .size           _ZN7cutlass13device_kernelIN5flash11enable_sm90INS1_16FlashAttnBwdSm90INS1_25CollectiveMainloopBwdSm90ILi2ELi1ELi1EN4cute5tupleIJNS5_1CILi1EEES8_S8_EEENS6_IJNS7_ILi64EEENS7_ILi80EEENS7_ILi256EEEEEENS_6half_tEfNS_4arch4Sm90ELb1ELb0ELb1ELb1ELb0ELb0ELb1ELb1ELi2ELi1ELi1ELi1ELb0EEENS1_21CollectiveEpilogueBwdISD_SE_SG_Li256ELb1ELb1ELi2EEENS1_25SingleTileBwdLPTSchedulerILb1ELi80ELb0EEEEEEEEEvNT_6ParamsE,(.L_x_2207 - _ZN7cutlass13device_kernelIN5flash11enable_sm90INS1_16FlashAttnBwdSm90INS1_25CollectiveMainloopBwdSm90ILi2ELi1ELi1EN4cute5tupleIJNS5_1CILi1EEES8_S8_EEENS6_IJNS7_ILi64EEENS7_ILi80EEENS7_ILi256EEEEEENS_6half_tEfNS_4arch4Sm90ELb1ELb0ELb1ELb1ELb0ELb0ELb1ELb1ELi2ELi1ELi1ELi1ELb0EEENS1_21CollectiveEpilogueBwdISD_SE_SG_Li256ELb1ELb1ELi2EEENS1_25SingleTileBwdLPTSchedulerILb1ELi80ELb0EEEEEEEEEvNT_6ParamsE)
        .other          _ZN7cutlass13device_kernelIN5flash11enable_sm90INS1_16FlashAttnBwdSm90INS1_25CollectiveMainloopBwdSm90ILi2ELi1ELi1EN4cute5tupleIJNS5_1CILi1EEES8_S8_EEENS6_IJNS7_ILi64EEENS7_ILi80EEENS7_ILi256EEEEEENS_6half_tEfNS_4arch4Sm90ELb1ELb0ELb1ELb1ELb0ELb0ELb1ELb1ELi2ELi1ELi1ELi1ELb0EEENS1_21CollectiveEpilogueBwdISD_SE_SG_Li256ELb1ELb1ELi2EEENS1_25SingleTileBwdLPTSchedulerILb1ELi80ELb0EEEEEEEEEvNT_6ParamsE,@"STO_CUDA_ENTRY STV_DEFAULT"
_ZN7cutlass13device_kernelIN5flash11enable_sm90INS1_16FlashAttnBwdSm90INS1_25CollectiveMainloopBwdSm90ILi2ELi1ELi1EN4cute5tupleIJNS5_1CILi1EEES8_S8_EEENS6_IJNS7_ILi64EEENS7_ILi80EEENS7_ILi256EEEEEENS_6half_tEfNS_4arch4Sm90ELb1ELb0ELb1ELb1ELb0ELb0ELb1ELb1ELi2ELi1ELi1ELi1ELb0EEENS1_21CollectiveEpilogueBwdISD_SE_SG_Li256ELb1ELb1ELi2EEENS1_25SingleTileBwdLPTSchedulerILb1ELi80ELb0EEEEEEEEEvNT_6ParamsE:
        /* <DEDUP_REMOVED lines=24> */
.L_x_846:
[----:B------:R-:W-:Y:S05]  /*0180*/  BSYNC B0 ;  /* 0x0000000000007941 */ /* 0x000fea0003800000 */
.L_x_845:
        /* <DEDUP_REMOVED lines=19> */
[----:B------:R0:W-:Y:S01]  /*02c0*/  STL [R1+0x14], R2 ;  /* 0x0000140201007387 */ /* 0x0001e20000100800 */
        /* <DEDUP_REMOVED lines=19> */
.L_x_847:
        /* <DEDUP_REMOVED lines=20> */
.L_x_848:
[----:B------:R-:W-:Y:S01]  /*0540*/  PLOP3.LUT P0, PT, PT, PT, UP0, 0x80, 0x0 ;  /* 0x000000000000781c */ /* 0x000fe20003f0f008 */
[----:B------:R-:W-:Y:S01]  /*0550*/  NOP ;  /* 0x0000000000007918 */ /* 0x000fe20000000000 */
[----:B------:R-:W-:Y:S01]  /*0560*/  BSSY B0, `(.L_x_849) ;  /* 0x0000f55000007945 */ /* 0x000fe20003800000 */
[----:B------:R-:W-:Y:S01]  /*0570*/  LOP3.LUT R11, R21, 0x7f, RZ, 0xc0, !PT ;  /* 0x0000007f150b7812 */ /* 0x000fe200078ec0ff */
[----:B01234-:R-:W-:Y:S09]  /*0580*/  BAR.SYNC.DEFER_BLOCKING 0x0 ;  /* 0x0000000000007b1d */ /* 0x01fff20000010000 */
[----:B------:R-:W-:Y:S05]  /*0590*/  @!P0 BRA `(.L_x_850) ;  /* 0x000000cc00fc8947 */ /* 0x000fea0003800000 */
.L_x_851:
[----:B------:R-:W-:-:S08]  /*05a0*/  NOP ;  /* 0x0000000000007918 */ /* 0x000fd00000000000 */
[----:B------:R-:W0:Y:S02]  /*05b0*/  USETMAXREG.TRY_ALLOC.CTAPOOL UP0, 0xf0 ;  /* 0x000000f0000079c8 */ /* 0x000e240008000600 */
[----:B0-----:R-:W-:-:S13]  /*05c0*/  PLOP3.LUT P0, PT, PT, PT, UP0, 0x80, 0x0 ;  /* 0x000000000000781c */ /* 0x001fda0003f0f008 */
[----:B------:R-:W-:Y:S05]  /*05d0*/  @!P0 BRA `(.L_x_851) ;  /* 0xfffffffc00f08947 */ /* 0x000fea000383ffff */
[----:B------:R-:W0:Y:S01]  /*05e0*/  S2UR UR7, SR_CTAID.X ;  /* 0x00000000000779c3 */ /* 0x000e220000002500 */
[----:B------:R-:W-:Y:S02]  /*05f0*/  ULDC UR8, c[0x0][0x8d0] ;  /* 0x0002340000087ab9 */ /* 0x000fe40000000800 */
[----:B------:R-:W-:-:S05]  /*0600*/  UISETP.NE.AND UP0, UPT, UR8, 0x1, UPT ;  /* 0x000000010800788c */ /* 0x000fca000bf05270 */
[----:B------:R-:W1:Y:S06]  /*0610*/  LDC R0, c[0x0][0x8e8] ;  /* 0x00023a00ff007b82 */ /* 0x000e6c0000000800 */
[----:B------:R-:W-:Y:S01]  /*0620*/  @UP0 ULDC UR4, c[0x0][0x8d4] ;  /* 0x0002350000040ab9 */ /* 0x000fe20000000800 */
[----:B------:R-:W-:Y:S01]  /*0630*/  @UP0 ULDC UR9, c[0x0][0x8d8] ;  /* 0x0002360000090ab9 */ /* 0x000fe20000000800 */
[----:B0-----:R-:W-:Y:S02]  /*0640*/  UIMAD.WIDE.U32 UR4, UR7, UR4, URZ ;  /* 0x00000004070472a5 */ /* 0x001fe4000f8e003f */
[----:B------:R-:W-:-:S02]  /*0650*/  UMOV UR6, UR7 ;  /* 0x0000000700067c82 */ /* 0x000fc40008000000 */
[----:B------:R-:W-:-:S04]  /*0660*/  @UP0 USHF.R.U32.HI UR6, URZ, UR9, UR5 ;  /* 0x000000093f060299 */ /* 0x000fc80008011605 */
[----:B------:R-:W-:Y:S02]  /*0670*/  UIADD3 UR4, -UR6, URZ, URZ ;  /* 0x0000003f06047290 */ /* 0x000fe4000fffe13f */
[----:B-1----:R-:W-:Y:S02]  /*0680*/  ISETP.LE.AND P0, PT, R0, UR6, PT ;  /* 0x0000000600007c0c */ /* 0x002fe4000bf03270 */
        /* <DEDUP_REMOVED lines=9> */
[----:B------:R-:W-:-:S04]  /*0720*/  IMAD.U32 R2, RZ, RZ, UR11 ;  /* 0x0000000bff027e24 */ /* 0x000fc8000f8e00ff */
[----:B------:R-:W-:Y:S01]  /*0730*/  IMAD.U32 R0, RZ, RZ, UR4 ;  /* 0x00000004ff007e24 */ /* 0x000fe2000f8e00ff */
[----:B------:R0:W-:Y:S01]  /*0740*/  STL [R1+0xc], R2 ;  /* 0x00000c0201007387 */ /* 0x0001e20000100800 */
[----:B------:R-:W-:Y:S05]  /*0750*/  BRA `(.L_x_853) ;  /* 0x0000000000287947 */ /* 0x000fea0003800000 */
.L_x_852:
        /* <DEDUP_REMOVED lines=9> */
[----:B------:R1:W-:Y:S06]  /*07f0*/  STL [R1+0xc], R2 ;  /* 0x00000c0201007387 */ /* 0x0003ec0000100800 */
.L_x_853:
[----:B01----:R-:W0:Y:S01]  /*0800*/  LDC R2, c[0x0][0x8b8] ;  /* 0x00022e00ff027b82 */ /* 0x003e220000000800 */
[----:B------:R-:W-:Y:S01]  /*0810*/  IADD3 R0, -R0, UR10, RZ ;  /* 0x0000000a00007c10 */ /* 0x000fe2000fffe1ff */
[----:B------:R-:W-:Y:S02]  /*0820*/  ULDC.64 UR4, c[0x0][0x8f8] ;  /* 0x00023e0000047ab9 */ /* 0x000fe40000000a00 */
[----:B------:R-:W-:-:S04]  /*0830*/  ISETP.NE.U32.AND P0, PT, RZ, UR4, PT ;  /* 0x00000004ff007c0c */ /* 0x000fc8000bf05070 */
[----:B------:R-:W1:Y:S01]  /*0840*/  LDC R5, c[0x0][0x8c4] ;  /* 0x00023100ff057b82 */ /* 0x000e620000000800 */
[----:B------:R-:W-:Y:S02]  /*0850*/  ISETP.NE.AND.EX P0, PT, RZ, UR5, PT, P0 ;  /* 0x00000005ff007c0c */ /* 0x000fe4000bf05300 */
[----:B0-----:R-:W-:Y:S01]  /*0860*/  ISETP.NE.AND P1, PT, R2, 0x1, PT ;  /* 0x000000010200780c */ /* 0x001fe20003f25270 */
[----:B-1----:R-:W-:-:S04]  /*0870*/  IMAD R4, R5, UR6, R0 ;  /* 0x0000000605047c24 */ /* 0x002fc8000f8e0200 */
[----:B------:R-:W-:-:S08]  /*0880*/  IMAD.MOV.U32 R5, RZ, RZ, R4 ;  /* 0x000000ffff057224 */ /* 0x000fd000078e0004 */
[----:B------:R-:W0:Y:S08]  /*0890*/  @P1 LDC R3, c[0x0][0x8bc] ;  /* 0x00022f00ff031b82 */ /* 0x000e300000000800 */
[----:B------:R-:W1:Y:S01]  /*08a0*/  @P1 LDC R7, c[0x0][0x8c0] ;  /* 0x00023000ff071b82 */ /* 0x000e620000000800 */
[----:B0-----:R-:W-:-:S05]  /*08b0*/  @P1 IMAD.HI.U32 R0, R4, R3, RZ ;  /* 0x0000000304001227 */ /* 0x001fca00078e00ff */
[----:B-1----:R-:W-:-:S05]  /*08c0*/  @P1 SHF.R.U32.HI R5, RZ, R7, R0 ;  /* 0x00000007ff051219 */ /* 0x002fca0000011600 */
[----:B------:R-:W-:-:S04]  /*08d0*/  IMAD.MOV R3, RZ, RZ, -R5 ;  /* 0x000000ffff037224 */ /* 0x000fc800078e0a05 */
[----:B------:R-:W-:-:S05]  /*08e0*/  IMAD R10, R2, R3, R4 ;  /* 0x00000003020a7224 */ /* 0x000fca00078e0204 */
[----:B------:R0:W-:Y:S01]  /*08f0*/  STL [R1+0x8], R10 ;  /* 0x0000080a01007387 */ /* 0x0001e20000100800 */
[----:B------:R-:W-:Y:S05]  /*0900*/  @!P0 BRA `(.L_x_854) ;  /* 0x0000000000148947 */ /* 0x000fea0003800000 */
[----:B------:R-:W1:Y:S01]  /*0910*/  LDC.64 R2, c[0x0][0x8f8] ;  /* 0x00023e00ff027b82 */ /* 0x000e620000000a00 */
[----:B------:R-:W-:Y:S01]  /*0920*/  ULDC.64 UR4, c[0x0][0x208] ;  /* 0x0000820000047ab9 */ /* 0x000fe20000000a00 */
[----:B-1----:R-:W-:-:S05]  /*0930*/  IMAD.WIDE R2, R5, 0x4, R2 ;  /* 0x0000000405027825 */ /* 0x002fca00078e0202 */
[----:B------:R2:W5:Y:S01]  /*0940*/  LDG.E R0, desc[UR4][R2.64] ;  /* 0x0000000402007981 */ /* 0x000562000c1e1900 */
[----:B------:R-:W-:Y:S05]  /*0950*/  BRA `(.L_x_855) ;  /* 0x0000000000307947 */ /* 0x000fea0003800000 */
.L_x_854:
        /* <DEDUP_REMOVED lines=11> */
.L_x_856:
[----:B------:R-:W1:Y:S02]  /*0a10*/  LDC R0, c[0x0][0x8ec] ;  /* 0x00023b00ff007b82 */ /* 0x000e640000000800 */
.L_x_855:
[----:B------:R-:W3:Y:S01]  /*0a20*/  LDL R8, [R1+0xc] ;  /* 0x00000c0001087983 */ /* 0x000ee20000100800 */
[----:B-1---5:R-:W-:-:S04]  /*0a30*/  VIADD R0, R0, 0x4f ;  /* 0x0000004f00007836 */ /* 0x022fc80000000000 */
[----:B------:R-:W-:-:S05]  /*0a40*/  IMAD.HI R0, R0, 0x66666667, RZ ;  /* 0x6666666700007827 */ /* 0x000fca00078e02ff */
[----:B--2---:R-:W-:-:S04]  /*0a50*/  SHF.R.U32.HI R3, RZ, 0x1f, R0 ;  /* 0x0000001fff037819 */ /* 0x004fc80000011600 */
[----:B------:R-:W-:Y:S02]  /*0a60*/  LEA.HI.SX32 R3, R0, R3, 0x1b ;  /* 0x0000000300037211 */ /* 0x000fe400078fdaff */
[----:B---3--:R-:W-:-:S13]  /*0a70*/  R2UR UR4, R8 ;  /* 0x00000000080472ca */ /* 0x008fda00000e0000 */
[----:B------:R-:W-:-:S04]  /*0a80*/  ISETP.LE.AND P0, PT, R3, UR4, PT ;  /* 0x0000000403007c0c */ /* 0x000fc8000bf03270 */
        /* <DEDUP_REMOVED lines=8> */
[----:B------:R-:W-:Y:S02]  /*0b10*/  ISETP.NE.AND.EX P0, PT, R5, RZ, PT, P0 ;  /* 0x000000ff0500720c */ /* 0x000fe40003f05300 */
[----:B--2---:R-:W-:-:S04]  /*0b20*/  ISETP.NE.U32.AND P1, PT, R6, RZ, PT ;  /* 0x000000ff0600720c */ /* 0x004fc80003f25070 */
[----:B------:R-:W-:Y:S01]  /*0b30*/  ISETP.NE.AND.EX P1, PT, R7, RZ, PT, P1 ;  /* 0x000000ff0700720c */ /* 0x000fe20003f25310 */
[----:B---3--:R-:W-:-:S06]  /*0b40*/  IMAD.WIDE R6, R236, 0x4, R2 ;  /* 0x00000004ec067825 */ /* 0x008fcc00078e0202 */
[----:B------:R-:W1:Y:S06]  /*0b50*/  @P0 LDC.64 R4, c[0x0][0x780] ;  /* 0x0001e000ff040b82 */ /* 0x000e6c0000000a00 */
[----:B------:R-:W2:Y:S01]  /*0b60*/  @P1 LDG.E R9, desc[UR4][R6.64] ;  /* 0x0000000406091981 */ /* 0x000ea2000c1e1900 */
[----:B-1----:R-:W-:-:S06]  /*0b70*/  @P0 IMAD.WIDE R2, R236, 0x4, R4 ;  /* 0x00000004ec020825 */ /* 0x002fcc00078e0204 */
[----:B------:R-:W3:Y:S01]  /*0b80*/  @P0 LDG.E R2, desc[UR4][R2.64] ;  /* 0x0000000402020981 */ /* 0x000ee2000c1e1900 */
[----:B------:R-:W-:Y:S02]  /*0b90*/  ULDC.64 UR4, c[0x0][0x788] ;  /* 0x0001e20000047ab9 */ /* 0x000fe40000000a00 */
[----:B------:R-:W-:Y:S01]  /*0ba0*/  ISETP.NE.U32.AND P2, PT, RZ, UR4, PT ;  /* 0x00000004ff007c0c */ /* 0x000fe2000bf45070 */
[----:B------:R-:W-:-:S03]  /*0bb0*/  ULDC UR4, c[0x0][0x280] ;  /* 0x0000a00000047ab9 */ /* 0x000fc60000000800 */
[----:B------:R-:W-:Y:S01]  /*0bc0*/  ISETP.NE.AND.EX P2, PT, RZ, UR5, PT, P2 ;  /* 0x00000005ff007c0c */ /* 0x000fe2000bf45320 */
[----:B--2---:R-:W-:-:S05]  /*0bd0*/  @P1 IMAD R9, R236, 0x40, R9 ;  /* 0x00000040ec091824 */ /* 0x004fca00078e0209 */
[----:B------:R-:W-:-:S04]  /*0be0*/  @P1 SHF.R.S32.HI R0, RZ, 0x1f, R9 ;  /* 0x0000001fff001819 */ /* 0x000fc80000011409 */
[----:B------:R-:W-:Y:S01]  /*0bf0*/  @P1 LEA.HI R9, R0, R9, RZ, 0x6 ;  /* 0x0000000900091211 */ /* 0x000fe200078f30ff */
[----:B------:R-:W-:-:S04]  /*0c00*/  IMAD.MOV.U32 R0, RZ, RZ, RZ ;  /* 0x000000ffff007224 */ /* 0x000fc800078e00ff */
[----:B------:R-:W-:Y:S01]  /*0c10*/  @P1 IMAD.SHL.U32 R9, R9, 0x100, RZ ;  /* 0x0000010009091824 */ /* 0x000fe200078e00ff */
[----:B---3--:R-:W-:Y:S01]  /*0c20*/  @P0 R2UR UR4, R2 ;  /* 0x00000000020402ca */ /* 0x008fe200000e0000 */
[----:B------:R-:W-:-:S14]  /*0c30*/  @P0 BRA `(.L_x_858) ;  /* 0x00000000001c0947 */ /* 0x000fdc0003800000 */
[----:B------:R-:W-:Y:S05]  /*0c40*/  @!P1 BRA `(.L_x_858) ;  /* 0x0000000000189947 */ /* 0x000fea0003800000 */
[----:B------:R-:W-:Y:S02]  /*0c50*/  ULDC.64 UR4, c[0x0][0x208] ;  /* 0x0000820000047ab9 */ /* 0x000fe40000000a00 */
[----:B------:R-:W2:Y:S04]  /*0c60*/  LDG.E R3, desc[UR4][R6.64] ;  /* 0x0000000406037981 */ /* 0x000ea8000c1e1900 */
[----:B------:R-:W3:Y:S01]  /*0c70*/  LDG.E R2, desc[UR4][R6.64+0x4] ;  /* 0x0000040406027981 */ /* 0x000ee2000c1e1900 */
[----:B--2---:R-:W-:Y:S02]  /*0c80*/  R2UR UR5, R3 ;  /* 0x00000000030572ca */ /* 0x004fe400000e0000 */
[----:B---3--:R-:W-:-:S13]  /*0c90*/  R2UR UR4, R2 ;  /* 0x00000000020472ca */ /* 0x008fda00000e0000 */
[----:B------:R-:W-:-:S12]  /*0ca0*/  UIADD3 UR4, -UR5, UR4, URZ ;  /* 0x0000000405047290 */ /* 0x000fd8000fffe13f */
.L_x_858:
[----:B------:R-:W-:Y:S01]  /*0cb0*/  SHF.R.S32.HI R2, RZ, 0x1f, R10 ;  /* 0x0000001fff027819 */ /* 0x000fe2000001140a */
[----:B------:R-:W-:Y:S01]  /*0cc0*/  ULDC UR5, c[0x0][0x290] ;  /* 0x0000a40000057ab9 */ /* 0x000fe20000000800 */
[----:B------:R-:W-:-:S03]  /*0cd0*/  @P1 LOP3.LUT R0, R9, 0xffffc000, RZ, 0xc0, !PT ;  /* 0xffffc00009001812 */ /* 0x000fc600078ec0ff */
[----:B------:R1:W-:Y:S01]  /*0ce0*/  STL [R1+0x10], R2 ;  /* 0x0000100201007387 */ /* 0x0003e20000100800 */
[----:B------:R-:W-:Y:S05]  /*0cf0*/  @!P2 BRA `(.L_x_859) ;  /* 0x000000000018a947 */ /* 0x000fea0003800000 */
[----:B-1----:R-:W1:Y:S01]  /*0d00*/  LDC.64 R2, c[0x0][0x788] ;  /* 0x0001e200ff027b82 */ /* 0x002e620000000a00 */
[----:B------:R-:W-:Y:S01]  /*0d10*/  ULDC.64 UR6, c[0x0][0x208] ;  /* 0x0000820000067ab9 */ /* 0x000fe20000000a00 */
[----:B-1----:R-:W-:-:S06]  /*0d20*/  IMAD.WIDE R2, R236, 0x4, R2 ;  /* 0x00000004ec027825 */ /* 0x002fcc00078e0202 */
[----:B------:R-:W2:Y:S02]  /*0d30*/  LDG.E R2, desc[UR6][R2.64] ;  /* 0x0000000602027981 */ /* 0x000ea4000c1e1900 */
[----:B--2---:R-:W-:Y:S01]  /*0d40*/  R2UR UR5, R2 ;  /* 0x00000000020572ca */ /* 0x004fe200000e0000 */
[----:B------:R-:W-:-:S14]  /*0d50*/  BRA `(.L_x_860) ;  /* 0x0000000000307947 */ /* 0x000fdc0003800000 */
.L_x_859:
[----:B------:R-:W-:Y:S02]  /*0d60*/  ULDC.64 UR6, c[0x0][0x778] ;  /* 0x0001de0000067ab9 */ /* 0x000fe40000000a00 */
[----:B------:R-:W-:-:S04]  /*0d70*/  ISETP.NE.U32.AND P0, PT, RZ, UR6, PT ;  /* 0x00000006ff007c0c */ /* 0x000fc8000bf05070 */
[----:B------:R-:W-:-:S13]  /*0d80*/  ISETP.NE.AND.EX P0, PT, RZ, UR7, PT, P0 ;  /* 0x00000007ff007c0c */ /* 0x000fda000bf05300 */
[----:B------:R-:W-:Y:S05]  /*0d90*/  @!P0 BRA `(.L_x_860) ;  /* 0x0000000000208947 */ /* 0x000fea0003800000 */
[----:B-1----:R-:W1:Y:S01]  /*0da0*/  LDC.64 R2, c[0x0][0x778] ;  /* 0x0001de00ff027b82 */ /* 0x002e620000000a00 */
[----:B------:R-:W-:Y:S01]  /*0db0*/  ULDC.64 UR6, c[0x0][0x208] ;  /* 0x0000820000067ab9 */ /* 0x000fe20000000a00 */
[----:B-1----:R-:W-:-:S05]  /*0dc0*/  IMAD.WIDE R2, R236, 0x4, R2 ;  /* 0x00000004ec027825 */ /* 0x002fca00078e0202 */
[----:B------:R-:W2:Y:S04]  /*0dd0*/  LDG.E R5, desc[UR6][R2.64] ;  /* 0x0000000602057981 */ /* 0x000ea8000c1e1900 */
[----:B------:R-:W3:Y:S01]  /*0de0*/  LDG.E R4, desc[UR6][R2.64+0x4] ;  /* 0x0000040602047981 */ /* 0x000ee2000c1e1900 */
[----:B--2---:R-:W-:Y:S02]  /*0df0*/  R2UR UR5, R5 ;  /* 0x00000000050572ca */ /* 0x004fe400000e0000 */
[----:B---3--:R-:W-:-:S13]  /*0e00*/  R2UR UR6, R4 ;  /* 0x00000000040672ca */ /* 0x008fda00000e0000 */
[----:B------:R-:W-:-:S12]  /*0e10*/  UIADD3 UR5, -UR5, UR6, URZ ;  /* 0x0000000605057290 */ /* 0x000fd8000fffe13f */
.L_x_860:
[----:B------:R-:W-:Y:S01]  /*0e20*/  R2UR UR9, R8 ;  /* 0x00000000080972ca */ /* 0x000fe200000e0000 */
[----:B------:R-:W-:Y:S01]  /*0e30*/  UIADD3 UR7, -UR5, UR4, URZ ;  /* 0x0000000405077290 */ /* 0x000fe2000fffe13f */
[----:B------:R-:W-:Y:S01]  /*0e40*/  PLOP3.LUT P0, PT, PT, PT, PT, 0x80, 0x0 ;  /* 0x000000000000781c */ /* 0x000fe20003f0f070 */
[----:B------:R-:W-:Y:S01]  /*0e50*/  ULDC UR8, c[0x0][0x74c] ;  /* 0x0001d30000087ab9 */ /* 0x000fe20000000800 */
[----:B------:R-:W-:Y:S01]  /*0e60*/  UIADD3 UR6, UR4, 0x3f, URZ ;  /* 0x0000003f04067890 */ /* 0x000fe2000fffe03f */
        /* <DEDUP_REMOVED lines=8> */
[----:B------:R-:W-:Y:S01]  /*0ef0*/  UIMAD UR7, UR9, 0x50, UR7 ;  /* 0x00000050090778a4 */ /* 0x000fe2000f8e0207 */
[----:B------:R-:W-:Y:S02]  /*0f00*/  CS2R R126, SRZ ;  /* 0x00000000007e7805 */ /* 0x000fe4000001ff00 */
[----:B------:R-:W-:-:S02]  /*0f10*/  CS2R R124, SRZ ;  /* 0x00000000007c7805 */ /* 0x000fc4000001ff00 */
[----:B------:R-:W-:Y:S01]  /*0f20*/  CS2R R122, SRZ ;  /* 0x00000000007a7805 */ /* 0x000fe2000001ff00 */
[----:B------:R-:W-:Y:S01]  /*0f30*/  UIADD3 UR7, UR7, -UR8, URZ ;  /* 0x8000000807077290 */ /* 0x000fe2000fffe03f */
[----:B------:R-:W-:Y:S02]  /*0f40*/  CS2R R120, SRZ ;  /* 0x0000000000787805 */ /* 0x000fe4000001ff00 */
[----:B------:R-:W-:Y:S02]  /*0f50*/  CS2R R86, SRZ ;  /* 0x0000000000567805 */ /* 0x000fe4000001ff00 */
[----:B------:R-:W-:Y:S01]  /*0f60*/  CS2R R84, SRZ ;  /* 0x0000000000547805 */ /* 0x000fe2000001ff00 */
[----:B------:R-:W-:Y:S01]  /*0f70*/  USHF.R.S32.HI UR8, URZ, 0x1f, UR7 ;  /* 0x0000001f3f087899 */ /* 0x000fe20008011407 */
[----:B------:R-:W-:Y:S02]  /*0f80*/  CS2R R82, SRZ ;  /* 0x0000000000527805 */ /* 0x000fe4000001ff00 */
[----:B------:R-:W-:-:S02]  /*0f90*/  CS2R R80, SRZ ;  /* 0x0000000000507805 */ /* 0x000fc4000001ff00 */
[----:B------:R-:W-:Y:S01]  /*0fa0*/  CS2R R118, SRZ ;  /* 0x0000000000767805 */ /* 0x000fe2000001ff00 */
[----:B------:R-:W-:Y:S01]  /*0fb0*/  ULEA.HI UR8, UR8, UR7, URZ, 0x6 ;  /* 0x0000000708087291 */ /* 0x000fe2000f8f303f */
[----:B------:R-:W-:Y:S01]  /*0fc0*/  CS2R R116, SRZ ;  /* 0x0000000000747805 */ /* 0x000fe2000001ff00 */
[----:B------:R-:W-:Y:S01]  /*0fd0*/  USHF.R.S32.HI UR7, URZ, 0x1f, UR6 ;  /* 0x0000001f3f077899 */ /* 0x000fe20008011406 */
[----:B------:R-:W-:Y:S01]  /*0fe0*/  CS2R R114, SRZ ;  /* 0x0000000000727805 */ /* 0x000fe2000001ff00 */
[----:B------:R-:W-:Y:S01]  /*0ff0*/  USHF.R.S32.HI UR8, URZ, 0x6, UR8 ;  /* 0x000000063f087899 */ /* 0x000fe20008011408 */
[----:B------:R-:W-:Y:S01]  /*1000*/  CS2R R112, SRZ ;  /* 0x0000000000707805 */ /* 0x000fe2000001ff00 */
[----:B------:R-:W-:Y:S01]  /*1010*/  ULEA.HI UR7, UR7, UR6, URZ, 0x6 ;  /* 0x0000000607077291 */ /* 0x000fe2000f8f303f */
[----:B------:R-:W-:Y:S01]  /*1020*/  CS2R R78, SRZ ;  /* 0x00000000004e7805 */ /* 0x000fe2000001ff00 */
[----:B------:R-:W-:Y:S01]  /*1030*/  UISETP.LT.AND UP0, UPT, URZ, UR8, UPT ;  /* 0x000000083f00728c */ /* 0x000fe2000bf01270 */
[----:B------:R-:W-:Y:S01]  /*1040*/  CS2R R76, SRZ ;  /* 0x00000000004c7805 */ /* 0x000fe2000001ff00 */
[----:B------:R-:W-:Y:S01]  /*1050*/  USHF.R.S32.HI UR61, URZ, 0x6, UR7 ;  /* 0x000000063f3d7899 */ /* 0x000fe20008011407 */
[----:B------:R-:W-:Y:S01]  /*1060*/  CS2R R74, SRZ ;  /* 0x00000000004a7805 */ /* 0x000fe2000001ff00 */
[----:B------:R-:W-:Y:S01]  /*1070*/  USEL UR60, URZ, UR8, !UP0 ;  /* 0x000000083f3c7287 */ /* 0x000fe2000c000000 */
[----:B------:R-:W-:-:S02]  /*1080*/  CS2R R72, SRZ ;  /* 0x0000000000487805 */ /* 0x000fc4000001ff00 */
[----:B------:R-:W-:Y:S02]  /*1090*/  CS2R R110, SRZ ;  /* 0x00000000006e7805 */ /* 0x000fe4000001ff00 */
[----:B------:R-:W-:Y:S01]  /*10a0*/  CS2R R108, SRZ ;  /* 0x00000000006c7805 */ /* 0x000fe2000001ff00 */
[----:B------:R-:W-:Y:S01]  /*10b0*/  UISETP.GT.AND UP0, UPT, UR61, UR60, UPT ;  /* 0x0000003c3d00728c */ /* 0x000fe2000bf04270 */
[----:B------:R-:W-:Y:S02]  /*10c0*/  CS2R R106, SRZ ;  /* 0x00000000006a7805 */ /* 0x000fe4000001ff00 */
[----:B------:R-:W-:Y:S02]  /*10d0*/  CS2R R104, SRZ ;  /* 0x0000000000687805 */ /* 0x000fe4000001ff00 */
[----:B------:R-:W-:Y:S02]  /*10e0*/  CS2R R70, SRZ ;  /* 0x0000000000467805 */ /* 0x000fe4000001ff00 */
[----:B------:R-:W-:-:S02]  /*10f0*/  CS2R R68, SRZ ;  /* 0x0000000000447805 */ /* 0x000fc4000001ff00 */
[----:B------:R-:W-:Y:S02]  /*1100*/  CS2R R66, SRZ ;  /* 0x0000000000427805 */ /* 0x000fe4000001ff00 */
[----:B------:R-:W-:Y:S02]  /*1110*/  PLOP3.LUT P2, PT, PT, PT, UP0, 0x80, 0x0 ;  /* 0x000000000000781c */ /* 0x000fe40003f4f008 */
        /* <DEDUP_REMOVED lines=49> */
[----:B------:R-:W-:Y:S06]  /*1430*/  @!P2 BRA `(.L_x_861) ;  /* 0x0000007c007ca947 */ /* 0x000fec0003800000 */
[----:B------:R-:W2:Y:S01]  /*1440*/  S2R R4, SR_CgaCtaId ;  /* 0x0000000000047919 */ /* 0x000ea20000008800 */
[----:B------:R-:W-:Y:S01]  /*1450*/  VIADD R21, R21, 0xffffff80 ;  /* 0xffffff8015157836 */ /* 0x000fe20000000000 */
[----:B------:R-:W-:Y:S02]  /*1460*/  MOV R225, 0x400 ;  /* 0x0000040000e17802 */ /* 0x000fe40000000f00 */
[----:B0-----:R-:W-:Y:S02]  /*1470*/  SHF.L.U32 R10, RZ, 0x1f, RZ ;  /* 0x0000001fff0a7819 */ /* 0x001fe400000006ff */
[----:B-1----:R-:W-:-:S04]  /*1480*/  SHF.R.S32.HI R2, RZ, 0x1f, R21 ;  /* 0x0000001fff027819 */ /* 0x002fc80000011415 */
[CC--:B------:R-:W-:Y:S02]  /*1490*/  LEA.HI R3, R2.reuse, R21.reuse, RZ, 0x7 ;  /* 0x0000001502037211 */ /* 0x0c0fe400078f38ff */
[CC--:B------:R-:W-:Y:S02]  /*14a0*/  LEA.HI R6, R2.reuse, R21.reuse, RZ, 0x5 ;  /* 0x0000001502067211 */ /* 0x0c0fe400078f28ff */
[----:B------:R-:W-:Y:S02]  /*14b0*/  LEA.HI R7, R2, R21, RZ, 0x4 ;  /* 0x0000001502077211 */ /* 0x000fe400078f20ff */
[----:B------:R-:W-:Y:S02]  /*14c0*/  LOP3.LUT R2, R3, 0xffffff80, RZ, 0xc0, !PT ;  /* 0xffffff8003027812 */ /* 0x000fe400078ec0ff */
[----:B------:R-:W-:-:S03]  /*14d0*/  LOP3.LUT R8, R7, 0xffffff0, RZ, 0xc0, !PT ;  /* 0x0ffffff007087812 */ /* 0x000fc600078ec0ff */
[C---:B------:R-:W-:Y:S02]  /*14e0*/  IMAD.IADD R7, R21.reuse, 0x1, -R2 ;  /* 0x0000000115077824 */ /* 0x040fe400078e0a02 */
[----:B------:R-:W-:Y:S01]  /*14f0*/  IMAD.IADD R21, R21, 0x1, -R8 ;  /* 0x0000000115157824 */ /* 0x000fe200078e0a08 */
[----:B--2---:R-:W-:Y:S02]  /*1500*/  LEA R225, R4, R225, 0x18 ;  /* 0x000000e104e17211 */ /* 0x004fe400078ec0ff */
[----:B------:R-:W-:Y:S02]  /*1510*/  SHF.R.S32.HI R4, RZ, 0x7, R3 ;  /* 0x00000007ff047819 */ /* 0x000fe40000011403 */
[----:B------:R-:W0:Y:S01]  /*1520*/  SYNCS.PHASECHK.TRANS64.TRYWAIT P0, [R225+URZ+0x31600], R10 ;  /* 0x0316000ae10075a7 */ /* 0x000e22000800017f */
[--C-:B------:R-:W-:Y:S02]  /*1530*/  SHF.R.S32.HI R3, RZ, 0x5, R6.reuse ;  /* 0x00000005ff037819 */ /* 0x100fe40000011406 */
[----:B------:R-:W1:Y:S01]  /*1540*/  SHFL.IDX PT, R5, R4, RZ, 0x1f ;  /* 0x00001fff04057589 */ /* 0x000e6200000e0000 */
[----:B------:R-:W-:Y:S01]  /*1550*/  SHF.R.S32.HI R6, RZ, 0x1f, R6 ;  /* 0x0000001fff067819 */ /* 0x000fe20000011406 */
[C---:B------:R-:W-:Y:S01]  /*1560*/  IMAD R21, R4.reuse, 0x40, R21 ;  /* 0x0000004004157824 */ /* 0x040fe200078e0215 */
[----:B------:R-:W-:-:S02]  /*1570*/  LEA.HI R9, R4, R4, RZ, 0x1 ;  /* 0x0000000404097211 */ /* 0x000fc400078f08ff */
[----:B------:R-:W-:Y:S02]  /*1580*/  LEA.HI R6, R6, R3, RZ, 0x2 ;  /* 0x0000000306067211 */ /* 0x000fe400078f10ff */
[----:B------:R-:W-:Y:S02]  /*1590*/  LOP3.LUT R9, R9, 0x1ffffffe, RZ, 0xc0, !PT ;  /* 0x1ffffffe09097812 */ /* 0x000fe400078ec0ff */
[----:B------:R-:W-:-:S03]  /*15a0*/  LOP3.LUT R6, R6, 0xfffffc, RZ, 0xc0, !PT ;  /* 0x00fffffc06067812 */ /* 0x000fc600078ec0ff */
[C---:B------:R-:W-:Y:S02]  /*15b0*/  IMAD.IADD R11, R4.reuse, 0x1, -R9 ;  /* 0x00000001040b7824 */ /* 0x040fe400078e0a09 */
[----:B------:R-:W-:Y:S02]  /*15c0*/  IMAD R9, R4, 0x800, R7 ;  /* 0x0000080004097824 */ /* 0x000fe400078e0207 */
[----:B------:R-:W-:Y:S02]  /*15d0*/  IMAD.IADD R6, R3, 0x1, -R6 ;  /* 0x0000000103067824 */ /* 0x000fe400078e0a06 */
[----:B------:R-:W-:Y:S01]  /*15e0*/  IMAD.SHL.U32 R9, R9, 0x4, RZ ;  /* 0x0000000409097824 */ /* 0x000fe200078e00ff */
[----:B-1----:R-:W-:-:S04]  /*15f0*/  LEA.HI R2, R5, R5, RZ, 0x1 ;  /* 0x0000000505027211 */ /* 0x002fc800078f08ff */
[----:B------:R-:W-:-:S05]  /*1600*/  LOP3.LUT R2, R2, 0xfffffffe, RZ, 0xc0, !PT ;  /* 0xfffffffe02027812 */ /* 0x000fca00078ec0ff */
[----:B------:R-:W-:Y:S01]  /*1610*/  IMAD.IADD R3, R5, 0x1, -R2 ;  /* 0x0000000105037824 */ /* 0x000fe200078e0a02 */
[----:B------:R-:W-:Y:S01]  /*1620*/  SHF.R.S32.HI R2, RZ, 0x1f, R7 ;  /* 0x0000001fff027819 */ /* 0x000fe20000011407 */
[----:B0-----:R-:W-:Y:S06]  /*1630*/  @P0 BRA `(.L_x_862) ;  /* 0x0000000000080947 */ /* 0x001fec0003800000 */
[----:B------:R-:W0:Y:S02]  /*1640*/  SYNCS.PHASECHK.TRANS64.TRYWAIT P0, [R225+URZ+0x31600], R10 ;  /* 0x0316000ae10075a7 */ /* 0x000e24000800017f */
[----:B0-----:R-:W-:Y:S05]  /*1650*/  @!P0 BRA `(.L_x_863) ;  /* 0x000000e4001c8947 */ /* 0x001fea0003800000 */
.L_x_862:
[----:B------:R-:W2:Y:S04]  /*1660*/  LDL R4, [R1+0x14] ;  /* 0x0000140001047983 */ /* 0x000ea80000100800 */
[----:B------:R-:W3:Y:S04]  /*1670*/  LDL R14, [R1+0x10] ;  /* 0x00001000010e7983 */ /* 0x000ee80000100800 */
[----:B------:R-:W4:Y:S04]  /*1680*/  LDL R12, [R1+0x8] ;  /* 0x00000800010c7983 */ /* 0x000f280000100800 */
[----:B0-----:R-:W5:Y:S01]  /*1690*/  LDL R10, [R1+0xc] ;  /* 0x00000c00010a7983 */ /* 0x001f620000100800 */
[----:B------:R-:W-:Y:S01]  /*16a0*/  LEA.HI R5, R2, R7, RZ, 0x2 ;  /* 0x0000000702057211 */ /* 0x000fe200078f10ff */
[----:B------:R-:W-:Y:S01]  /*16b0*/  IMAD R21, R6, 0x10, R21 ;  /* 0x0000001006157824 */ /* 0x000fe200078e0215 */
[----:B------:R-:W-:Y:S01]  /*16c0*/  SHF.R.S32.HI R13, RZ, 0x1f, R9 ;  /* 0x0000001fff0d7819 */ /* 0x000fe20000011409 */
[----:B------:R-:W-:Y:S01]  /*16d0*/  ULDC.64 UR6, c[0x0][0x2d8] ;  /* 0x0000b60000067ab9 */ /* 0x000fe20000000a00 */
[----:B------:R-:W-:-:S02]  /*16e0*/  LOP3.LUT R8, R5, 0x7ffffffc, RZ, 0xc0, !PT ;  /* 0x7ffffffc05087812 */ /* 0x000fc400078ec0ff */
[----:B------:R-:W-:Y:S02]  /*16f0*/  SHF.R.S32.HI R6, RZ, 0x2, R5 ;  /* 0x00000002ff067819 */ /* 0x000fe40000011405 */
[----:B------:R-:W-:Y:S01]  /*1700*/  LEA.HI R2, R2, R7, RZ, 0x5 ;  /* 0x0000000702027211 */ /* 0x000fe200078f28ff */
[----:B------:R-:W-:Y:S01]  /*1710*/  IMAD.IADD R8, R7, 0x1, -R8 ;  /* 0x0000000107087824 */ /* 0x000fe200078e0a08 */
[----:B------:R-:W-:-:S03]  /*1720*/  SEL R233, R236, RZ, !P1 ;  /* 0x000000ffece97207 */ /* 0x000fc60004800000 */
[----:B------:R-:W-:Y:S01]  /*1730*/  IMAD R8, R11, 0x4, R8 ;  /* 0x000000040b087824 */ /* 0x000fe200078e0208 */
[----:B------:R-:W-:-:S03]  /*1740*/  SHF.R.S32.HI R2, RZ, 0x5, R2 ;  /* 0x00000005ff027819 */ /* 0x000fc60000011402 */
[----:B------:R-:W-:Y:S01]  /*1750*/  IMAD.SHL.U32 R229, R8, 0x2, RZ ;  /* 0x0000000208e57824 */ /* 0x000fe200078e00ff */
[----:B------:R-:W-:Y:S01]  /*1760*/  CS2R R134, SRZ ;  /* 0x0000000000867805 */ /* 0x000fe2000001ff00 */
[----:B------:R-:W-:Y:S01]  /*1770*/  IMAD.MOV.U32 R228, RZ, RZ, RZ ;  /* 0x000000ffffe47224 */ /* 0x000fe200078e00ff */
[----:B------:R-:W-:Y:S01]  /*1780*/  CS2R R132, SRZ ;  /* 0x0000000000847805 */ /* 0x000fe2000001ff00 */
[----:B------:R-:W-:Y:S01]  /*1790*/  IMAD.MOV.U32 R226, RZ, RZ, RZ ;  /* 0x000000ffffe27224 */ /* 0x000fe200078e00ff */
        /* <DEDUP_REMOVED lines=78> */
[----:B--2---:R-:W-:Y:S02]  /*1c80*/  R2UR UR8, R4 ;  /* 0x00000000040872ca */ /* 0x004fe400000e0000 */
[----:B------:R-:W-:Y:S02]  /*1c90*/  IADD3 R4, P0, R9, R0, RZ ;  /* 0x0000000009047210 */ /* 0x000fe40007f1e0ff */
[----:B------:R-:W-:Y:S02]  /*1ca0*/  SHF.R.S32.HI R9, RZ, 0x1f, R5 ;  /* 0x0000001fff097819 */ /* 0x000fe40000011405 */
[----:B------:R-:W-:-:S02]  /*1cb0*/  LEA.HI.X.SX32 R5, R0, R13, 0x1, P0 ;  /* 0x0000000d00057211 */ /* 0x000fc400000f0eff */
[----:B------:R-:W-:Y:S01]  /*1cc0*/  SHF.R.S32.HI R0, RZ, 0x1f, R236 ;  /* 0x0000001fff007819 */ /* 0x000fe200000114ec */
[----:B---3--:R-:W-:-:S03]  /*1cd0*/  IMAD R7, R14, UR6, RZ ;  /* 0x000000060e077c24 */ /* 0x008fc6000f8e02ff */
[----:B------:R-:W-:Y:S01]  /*1ce0*/  SEL R0, R0, RZ, !P1 ;  /* 0x000000ff00007207 */ /* 0x000fe20004800000 */
[----:B----4-:R-:W-:-:S04]  /*1cf0*/  IMAD.WIDE.U32 R4, R12, UR6, R4 ;  /* 0x000000060c047c25 */ /* 0x010fc8000f8e0004 */
[----:B------:R-:W-:Y:S01]  /*1d00*/  IMAD R7, R12, UR7, R7 ;  /* 0x000000070c077c24 */ /* 0x000fe2000f8e0207 */
[----:B------:R-:W-:Y:S02]  /*1d10*/  ULDC.64 UR6, c[0x0][0x2e0] ;  /* 0x0000b80000067ab9 */ /* 0x000fe40000000a00 */
[----:B------:R-:W-:Y:S02]  /*1d20*/  IMAD R0, R0, UR6, RZ ;  /* 0x0000000600007c24 */ /* 0x000fe4000f8e02ff */
[----:B------:R-:W-:Y:S02]  /*1d30*/  IMAD.IADD R5, R5, 0x1, R7 ;  /* 0x0000000105057824 */ /* 0x000fe400078e0207 */
[C---:B------:R-:W-:Y:S01]  /*1d40*/  IMAD R7, R233.reuse, UR7, R0 ;  /* 0x00000007e9077c24 */ /* 0x040fe2000f8e0200 */
[----:B------:R-:W-:Y:S01]  /*1d50*/  ULOP3.LUT UR7, UR8, 0x1, URZ, 0xfc, !UPT ;  /* 0x0000000108077892 */ /* 0x000fe2000f8efc3f */
[----:B------:R-:W-:Y:S01]  /*1d60*/  IMAD.WIDE.U32 R232, R233, UR6, R4 ;  /* 0x00000006e9e87c25 */ /* 0x000fe2000f8e0004 */
[----:B-----5:R-:W-:-:S03]  /*1d70*/  R2UR UR6, R10 ;  /* 0x000000000a0672ca */ /* 0x020fc600000e0000 */
[----:B------:R-:W-:Y:S02]  /*1d80*/  IMAD.IADD R4, R233, 0x1, R7 ;  /* 0x00000001e9047824 */ /* 0x000fe400078e0207 */
[----:B------:R-:W-:-:S05]  /*1d90*/  IMAD.U32 R0, RZ, RZ, UR7 ;  /* 0x00000007ff007e24 */ /* 0x000fca000f8e00ff */
[----:B------:R0:W-:Y:S04]  /*1da0*/  STL [R1+0x4], R0 ;  /* 0x0000040001007387 */ /* 0x0001e80000100800 */
[----:B------:R1:W-:Y:S01]  /*1db0*/  STL [R1], R4 ;  /* 0x0000000401007387 */ /* 0x0003e20000100800 */
[----:B------:R-:W-:Y:S01]  /*1dc0*/  LEA.HI R9, R9, R6, RZ, 0x3 ;  /* 0x0000000609097211 */ /* 0x000fe200078f18ff */
[----:B------:R-:W-:-:S03]  /*1dd0*/  UIMAD UR5, UR6, -0x50, UR5 ;  /* 0xffffffb0060578a4 */ /* 0x000fc6000f8e0205 */
[----:B------:R-:W-:Y:S01]  /*1de0*/  LOP3.LUT R9, R9, 0xfffffff8, RZ, 0xc0, !PT ;  /* 0xfffffff809097812 */ /* 0x000fe200078ec0ff */
[----:B------:R-:W-:Y:S01]  /*1df0*/  UIADD3 UR4, -UR4, 0x1, UR5 ;  /* 0x0000000104047890 */ /* 0x000fe2000fffe105 */
[----:B0-----:R-:W-:-:S03]  /*1e00*/  IMAD.SHL.U32 R0, R21, 0x8, RZ ;  /* 0x0000000815007824 */ /* 0x001fc600078e00ff */
[----:B------:R-:W-:Y:S01]  /*1e10*/  IMAD.IADD R9, R6, 0x1, -R9 ;  /* 0x0000000106097824 */ /* 0x000fe200078e0a09 */
[C---:B------:R-:W-:Y:S01]  /*1e20*/  IADD3 R230, -R229.reuse, UR5, RZ ;  /* 0x00000005e5e67c10 */ /* 0x040fe2000fffe1ff */
[----:B------:R-:W-:Y:S01]  /*1e30*/  IMAD R0, R0, 0x2, R225 ;  /* 0x0000000200007824 */ /* 0x000fe200078e02e1 */
[----:B------:R-:W-:Y:S01]  /*1e40*/  IADD3 R229, -R229, UR4, RZ ;  /* 0x00000004e5e57c10 */ /* 0x000fe2000fffe1ff */
[----:B------:R-:W-:Y:S02]  /*1e50*/  IMAD R227, R2, 0x10, R9 ;  /* 0x0000001002e37824 */ /* 0x000fe400078e0209 */
[----:B-1----:R-:W-:-:S07]  /*1e60*/  IMAD.MOV.U32 R2, RZ, RZ, RZ ;  /* 0x000000ffff027224 */ /* 0x002fce00078e00ff */
.L_x_874:
[----:B------:R-:W2:Y:S02]  /*1e70*/  LDL R4, [R1+0x4] ;  /* 0x0000040001047983 */ /* 0x000ea40000100800 */
[----:B--2---:R-:W-:-:S13]  /*1e80*/  R2UR UR4, R4 ;  /* 0x00000000040472ca */ /* 0x004fda00000e0000 */
[----:B------:R-:W-:-:S06]  /*1e90*/  UISETP.NE.AND UP0, UPT, UR4, 0x3, UPT ;  /* 0x000000030400788c */ /* 0x000fcc000bf05270 */
[----:B------:R-:W-:-:S13]  /*1ea0*/  PLOP3.LUT P0, PT, PT, PT, UP0, 0x80, 0x0 ;  /* 0x000000000000781c */ /* 0x000fda0003f0f008 */
[----:B------:R-:W-:Y:S05]  /*1eb0*/  @!P0 BRA `(.L_x_864) ;  /* 0x0000000000048947 */ /* 0x000fea0003800000 */
[----:B------:R-:W-:Y:S01]  /*1ec0*/  BPT.TRAP 0x1 ;  /* 0x000000040000795c */ /* 0x000fe20000300000 */
.L_x_864:
[----:B------:R-:W-:Y:S01]  /*1ed0*/  IMAD R224, R2, 0x8, R225 ;  /* 0x0000000802e07824 */ /* 0x000fe200078e02e1 */
[----:B------:R-:W-:-:S04]  /*1ee0*/  SHF.L.U32 R7, R228, 0x1f, RZ ;  /* 0x0000001fe4077819 */ /* 0x000fc800000006ff */
[----:B------:R0:W1:Y:S01]  /*1ef0*/  SYNCS.PHASECHK.TRANS64.TRYWAIT P1, [R224+URZ+0x31610], R7 ;  /* 0x03161007e00075a7 */ /* 0x000062000802017f */
[----:B------:R-:W-:Y:S05]  /*1f00*/  @!P0 BRA `(.L_x_865) ;  /* 0x0000000000048947 */ /* 0x000fea0003800000 */
[----:B------:R-:W-:Y:S01]  /*1f10*/  BPT.TRAP 0x1 ;  /* 0x000000040000795c */ /* 0x000fe20000300000 */
.L_x_865:
        /* <DEDUP_REMOVED lines=11> */
.L_x_866:
        /* <DEDUP_REMOVED lines=436> */
[----:B0-----:R-:W-:Y:S05]  /*3b10*/  @!P0 BRA `(.L_x_868) ;  /* 0x0000000000048947 */ /* 0x001fea0003800000 */
[----:B------:R-:W-:Y:S01]  /*3b20*/  BPT.TRAP 0x1 ;  /* 0x000000040000795c */ /* 0x000fe20000300000 */
.L_x_868:
[----:B------:R-:W-:-:S04]  /*3b30*/  SHF.L.U32 R10, R226, 0x1f, RZ ;  /* 0x0000001fe20a7819 */ /* 0x000fc800000006ff */
[----:B------:R0:W3:Y:S01]  /*3b40*/  SYNCS.PHASECHK.TRANS64.TRYWAIT P1, [R225+URZ+0x31630], R10 ;  /* 0x0316300ae10075a7 */ /* 0x0000e2000802017f */
[----:B------:R-:W-:Y:S05]  /*3b50*/  @!P0 BRA `(.L_x_869) ;  /* 0x0000000000048947 */ /* 0x000fea0003800000 */
[----:B------:R-:W-:Y:S01]  /*3b60*/  BPT.TRAP 0x1 ;  /* 0x000000040000795c */ /* 0x000fe20000300000 */
.L_x_869:
        /* <DEDUP_REMOVED lines=11> */
.L_x_870:
        /* <DEDUP_REMOVED lines=14> */
[----:B------:R-:W-:-:S02]  /*3d00*/  VIADD R10, R7, 0x82 ;  /* 0x00000082070a7836 */ /* 0x000fc40000000000 */
        /* <DEDUP_REMOVED lines=10> */
[----:B------:R-:W-:Y:S01]  /*3db0*/  UMOV UR7, 0x40000000 ;  /* 0x4000000000077882 */ /* 0x000fe20000000000 */
[----:B------:R-:W-:Y:S01]  /*3dc0*/  IMAD R234, R227, 0x4, R225 ;  /* 0x00000004e3ea7824 */ /* 0x000fe200078e02e1 */
        /* <DEDUP_REMOVED lines=9> */
[----:B------:R-:W-:-:S02]  /*3e60*/  VIADD R10, R7, 0x84 ;  /* 0x00000084070a7836 */ /* 0x000fc40000000000 */
        /* <DEDUP_REMOVED lines=402> */
[----:B------:R-:W-:Y:S02]  /*5790*/  IMAD.U32 R24, RZ, RZ, UR60 ;  /* 0x0000003cff187e24 */ /* 0x000fe4000f8e00ff */
[----:B------:R-:W-:Y:S01]  /*57a0*/  FMUL.FTZ R15, R32, UR8 ;  /* 0x00000008200f7c20 */ /* 0x000fe20008410000 */
[----:B------:R-:W0:Y:S01]  /*57b0*/  MUFU.TANH R7, R7 ;  /* 0x0000000700077308 */ /* 0x000e220000002400 */
[----:B------:R-:W-:Y:S01]  /*57c0*/  FMUL.FTZ R16, R33, UR8 ;  /* 0x0000000821107c20 */ /* 0x000fe20008410000 */
[----:B------:R-:W-:Y:S02]  /*57d0*/  IMAD R24, R24, 0x40, R227 ;  /* 0x0000004018187824 */ /* 0x000fe400078e02e3 */
[----:B------:R-:W-:Y:S01]  /*57e0*/  FMUL.FTZ R19, R36, UR8 ;  /* 0x0000000824137c20 */ /* 0x000fe20008410000 */
[----:B------:R-:W-:Y:S01]  /*57f0*/  FMUL.FTZ R20, R37, UR8 ;  /* 0x0000000825147c20 */ /* 0x000fe20008410000 */
[----:B------:R-:W-:Y:S01]  /*5800*/  FMUL.FTZ R10, R27, UR8 ;  /* 0x000000081b0a7c20 */ /* 0x000fe20008410000 */
[----:B------:R-:W-:Y:S01]  /*5810*/  FMUL.FTZ R18, R35, UR8 ;  /* 0x0000000823127c20 */ /* 0x000fe20008410000 */
[----:B------:R-:W-:Y:S01]  /*5820*/  VIADDMNMX R22, R24, R229, R230, PT ;  /* 0x000000e518167246 */ /* 0x000fe200038001e6 */
[----:B------:R-:W3:Y:S01]  /*5830*/  MUFU.TANH R8, R8 ;  /* 0x0000000800087308 */ /* 0x000ee20000002400 */
[----:B------:R-:W-:Y:S01]  /*5840*/  FMUL.FTZ R9, R26, UR8 ;  /* 0x000000081a097c20 */ /* 0x000fe20008410000 */
[----:B------:R-:W-:Y:S01]  /*5850*/  FMUL.FTZ R13, R30, UR8 ;  /* 0x000000081e0d7c20 */ /* 0x000fe20008410000 */
[C---:B------:R-:W-:Y:S01]  /*5860*/  ISETP.GT.AND P6, PT, R22.reuse, RZ, PT ;  /* 0x000000ff1600720c */ /* 0x040fe20003fc4270 */
[----:B------:R-:W-:Y:S01]  /*5870*/  FMUL.FTZ R14, R31, UR8 ;  /* 0x000000081f0e7c20 */ /* 0x000fe20008410000 */
[----:B------:R-:W-:Y:S01]  /*5880*/  ISETP.GT.AND P1, PT, R22, 0x1, PT ;  /* 0x000000011600780c */ /* 0x000fe20003f24270 */
[----:B------:R-:W-:Y:S01]  /*5890*/  FMUL.FTZ R21, R40, UR8 ;  /* 0x0000000828157c20 */ /* 0x000fe20008410000 */
[C---:B------:R-:W-:Y:S01]  /*58a0*/  ISETP.GT.AND P2, PT, R22.reuse, 0x10, PT ;  /* 0x000000101600780c */ /* 0x040fe20003f44270 */
[----:B------:R-:W4:Y:S01]  /*58b0*/  MUFU.TANH R11, R11 ;  /* 0x0000000b000b7308 */ /* 0x000f220000002400 */
[----:B------:R-:W-:Y:S01]  /*58c0*/  ISETP.GT.AND P3, PT, R22, 0x11, PT ;  /* 0x000000111600780c */ /* 0x000fe20003f64270 */
[----:B------:R-:W-:Y:S01]  /*58d0*/  FMUL.FTZ R17, R34, UR8 ;  /* 0x0000000822117c20 */ /* 0x000fe20008410000 */
[C---:B0-----:R-:W-:Y:S01]  /*58e0*/  FSEL R235, R7.reuse, -INF , P6 ;  /* 0xff80000007eb7808 */ /* 0x041fe20003000000 */
[----:B------:R-:W-:Y:S01]  /*58f0*/  FMUL.FTZ R25, R42, UR8 ;  /* 0x000000082a197c20 */ /* 0x000fe20008410000 */
[C---:B------:R-:W-:Y:S01]  /*5900*/  ISETP.GT.AND P4, PT, R22.reuse, 0x20, PT ;  /* 0x000000201600780c */ /* 0x040fe20003f84270 */
[----:B------:R-:W-:Y:S01]  /*5910*/  FFMA.FTZ R7, -R7, R7, 1 ;  /* 0x3f80000007077423 */ /* 0x000fe20000010107 */
[----:B------:R-:W-:Y:S01]  /*5920*/  ISETP.GT.AND P5, PT, R22, 0x21, PT ;  /* 0x000000211600780c */ /* 0x000fe20003fa4270 */
[----:B------:R-:W0:Y:S01]  /*5930*/  MUFU.TANH R12, R12 ;  /* 0x0000000c000c7308 */ /* 0x000e220000002400 */
[----:B---3--:R-:W-:Y:S01]  /*5940*/  FSEL R37, R8, -INF , P1 ;  /* 0xff80000008257808 */ /* 0x008fe20000800000 */
[----:B-1----:R-:W-:Y:S01]  /*5950*/  FFMA.FTZ R235, R235, UR4, -R6 ;  /* 0x00000004ebeb7c23 */ /* 0x002fe20008010806 */
[----:B------:R-:W-:Y:S01]  /*5960*/  ISETP.GT.AND P6, PT, R22, 0x30, PT ;  /* 0x000000301600780c */ /* 0x000fe20003fc4270 */
[----:B------:R-:W-:Y:S01]  /*5970*/  FFMA.FTZ R8, -R8, R8, 1 ;  /* 0x3f80000008087423 */ /* 0x000fe20000010108 */
[----:B------:R-:W-:-:S02]  /*5980*/  ISETP.GT.AND P1, PT, R22, 0x31, PT ;  /* 0x000000311600780c */ /* 0x000fc40003f24270 */
[----:B------:R-:W-:Y:S01]  /*5990*/  IADD3 R23, R229, 0x8, R24 ;  /* 0x00000008e5177810 */ /* 0x000fe20007ffe018 */
[----:B------:R-:W1:Y:S01]  /*59a0*/  MUFU.TANH R15, R15 ;  /* 0x0000000f000f7308 */ /* 0x000e620000002400 */
[----:B----4-:R-:W-:Y:S01]  /*59b0*/  FSEL R35, R11, -INF , P2 ;  /* 0xff8000000b237808 */ /* 0x010fe20001000000 */
[----:B------:R-:W-:Y:S01]  /*59c0*/  FMUL.FTZ R24, R39, UR8 ;  /* 0x0000000827187c20 */ /* 0x000fe20008410000 */
[----:B------:R-:W-:Y:S01]  /*59d0*/  ISETP.GT.AND P2, PT, R22, 0x40, PT ;  /* 0x000000401600780c */ /* 0x000fe20003f44270 */
[----:B------:R-:W-:Y:S01]  /*59e0*/  FFMA.FTZ R11, -R11, R11, 1 ;  /* 0x3f8000000b0b7423 */ /* 0x000fe2000001010b */
[----:B------:R-:W-:Y:S01]  /*59f0*/  VIMNMX R28, R230, R23, PT ;  /* 0x00000017e61c7248 */ /* 0x000fe20003fe0100 */
[----:B------:R-:W-:Y:S01]  /*5a00*/  FMUL.FTZ R23, R38, UR8 ;  /* 0x0000000826177c20 */ /* 0x000fe20008410000 */
[----:B------:R-:W-:Y:S01]  /*5a10*/  FFMA.FTZ R42, R35, UR4, -R6 ;  /* 0x00000004232a7c23 */ /* 0x000fe20008010806 */
[----:B------:R-:W3:Y:S01]  /*5a20*/  MUFU.TANH R16, R16 ;  /* 0x0000001000107308 */ /* 0x000ee20000002400 */
[----:B0-----:R-:W-:-:S02]  /*5a30*/  FSEL R27, R12, -INF , P3 ;  /* 0xff8000000c1b7808 */ /* 0x001fc40001800000 */
[----:B------:R-:W-:Y:S01]  /*5a40*/  ISETP.GT.AND P3, PT, R22, 0x41, PT ;  /* 0x000000411600780c */ /* 0x000fe20003f64270 */
[----:B------:R-:W-:Y:S02]  /*5a50*/  FMUL.FTZ R22, R41, UR8 ;  /* 0x0000000829167c20 */ /* 0x000fe40008410000 */
[----:B------:R-:W-:Y:S02]  /*5a60*/  FFMA.FTZ R41, R27, UR4, -R6 ;  /* 0x000000041b297c23 */ /* 0x000fe40008010806 */
[----:B------:R-:W0:Y:S01]  /*5a70*/  MUFU.TANH R19, R19 ;  /* 0x0000001300137308 */ /* 0x000e220000002400 */
[----:B-1----:R-:W-:Y:S02]  /*5a80*/  FSEL R39, R15, -INF , P4 ;  /* 0xff8000000f277808 */ /* 0x002fe40002000000 */
[----:B------:R-:W-:-:S03]  /*5a90*/  ISETP.GT.AND P4, PT, R28, RZ, PT ;  /* 0x000000ff1c00720c */ /* 0x000fc60003f84270 */
[----:B------:R-:W-:Y:S02]  /*5aa0*/  FFMA.FTZ R39, R39, UR4, -R6 ;  /* 0x0000000427277c23 */ /* 0x000fe40008010806 */
[----:B------:R-:W1:Y:S01]  /*5ab0*/  MUFU.TANH R20, R20 ;  /* 0x0000001400147308 */ /* 0x000e620000002400 */
[----:B---3--:R-:W-:Y:S02]  /*5ac0*/  FSEL R36, R16, -INF , P5 ;  /* 0xff80000010247808 */ /* 0x008fe40002800000 */
[----:B------:R-:W-:-:S03]  /*5ad0*/  ISETP.GT.AND P5, PT, R28, 0x1, PT ;  /* 0x000000011c00780c */ /* 0x000fc60003fa4270 */
[----:B------:R-:W-:Y:S02]  /*5ae0*/  FFMA.FTZ R36, R36, UR4, -R6 ;  /* 0x0000000424247c23 */ /* 0x000fe40008010806 */
[----:B------:R-:W3:Y:S01]  /*5af0*/  MUFU.TANH R9, R9 ;  /* 0x0000000900097308 */ /* 0x000ee20000002400 */
[----:B0-----:R-:W-:Y:S02]  /*5b00*/  FSEL R32, R19, -INF , P6 ;  /* 0xff80000013207808 */ /* 0x001fe40003000000 */
[----:B------:R-:W-:-:S03]  /*5b10*/  ISETP.GT.AND P6, PT, R28, 0x10, PT ;  /* 0x000000101c00780c */ /* 0x000fc60003fc4270 */
[----:B------:R-:W-:Y:S02]  /*5b20*/  FFMA.FTZ R27, R32, UR4, -R6 ;  /* 0x00000004201b7c23 */ /* 0x000fe40008010806 */
[----:B------:R-:W0:Y:S01]  /*5b30*/  MUFU.TANH R10, R10 ;  /* 0x0000000a000a7308 */ /* 0x000e220000002400 */
[----:B-1----:R-:W-:Y:S02]  /*5b40*/  FSEL R26, R20, -INF , P1 ;  /* 0xff800000141a7808 */ /* 0x002fe40000800000 */
[----:B------:R-:W-:-:S03]  /*5b50*/  ISETP.GT.AND P1, PT, R28, 0x11, PT ;  /* 0x000000111c00780c */ /* 0x000fc60003f24270 */
[----:B------:R-:W-:Y:S02]  /*5b60*/  FFMA.FTZ R26, R26, UR4, -R6 ;  /* 0x000000041a1a7c23 */ /* 0x000fe40008010806 */
[----:B------:R-:W1:Y:S01]  /*5b70*/  MUFU.TANH R13, R13 ;  /* 0x0000000d000d7308 */ /* 0x000e620000002400 */
[----:B---3--:R-:W-:Y:S02]  /*5b80*/  FSEL R30, R9, -INF , P4 ;  /* 0xff800000091e7808 */ /* 0x008fe40002000000 */
[----:B------:R-:W-:-:S05]  /*5b90*/  ISETP.GT.AND P4, PT, R28, 0x30, PT ;  /* 0x000000301c00780c */ /* 0x000fca0003f84270 */
[----:B------:R-:W3:Y:S01]  /*5ba0*/  MUFU.TANH R14, R14 ;  /* 0x0000000e000e7308 */ /* 0x000ee20000002400 */
[----:B0-----:R-:W-:Y:S02]  /*5bb0*/  FSEL R231, R10, -INF , P5 ;  /* 0xff8000000ae77808 */ /* 0x001fe40002800000 */
[----:B------:R-:W-:-:S03]  /*5bc0*/  ISETP.GT.AND P5, PT, R28, 0x31, PT ;  /* 0x000000311c00780c */ /* 0x000fc60003fa4270 */
[----:B--2---:R-:W-:Y:S02]  /*5bd0*/  FFMA.FTZ R231, R231, UR4, -R5 ;  /* 0x00000004e7e77c23 */ /* 0x004fe40008010805 */
[----:B------:R-:W0:Y:S01]  /*5be0*/  MUFU.TANH R21, R21 ;  /* 0x0000001500157308 */ /* 0x000e220000002400 */
[----:B-1----:R-:W-:Y:S02]  /*5bf0*/  FSEL R34, R13, -INF , P6 ;  /* 0xff8000000d227808 */ /* 0x002fe40003000000 */
[----:B------:R-:W-:-:S03]  /*5c00*/  ISETP.GT.AND P6, PT, R28, 0x40, PT ;  /* 0x000000401c00780c */ /* 0x000fc60003fc4270 */
[----:B------:R-:W-:Y:S02]  /*5c10*/  FFMA.FTZ R34, R34, UR4, -R5 ;  /* 0x0000000422227c23 */ /* 0x000fe40008010805 */
[----:B------:R-:W1:Y:S01]  /*5c20*/  MUFU.TANH R22, R22 ;  /* 0x0000001600167308 */ /* 0x000e620000002400 */
[----:B---3--:R-:W-:Y:S02]  /*5c30*/  FSEL R31, R14, -INF , P1 ;  /* 0xff8000000e1f7808 */ /* 0x008fe40000800000 */
[----:B------:R-:W-:-:S03]  /*5c40*/  ISETP.GT.AND P1, PT, R28, 0x41, PT ;  /* 0x000000411c00780c */ /* 0x000fc60003f24270 */
[----:B------:R-:W-:Y:S02]  /*5c50*/  FFMA.FTZ R31, R31, UR4, -R5 ;  /* 0x000000041f1f7c23 */ /* 0x000fe40008010805 */
[----:B------:R-:W2:Y:S01]  /*5c60*/  MUFU.TANH R17, R17 ;  /* 0x0000001100117308 */ /* 0x000ea20000002400 */
[----:B0-----:R-:W-:Y:S02]  /*5c70*/  FSEL R29, R21, -INF , P2 ;  /* 0xff800000151d7808 */ /* 0x001fe40001000000 */
[----:B------:R-:W-:-:S03]  /*5c80*/  ISETP.GT.AND P2, PT, R28, 0x20, PT ;  /* 0x000000201c00780c */ /* 0x000fc60003f44270 */
[--C-:B------:R-:W-:Y:S02]  /*5c90*/  FFMA.FTZ R29, R29, UR4, -R6.reuse ;  /* 0x000000041d1d7c23 */ /* 0x100fe40008010806 */
[----:B------:R-:W0:Y:S01]  /*5ca0*/  MUFU.TANH R18, R18 ;  /* 0x0000001200127308 */ /* 0x000e220000002400 */
[----:B-1----:R-:W-:Y:S02]  /*5cb0*/  FSEL R33, R22, -INF , P3 ;  /* 0xff80000016217808 */ /* 0x002fe40001800000 */
[----:B------:R-:W-:Y:S01]  /*5cc0*/  ISETP.GT.AND P3, PT, R28, 0x21, PT ;  /* 0x000000211c00780c */ /* 0x000fe20003f64270 */
[----:B------:R-:W-:Y:S01]  /*5cd0*/  FMUL.FTZ R28, R43, UR8 ;  /* 0x000000082b1c7c20 */ /* 0x000fe20008410000 */
[--C-:B------:R-:W-:Y:S01]  /*5ce0*/  FFMA.FTZ R43, R37, UR4, -R6.reuse ;  /* 0x00000004252b7c23 */ /* 0x100fe20008010806 */
[----:B------:R-:W-:Y:S01]  /*5cf0*/  FFMA.FTZ R33, R33, UR4, -R6 ;  /* 0x0000000421217c23 */ /* 0x000fe20008010806 */
[----:B------:R-:W-:Y:S01]  /*5d00*/  FFMA.FTZ R6, R30, UR4, -R5 ;  /* 0x000000041e067c23 */ /* 0x000fe20008010805 */
[----:B------:R-:W1:Y:S01]  /*5d10*/  MUFU.TANH R23, R23 ;  /* 0x0000001700177308 */ /* 0x000e620000002400 */
[----:B--2---:R-:W-:-:S05]  /*5d20*/  FSEL R38, R17, -INF , P2 ;  /* 0xff80000011267808 */ /* 0x004fca0001000000 */
[----:B------:R-:W-:Y:S02]  /*5d30*/  FFMA.FTZ R38, R38, UR4, -R5 ;  /* 0x0000000426267c23 */ /* 0x000fe40008010805 */
[----:B------:R-:W2:Y:S01]  /*5d40*/  MUFU.TANH R24, R24 ;  /* 0x0000001800187308 */ /* 0x000ea20000002400 */
[----:B0-----:R-:W-:-:S05]  /*5d50*/  FSEL R30, R18, -INF , P3 ;  /* 0xff800000121e7808 */ /* 0x001fca0001800000 */
[----:B------:R-:W-:Y:S02]  /*5d60*/  FFMA.FTZ R30, R30, UR4, -R5 ;  /* 0x000000041e1e7c23 */ /* 0x000fe40008010805 */
[----:B------:R-:W0:Y:S01]  /*5d70*/  MUFU.TANH R25, R25 ;  /* 0x0000001900197308 */ /* 0x000e220000002400 */
[----:B-1----:R-:W-:-:S05]  /*5d80*/  FSEL R32, R23, -INF , P4 ;  /* 0xff80000017207808 */ /* 0x002fca0002000000 */
[----:B------:R-:W-:Y:S02]  /*5d90*/  FFMA.FTZ R32, R32, UR4, -R5 ;  /* 0x0000000420207c23 */ /* 0x000fe40008010805 */
[----:B------:R-:W1:Y:S01]  /*5da0*/  MUFU.TANH R28, R28 ;  /* 0x0000001c001c7308 */ /* 0x000e620000002400 */
[----:B--2---:R-:W-:-:S05]  /*5db0*/  FSEL R37, R24, -INF , P5 ;  /* 0xff80000018257808 */ /* 0x004fca0002800000 */
[----:B------:R-:W-:Y:S02]  /*5dc0*/  FFMA.FTZ R37, R37, UR4, -R5 ;  /* 0x0000000425257c23 */ /* 0x000fe40008010805 */
[----:B------:R-:W-:Y:S01]  /*5dd0*/  MUFU.EX2 R235, R235 ;  /* 0x000000eb00eb7308 */ /* 0x000fe20000000800 */
[----:B0-----:R-:W-:-:S05]  /*5de0*/  FSEL R35, R25, -INF , P6 ;  /* 0xff80000019237808 */ /* 0x001fca0003000000 */
[----:B------:R-:W-:Y:S02]  /*5df0*/  FFMA.FTZ R35, R35, UR4, -R5 ;  /* 0x0000000423237c23 */ /* 0x000fe40008010805 */
[----:B------:R-:W0:Y:S01]  /*5e00*/  MUFU.EX2 R43, R43 ;  /* 0x0000002b002b7308 */ /* 0x000e220000000800 */
[----:B-1----:R-:W-:-:S05]  /*5e10*/  FSEL R40, R28, -INF , P1 ;  /* 0xff8000001c287808 */ /* 0x002fca0000800000 */
[----:B------:R-:W-:Y:S02]  /*5e20*/  FFMA.FTZ R40, R40, UR4, -R5 ;  /* 0x0000000428287c23 */ /* 0x000fe40008010805 */
[----:B------:R-:W1:Y:S01]  /*5e30*/  LDS R5, [R234+0x2c300] ;  /* 0x02c30000ea057984 */ /* 0x000e620000000800 */
[----:B------:R0:W-:Y:S03]  /*5e40*/  MUFU.EX2 R237, R6 ;  /* 0x0000000600ed7308 */ /* 0x0001e60000000800 */
[----:B------:R-:W2:Y:S01]  /*5e50*/  LDS R234, [R234+0x2c320] ;  /* 0x02c32000eaea7984 */ /* 0x000ea20000000800 */
[----:B------:R-:W-:-:S04]  /*5e60*/  WARPGROUP.DEPBAR.LE gsb0, 0x0 ;  /* 0x00008000000079c5 */ /* 0x000fc80000010000 */
[----:B------:R-:W-:Y:S01]  /*5e70*/  MUFU.EX2 R231, R231 ;  /* 0x000000e700e77308 */ /* 0x000fe20000000800 */
[----:B0-----:R-:W-:-:S07]  /*5e80*/  F2FP.F16.F32.PACK_AB R6, R43, R235 ;  /* 0x000000eb2b06723e */ /* 0x001fce00000000ff */
[----:B------:R-:W0:Y:S08]  /*5e90*/  MUFU.EX2 R42, R42 ;  /* 0x0000002a002a7308 */ /* 0x000e300000000800 */
[----:B------:R-:W3:Y:S08]  /*5ea0*/  MUFU.EX2 R41, R41 ;  /* 0x0000002900297308 */ /* 0x000ef00000000800 */
[----:B------:R-:W4:Y:S01]  /*5eb0*/  MUFU.EX2 R39, R39 ;  /* 0x0000002700277308 */ /* 0x000f220000000800 */
[--C-:B-1----:R-:W-:Y:S01]  /*5ec0*/  FADD.FTZ R44, R44, -R5.reuse ;  /* 0x800000052c2c7221 */ /* 0x102fe20000010000 */
[--C-:B------:R-:W-:Y:S01]  /*5ed0*/  FADD.FTZ R48, R48, -R5.reuse ;  /* 0x8000000530307221 */ /* 0x100fe20000010000 */
[----:B------:R-:W-:-:S02]  /*5ee0*/  FADD.FTZ R45, R45, -R5 ;  /* 0x800000052d2d7221 */ /* 0x000fc40000010000 */
[----:B------:R-:W-:Y:S01]  /*5ef0*/  FMUL.FTZ R44, R235, R44 ;  /* 0x0000002ceb2c7220 */ /* 0x000fe20000410000 */
[----:B0-----:R-:W-:Y:S02]  /*5f00*/  FMUL.FTZ R48, R42, R48 ;  /* 0x000000302a307220 */ /* 0x001fe40000410000 */
[----:B------:R-:W0:Y:S01]  /*5f10*/  MUFU.EX2 R36, R36 ;  /* 0x0000002400247308 */ /* 0x000e220000000800 */
[----:B------:R-:W-:Y:S01]  /*5f20*/  FMUL.FTZ R45, R43, R45 ;  /* 0x0000002d2b2d7220 */ /* 0x000fe20000410000 */
[----:B------:R-:W-:Y:S01]  /*5f30*/  FMUL.FTZ R44, R7, R44 ;  /* 0x0000002c072c7220 */ /* 0x000fe20000410000 */
[----:B------:R-:W-:Y:S01]  /*5f40*/  F2FP.F16.F32.PACK_AB R7, R231, R237 ;  /* 0x000000ede707723e */ /* 0x000fe200000000ff */
[----:B------:R-:W-:Y:S01]  /*5f50*/  BAR.SYNC.DEFER_BLOCKING 0x9, 0x100 ;  /* 0x0244000000007b1d */ /* 0x000fe20000010000 */
[----:B------:R-:W-:Y:S01]  /*5f60*/  FMUL.FTZ R11, R11, R48 ;  /* 0x000000300b0b7220 */ /* 0x000fe20000410000 */
[----:B------:R-:W-:-:S04]  /*5f70*/  FADD.FTZ R48, R49, -R5 ;  /* 0x8000000531307221 */ /* 0x000fc80000010000 */
[----:B------:R-:W1:Y:S01]  /*5f80*/  MUFU.EX2 R27, R27 ;  /* 0x0000001b001b7308 */ /* 0x000e620000000800 */
[----:B---3--:R-:W-:Y:S01]  /*5f90*/  FMUL.FTZ R48, R41, R48 ;  /* 0x0000003029307220 */ /* 0x008fe20000410000 */
[----:B------:R-:W-:-:S06]  /*5fa0*/  FADD.FTZ R52, R52, -R5 ;  /* 0x8000000534347221 */ /* 0x000fcc0000010000 */
[----:B------:R-:W-:Y:S01]  /*5fb0*/  MUFU.EX2 R29, R29 ;  /* 0x0000001d001d7308 */ /* 0x000fe20000000800 */
[--C-:B------:R-:W-:Y:S01]  /*5fc0*/  FADD.FTZ R53, R53, -R5.reuse ;  /* 0x8000000535357221 */ /* 0x100fe20000010000 */
[----:B------:R-:W-:Y:S01]  /*5fd0*/  FFMA.FTZ R15, -R15, R15, 1 ;  /* 0x3f8000000f0f7423 */ /* 0x000fe2000001010f */
[----:B------:R-:W-:Y:S01]  /*5fe0*/  FFMA.FTZ R10, -R10, R10, 1 ;  /* 0x3f8000000a0a7423 */ /* 0x000fe2000001010a */
[--C-:B------:R-:W-:Y:S01]  /*5ff0*/  FADD.FTZ R216, R216, -R5.reuse ;  /* 0x80000005d8d87221 */ /* 0x100fe20000010000 */
[--C-:B------:R-:W-:Y:S01]  /*6000*/  FADD.FTZ R217, R217, -R5.reuse ;  /* 0x80000005d9d97221 */ /* 0x100fe20000010000 */
[----:B------:R-:W-:Y:S01]  /*6010*/  FADD.FTZ R220, R220, -R5 ;  /* 0x80000005dcdc7221 */ /* 0x000fe20000010000 */
[----:B--2---:R-:W-:Y:S01]  /*6020*/  FADD.FTZ R50, R50, -R234 ;  /* 0x800000ea32327221 */ /* 0x004fe20000010000 */
[----:B------:R-:W2:Y:S01]  /*6030*/  MUFU.EX2 R43, R34 ;  /* 0x00000022002b7308 */ /* 0x000ea20000000800 */
[----:B------:R-:W-:Y:S01]  /*6040*/  FFMA.FTZ R19, -R19, R19, 1 ;  /* 0x3f80000013137423 */ /* 0x000fe20000010113 */
[----:B------:R3:W-:Y:S01]  /*6050*/  STSM.16.M88.2 [R0+0x2c500], R6 ;  /* 0x02c5000600007844 */ /* 0x0007e20000000100 */
[----:B------:R-:W-:-:S05]  /*6060*/  FFMA.FTZ R21, -R21, R21, 1 ;  /* 0x3f80000015157423 */ /* 0x000fca0000010115 */
[----:B------:R-:W-:Y:S08]  /*6070*/  MUFU.EX2 R26, R26 ;  /* 0x0000001a001a7308 */ /* 0x000ff00000000800 */
[----:B------:R-:W-:Y:S01]  /*6080*/  MUFU.EX2 R30, R30 ;  /* 0x0000001e001e7308 */ /* 0x000fe20000000800 */
[----:B---3--:R-:W-:Y:S01]  /*6090*/  FFMA.FTZ R7, -R12, R12, 1 ;  /* 0x3f8000000c077423 */ /* 0x008fe2000001010c */
[----:B------:R-:W-:-:S06]  /*60a0*/  FADD.FTZ R6, R47, -R234 ;  /* 0x800000ea2f067221 */ /* 0x000fcc0000010000 */
[----:B------:R-:W-:Y:S01]  /*60b0*/  MUFU.EX2 R40, R40 ;  /* 0x0000002800287308 */ /* 0x000fe20000000800 */
[--C-:B------:R-:W-:Y:S01]  /*60c0*/  FADD.FTZ R222, R222, -R234.reuse ;  /* 0x800000eadede7221 */ /* 0x100fe20000010000 */
[----:B------:R-:W-:Y:S01]  /*60d0*/  F2FP.F16.F32.PACK_AB R42, R41, R42 ;  /* 0x0000002a292a723e */ /* 0x000fe200000000ff */
[--C-:B------:R-:W-:Y:S01]  /*60e0*/  FADD.FTZ R46, R46, -R234.reuse ;  /* 0x800000ea2e2e7221 */ /* 0x100fe20000010000 */
[----:B------:R-:W-:Y:S01]  /*60f0*/  FFMA.FTZ R9, -R9, R9, 1 ;  /* 0x3f80000009097423 */ /* 0x000fe20000010109 */
[--C-:B------:R-:W-:Y:S01]  /*6100*/  FADD.FTZ R51, R51, -R234.reuse ;  /* 0x800000ea33337221 */ /* 0x100fe20000010000 */
[----:B------:R-:W-:Y:S01]  /*6110*/  FMUL.FTZ R8, R8, R45 ;  /* 0x0000002d08087220 */ /* 0x000fe20000410000 */
[--C-:B------:R-:W-:Y:S01]  /*6120*/  FADD.FTZ R54, R54, -R234.reuse ;  /* 0x800000ea36367221 */ /* 0x100fe20000010000 */
[----:B------:R3:W5:Y:S01]  /*6130*/  MUFU.EX2 R12, R33 ;  /* 0x00000021000c7308 */ /* 0x0007620000000800 */
[----:B------:R-:W-:Y:S01]  /*6140*/  FMUL.FTZ R231, R231, R6 ;  /* 0x00000006e7e77220 */ /* 0x000fe20000410000 */
[----:B------:R-:W-:Y:S01]  /*6150*/  FMUL.FTZ R6, R7, R48 ;  /* 0x0000003007067220 */ /* 0x000fe20000410000 */
[----:B------:R-:W-:Y:S01]  /*6160*/  FFMA.FTZ R7, -R16, R16, 1 ;  /* 0x3f80000010077423 */ /* 0x000fe20000010110 */
[----:B----4-:R-:W-:Y:S01]  /*6170*/  FMUL.FTZ R16, R39, R52 ;  /* 0x0000003427107220 */ /* 0x010fe20000410000 */
[----:B------:R-:W-:Y:S01]  /*6180*/  FADD.FTZ R5, R221, -R5 ;  /* 0x80000005dd057221 */ /* 0x000fe20000010000 */
[----:B0-----:R-:W-:Y:S01]  /*6190*/  FMUL.FTZ R48, R36, R53 ;  /* 0x0000003524307220 */ /* 0x001fe20000410000 */
[----:B------:R-:W-:Y:S01]  /*61a0*/  FMUL.FTZ R231, R10, R231 ;  /* 0x000000e70ae77220 */ /* 0x000fe20000410000 */
[----:B------:R-:W-:Y:S01]  /*61b0*/  FMUL.FTZ R16, R15, R16 ;  /* 0x000000100f107220 */ /* 0x000fe20000410000 */
[----:B------:R-:W-:Y:S01]  /*61c0*/  FFMA.FTZ R15, -R20, R20, 1 ;  /* 0x3f800000140f7423 */ /* 0x000fe20000010114 */
[----:B------:R-:W-:Y:S01]  /*61d0*/  FFMA.FTZ R10, -R13, R13, 1 ;  /* 0x3f8000000d0a7423 */ /* 0x000fe2000001010d */
[----:B-1----:R-:W-:Y:S01]  /*61e0*/  FMUL.FTZ R20, R27, R216 ;  /* 0x000000d81b147220 */ /* 0x002fe20000410000 */
[----:B---3--:R-:W-:Y:S01]  /*61f0*/  FFMA.FTZ R33, -R22, R22, 1 ;  /* 0x3f80000016217423 */ /* 0x008fe20000010116 */
[----:B--2---:R-:W-:Y:S01]  /*6200*/  FMUL.FTZ R13, R43, R50 ;  /* 0x000000322b0d7220 */ /* 0x004fe20000410000 */
[----:B------:R-:W-:Y:S01]  /*6210*/  FMUL.FTZ R22, R29, R220 ;  /* 0x000000dc1d167220 */ /* 0x000fe20000410000 */
[----:B------:R-:W-:Y:S01]  /*6220*/  FADD.FTZ R55, R55, -R234 ;  /* 0x800000ea37377221 */ /* 0x000fe20000010000 */
[----:B------:R-:W-:-:S02]  /*6230*/  IMAD R4, R3, 0x2000, R4 ;  /* 0x0000200003047824 */ /* 0x000fc400078e0204 */
[----:B-----5:R-:W-:Y:S01]  /*6240*/  FMUL.FTZ R34, R12, R5 ;  /* 0x000000050c227220 */ /* 0x020fe20000410000 */
[----:B------:R-:W-:Y:S01]  /*6250*/  FMUL.FTZ R7, R7, R48 ;  /* 0x0000003007077220 */ /* 0x000fe20000410000 */
[----:B------:R-:W-:Y:S01]  /*6260*/  FMUL.FTZ R20, R19, R20 ;  /* 0x0000001413147220 */ /* 0x000fe20000410000 */
[----:B------:R-:W0:Y:S01]  /*6270*/  MUFU.EX2 R48, R31 ;  /* 0x0000001f00307308 */ /* 0x000e220000000800 */
[----:B------:R-:W-:Y:S01]  /*6280*/  FMUL.FTZ R22, R21, R22 ;  /* 0x0000001615167220 */ /* 0x000fe20000410000 */
[----:B------:R-:W-:Y:S01]  /*6290*/  FMUL.FTZ R5, R33, R34 ;  /* 0x0000002221057220 */ /* 0x000fe20000410000 */
[----:B------:R-:W-:Y:S01]  /*62a0*/  FMUL.FTZ R10, R10, R13 ;  /* 0x0000000d0a0a7220 */ /* 0x000fe20000410000 */
[--C-:B------:R-:W-:Y:S01]  /*62b0*/  FADD.FTZ R218, R218, -R234.reuse ;  /* 0x800000eadada7221 */ /* 0x100fe20000010000 */
[--C-:B------:R-:W-:Y:S01]  /*62c0*/  FADD.FTZ R219, R219, -R234.reuse ;  /* 0x800000eadbdb7221 */ /* 0x100fe20000010000 */
[----:B------:R-:W-:Y:S01]  /*62d0*/  FADD.FTZ R223, R223, -R234 ;  /* 0x800000eadfdf7221 */ /* 0x000fe20000010000 */
[----:B------:R-:W-:Y:S01]  /*62e0*/  FFMA.FTZ R17, -R17, R17, 1 ;  /* 0x3f80000011117423 */ /* 0x000fe20000010111 */
[----:B------:R-:W1:Y:S01]  /*62f0*/  MUFU.EX2 R19, R38 ;  /* 0x0000002600137308 */ /* 0x000e620000000800 */
[----:B------:R-:W-:Y:S01]  /*6300*/  FFMA.FTZ R28, -R28, R28, 1 ;  /* 0x3f8000001c1c7423 */ /* 0x000fe2000001011c */
[----:B------:R-:W-:Y:S01]  /*6310*/  UMOV UR57, 0x40000040 ;  /* 0x4000004000397882 */ /* 0x000fe20000000000 */
[----:B------:R-:W-:Y:S01]  /*6320*/  UMOV UR59, 0x40 ;  /* 0x00000040003b7882 */ /* 0x000fe20000000000 */
[----:B------:R-:W-:Y:S01]  /*6330*/  UMOV UR15, 0x40 ;  /* 0x00000040000f7882 */ /* 0x000fe20000000000 */
[----:B------:R-:W-:Y:S01]  /*6340*/  UMOV UR19, 0x40 ;  /* 0x0000004000137882 */ /* 0x000fe20000000000 */
[----:B------:R-:W-:Y:S01]  /*6350*/  UMOV UR45, 0x40000040 ;  /* 0x40000040002d7882 */ /* 0x000fe20000000000 */
[----:B------:R-:W-:Y:S01]  /*6360*/  UMOV UR47, 0x40 ;  /* 0x00000040002f7882 */ /* 0x000fe20000000000 */
[----:B------:R-:W-:Y:S01]  /*6370*/  MUFU.EX2 R21, R32 ;  /* 0x0000002000157308 */ /* 0x000fe20000000800 */
[----:B------:R-:W-:Y:S01]  /*6380*/  UMOV UR55, 0x40 ;  /* 0x0000004000377882 */ /* 0x000fe20000000000 */
[----:B------:R-:W-:Y:S01]  /*6390*/  UMOV UR51, 0x40 ;  /* 0x0000004000337882 */ /* 0x000fe20000000000 */
[----:B------:R-:W-:Y:S01]  /*63a0*/  UMOV UR43, 0x40 ;  /* 0x00000040002b7882 */ /* 0x000fe20000000000 */
[----:B------:R-:W-:Y:S01]  /*63b0*/  UMOV UR25, 0x40000040 ;  /* 0x4000004000197882 */ /* 0x000fe20000000000 */
[----:B------:R-:W-:Y:S01]  /*63c0*/  UMOV UR27, 0x40 ;  /* 0x00000040001b7882 */ /* 0x000fe20000000000 */
[----:B------:R-:W-:Y:S01]  /*63d0*/  UMOV UR39, 0x40 ;  /* 0x0000004000277882 */ /* 0x000fe20000000000 */
[----:B------:R-:W-:Y:S01]  /*63e0*/  UMOV UR35, 0x40 ;  /* 0x0000004000237882 */ /* 0x000fe20000000000 */
[----:B------:R1:W2:Y:S01]  /*63f0*/  MUFU.EX2 R34, R37 ;  /* 0x0000002500227308 */ /* 0x0002a20000000800 */
[----:B------:R-:W-:Y:S01]  /*6400*/  UMOV UR31, 0x40 ;  /* 0x00000040001f7882 */ /* 0x000fe20000000000 */
[----:B------:R-:W-:Y:S01]  /*6410*/  UMOV UR23, 0x40 ;  /* 0x0000004000177882 */ /* 0x000fe20000000000 */
[----:B------:R-:W3:Y:S01]  /*6420*/  LDL R235, [R1] ;  /* 0x0000000001eb7983 */ /* 0x000ee20000100800 */
[----:B------:R-:W-:Y:S01]  /*6430*/  FMUL.FTZ R52, R26, R217 ;  /* 0x000000d91a347220 */ /* 0x000fe20000410000 */
[----:B0-----:R-:W-:Y:S01]  /*6440*/  F2FP.F16.F32.PACK_AB R43, R48, R43 ;  /* 0x0000002b302b723e */ /* 0x001fe200000000ff */
[----:B------:R-:W-:Y:S01]  /*6450*/  FMUL.FTZ R46, R237, R46 ;  /* 0x0000002eed2e7220 */ /* 0x000fe20000410000 */
[----:B------:R-:W-:Y:S01]  /*6460*/  F2FP.F16.F32.PACK_AB R36, R36, R39 ;  /* 0x000000272424723e */ /* 0x000fe200000000ff */
[----:B------:R-:W0:Y:S01]  /*6470*/  MUFU.EX2 R13, R35 ;  /* 0x00000023000d7308 */ /* 0x000e220000000800 */
[----:B-1----:R-:W-:Y:S01]  /*6480*/  F2FP.F16.F32.PACK_AB R37, R30, R19 ;  /* 0x000000131e25723e */ /* 0x002fe200000000ff */
[----:B------:R-:W-:Y:S01]  /*6490*/  STSM.16.M88.2 [R0+0x2cd00], R42 ;  /* 0x02cd002a00007844 */ /* 0x000fe20000000100 */
[----:B------:R-:W-:Y:S01]  /*64a0*/  F2FP.F16.F32.PACK_AB R26, R26, R27 ;  /* 0x0000001b1a1a723e */ /* 0x000fe200000000ff */
[----:B------:R-:W-:Y:S01]  /*64b0*/  FMUL.FTZ R46, R9, R46 ;  /* 0x0000002e092e7220 */ /* 0x000fe20000410000 */
[----:B------:R-:W-:Y:S01]  /*64c0*/  F2FP.F16.F32.PACK_AB R12, R12, R29 ;  /* 0x0000001d0c0c723e */ /* 0x000fe200000000ff */
[----:B------:R-:W-:Y:S01]  /*64d0*/  STSM.16.M88.2 [R0+0x2d500], R36 ;  /* 0x02d5002400007844 */ /* 0x000fe20000000100 */
[----:B------:R-:W-:-:S02]  /*64e0*/  VIADD R9, R225, 0x2c500 ;  /* 0x0002c500e1097836 */ /* 0x000fc40000000000 */
[----:B------:R-:W-:Y:S01]  /*64f0*/  FMUL.FTZ R54, R19, R54 ;  /* 0x0000003613367220 */ /* 0x000fe20000410000 */
[----:B--2---:R-:W-:Y:S01]  /*6500*/  F2FP.F16.F32.PACK_AB R27, R34, R21 ;  /* 0x00000015221b723e */ /* 0x004fe200000000ff */
[----:B------:R-:W-:Y:S01]  /*6510*/  FMUL.FTZ R55, R30, R55 ;  /* 0x000000371e377220 */ /* 0x000fe20000410000 */
[----:B------:R-:W-:Y:S01]  /*6520*/  F2FP.F16.F32.PACK_AB R44, R8, R44 ;  /* 0x0000002c082c723e */ /* 0x000fe200000000ff */
[C---:B------:R-:W-:Y:S01]  /*6530*/  FMUL.FTZ R223, R40.reuse, R223 ;  /* 0x000000df28df7220 */ /* 0x040fe20000410000 */
[----:B------:R-:W-:Y:S01]  /*6540*/  SHF.R.U32.HI R9, RZ, 0x4, R9 ;  /* 0x00000004ff097819 */ /* 0x000fe20000011609 */
[----:B------:R-:W-:Y:S01]  /*6550*/  STSM.16.M88.2 [R0+0x2dd00], R26 ;  /* 0x02dd001a00007844 */ /* 0x000fe20000000100 */
[----:B------:R-:W-:Y:S01]  /*6560*/  SHF.R.U32.HI R8, RZ, 0x4, R4 ;  /* 0x00000004ff087819 */ /* 0x000fe20000011604 */
[----:B------:R-:W-:Y:S01]  /*6570*/  FMUL.FTZ R17, R17, R54 ;  /* 0x0000003611117220 */ /* 0x000fe20000410000 */
[----:B0-----:R-:W-:Y:S01]  /*6580*/  FMUL.FTZ R33, R13, R222 ;  /* 0x000000de0d217220 */ /* 0x001fe20000410000 */
[----:B------:R-:W-:Y:S01]  /*6590*/  F2FP.F16.F32.PACK_AB R13, R40, R13 ;  /* 0x0000000d280d723e */ /* 0x000fe200000000ff */
[----:B------:R-:W-:Y:S01]  /*65a0*/  FMUL.FTZ R15, R15, R52 ;  /* 0x000000340f0f7220 */ /* 0x000fe20000410000 */
[----:B------:R-:W-:Y:S01]  /*65b0*/  LOP3.LUT R9, R9, 0x3fff, RZ, 0xc0, !PT ;  /* 0x00003fff09097812 */ /* 0x000fe200078ec0ff */
[----:B------:R-:W-:Y:S01]  /*65c0*/  FMUL.FTZ R223, R28, R223 ;  /* 0x000000df1cdf7220 */ /* 0x000fe20000410000 */
[----:B------:R-:W-:Y:S01]  /*65d0*/  F2FP.F16.F32.PACK_AB R30, R6, R11 ;  /* 0x0000000b061e723e */ /* 0x000fe200000000ff */
[----:B------:R0:W-:Y:S01]  /*65e0*/  STSM.16.M88.2 [R0+0x2e500], R12 ;  /* 0x02e5000c00007844 */ /* 0x0001e20000000100 */
[----:B------:R-:W-:Y:S01]  /*65f0*/  LOP3.LUT R9, R9, 0x80000, RZ, 0xfc, !PT ;  /* 0x0008000009097812 */ /* 0x000fe200078efcff */
[----:B------:R-:W-:Y:S01]  /*6600*/  UMOV UR13, UR57 ;  /* 0x00000039000d7c82 */ /* 0x000fe20008000000 */
[----:B------:R-:W-:Y:S01]  /*6610*/  LOP3.LUT R6, R8, 0x3fff, RZ, 0xc0, !PT ;  /* 0x00003fff08067812 */ /* 0x000fe200078ec0ff */
[----:B------:R1:W-:Y:S06]  /*6620*/  MEMBAR.ALL.CTA ;  /* 0x0000000000007992 */ /* 0x0003ec0000008000 */
[----:B-1----:R-:W1:Y:S01]  /*6630*/  FENCE.VIEW.ASYNC.S ;  /* 0x00000000000073c6 */ /* 0x002e620000000000 */
[----:B------:R-:W-:Y:S01]  /*6640*/  F2FP.F16.F32.PACK_AB R45, R231, R46 ;  /* 0x0000002ee72d723e */ /* 0x000fe200000000ff */
[----:B------:R-:W-:Y:S01]  /*6650*/  VIADD R31, R9, 0x80 ;  /* 0x00000080091f7836 */ /* 0x000fe20000000000 */
[----:B------:R-:W-:Y:S01]  /*6660*/  F2FP.F16.F32.PACK_AB R16, R7, R16 ;  /* 0x000000100710723e */ /* 0x000fe200000000ff */
[----:B------:R-:W-:Y:S01]  /*6670*/  VIADD R32, R9, 0x100 ;  /* 0x0000010009207836 */ /* 0x000fe20000000000 */
[----:B------:R-:W-:Y:S01]  /*6680*/  R2UR UR56, R6 ;  /* 0x00000000063872ca */ /* 0x000fe200000e0000 */
[----:B------:R-:W-:Y:S01]  /*6690*/  UMOV UR11, UR15 ;  /* 0x0000000f000b7c82 */ /* 0x000fe20008000000 */
[----:B------:R-:W-:Y:S01]  /*66a0*/  R2UR UR4, R31 ;  /* 0x000000001f0472ca */ /* 0x000fe200000e0000 */
[----:B------:R-:W-:Y:S01]  /*66b0*/  FFMA.FTZ R31, -R14, R14, 1 ;  /* 0x3f8000000e1f7423 */ /* 0x000fe2000001010e */
[----:B------:R-:W-:Y:S01]  /*66c0*/  FFMA.FTZ R14, -R18, R18, 1 ;  /* 0x3f800000120e7423 */ /* 0x000fe20000010112 */
[----:B------:R-:W-:Y:S01]  /*66d0*/  FMUL.FTZ R18, R48, R51 ;  /* 0x0000003330127220 */ /* 0x000fe20000410000 */
[----:B------:R-:W-:Y:S01]  /*66e0*/  R2UR UR5, R32 ;  /* 0x00000000200572ca */ /* 0x000fe200000e0000 */
[----:B------:R-:W-:-:S02]  /*66f0*/  VIADD R32, R9, 0x180 ;  /* 0x0000018009207836 */ /* 0x000fc40000000000 */
[----:B------:R-:W-:Y:S01]  /*6700*/  FMUL.FTZ R14, R14, R55 ;  /* 0x000000370e0e7220 */ /* 0x000fe20000410000 */
[----:B------:R-:W-:Y:S01]  /*6710*/  FMUL.FTZ R31, R31, R18 ;  /* 0x000000121f1f7220 */ /* 0x000fe20000410000 */
[----:B------:R-:W-:Y:S01]  /*6720*/  FFMA.FTZ R18, -R23, R23, 1 ;  /* 0x3f80000017127423 */ /* 0x000fe20000010117 */
[----:B------:R-:W-:Y:S01]  /*6730*/  FFMA.FTZ R23, -R24, R24, 1 ;  /* 0x3f80000018177423 */ /* 0x000fe20000010118 */
[----:B------:R-:W-:Y:S01]  /*6740*/  R2UR UR6, R32 ;  /* 0x00000000200672ca */ /* 0x000fe200000e0000 */
[----:B------:R-:W-:Y:S01]  /*6750*/  FFMA.FTZ R24, -R25, R25, 1 ;  /* 0x3f80000019187423 */ /* 0x000fe20000010119 */
[----:B------:R-:W-:Y:S01]  /*6760*/  FMUL.FTZ R25, R21, R218 ;  /* 0x000000da15197220 */ /* 0x000fe20000410000 */
[----:B------:R-:W-:Y:S01]  /*6770*/  FMUL.FTZ R32, R34, R219 ;  /* 0x000000db22207220 */ /* 0x000fe20000410000 */
[----:B------:R-:W-:Y:S01]  /*6780*/  F2FP.F16.F32.PACK_AB R31, R31, R10 ;  /* 0x0000000a1f1f723e */ /* 0x000fe200000000ff */
[----:B------:R-:W-:Y:S01]  /*6790*/  FMUL.FTZ R24, R24, R33 ;  /* 0x0000002118187220 */ /* 0x000fe20000410000 */
[----:B------:R-:W-:Y:S01]  /*67a0*/  FMUL.FTZ R18, R18, R25 ;  /* 0x0000001912127220 */ /* 0x000fe20000410000 */
[----:B-1----:R-:W-:Y:S01]  /*67b0*/  BAR.SYNC.DEFER_BLOCKING 0x9, 0x100 ;  /* 0x0244000000007b1d */ /* 0x002fe20000010000 */
[----:B------:R-:W-:Y:S01]  /*67c0*/  FMUL.FTZ R23, R23, R32 ;  /* 0x0000002017177220 */ /* 0x000fe20000410000 */
[----:B------:R-:W-:Y:S01]  /*67d0*/  F2FP.F16.F32.PACK_AB R17, R14, R17 ;  /* 0x000000110e11723e */ /* 0x000fe200000000ff */
[----:B------:R-:W-:Y:S01]  /*67e0*/  VIADD R7, R9, 0x10 ;  /* 0x0000001009077836 */ /* 0x000fe20000000000 */
[----:B------:R-:W-:Y:S01]  /*67f0*/  F2FP.F16.F32.PACK_AB R20, R15, R20 ;  /* 0x000000140f14723e */ /* 0x000fe200000000ff */
[C---:B------:R-:W-:Y:S01]  /*6800*/  VIADD R8, R6.reuse, 0x180 ;  /* 0x0000018006087836 */ /* 0x040fe20000000000 */
[----:B------:R-:W-:Y:S01]  /*6810*/  R2UR UR58, R9 ;  /* 0x00000000093a72ca */ /* 0x000fe200000e0000 */
[----:B------:R-:W-:Y:S01]  /*6820*/  UMOV UR12, UR56 ;  /* 0x00000038000c7c82 */ /* 0x000fe20008000000 */
[----:B------:R-:W-:Y:S01]  /*6830*/  F2FP.F16.F32.PACK_AB R21, R23, R18 ;  /* 0x000000121715723e */ /* 0x000fe200000000ff */
[----:B------:R-:W-:Y:S01]  /*6840*/  UMOV UR14, UR4 ;  /* 0x00000004000e7c82 */ /* 0x000fe20008000000 */
[----:B------:R-:W-:Y:S01]  /*6850*/  F2FP.F16.F32.PACK_AB R22, R5, R22 ;  /* 0x000000160516723e */ /* 0x000fe200000000ff */
[----:B------:R-:W-:Y:S01]  /*6860*/  VIADD R5, R9, 0x200 ;  /* 0x0000020009057836 */ /* 0x000fe20000000000 */
[----:B------:R-:W-:Y:S01]  /*6870*/  F2FP.F16.F32.PACK_AB R23, R223, R24 ;  /* 0x00000018df17723e */ /* 0x000fe200000000ff */
[----:B------:R-:W-:Y:S01]  /*6880*/  UMOV UR10, UR14 ;  /* 0x0000000e000a7c82 */ /* 0x000fe20008000000 */
[----:B------:R-:W-:Y:S01]  /*6890*/  UMOV UR16, UR56 ;  /* 0x0000003800107c82 */ /* 0x000fe20008000000 */
[----:B------:R-:W-:Y:S01]  /*68a0*/  UMOV UR17, UR57 ;  /* 0x0000003900117c82 */ /* 0x000fe20008000000 */
[----:B------:R-:W-:Y:S01]  /*68b0*/  R2UR UR7, R5 ;  /* 0x00000000050772ca */ /* 0x000fe200000e0000 */
[----:B------:R-:W-:Y:S01]  /*68c0*/  UMOV UR18, UR6 ;  /* 0x0000000600127c82 */ /* 0x000fe20008000000 */
[----:B------:R-:W-:Y:S01]  /*68d0*/  UMOV UR9, UR19 ;  /* 0x0000001300097c82 */ /* 0x000fe20008000000 */
[----:B------:R-:W-:Y:S01]  /*68e0*/  UMOV UR8, UR18 ;  /* 0x0000001200087c82 */ /* 0x000fe20008000000 */
[C---:B------:R-:W-:Y:S01]  /*68f0*/  VIADD R5, R6.reuse, 0x80 ;  /* 0x0000008006057836 */ /* 0x040fe20000000000 */
[----:B------:R-:W-:Y:S01]  /*6900*/  R2UR UR46, R7 ;  /* 0x00000000072e72ca */ /* 0x000fe200000e0000 */
[----:B------:R-:W-:Y:S01]  /*6910*/  VIADD R7, R9, 0x110 ;  /* 0x0000011009077836 */ /* 0x000fe20000000000 */
[----:B------:R-:W-:Y:S01]  /*6920*/  MOV R11, UR59 ;  /* 0x0000003b000b7c02 */ /* 0x000fe20008000f00 */
[----:B------:R-:W-:Y:S01]  /*6930*/  STSM.16.M88.2 [R0+0x2ed00], R44 ;  /* 0x02ed002c00007844 */ /* 0x000fe20000000100 */
[----:B------:R-:W-:Y:S01]  /*6940*/  R2UR UR44, R5 ;  /* 0x00000000052c72ca */ /* 0x000fe200000e0000 */
[----:B------:R-:W-:Y:S01]  /*6950*/  VIADD R5, R9, 0x90 ;  /* 0x0000009009057836 */ /* 0x000fe20000000000 */
[----:B------:R-:W-:Y:S01]  /*6960*/  R2UR UR54, R7 ;  /* 0x00000000073672ca */ /* 0x000fe200000e0000 */
[----:B------:R-:W-:Y:S01]  /*6970*/  STSM.16.M88.2 [R0+0x2f500], R30 ;  /* 0x02f5001e00007844 */ /* 0x000fe20000000100 */
[----:B------:R-:W-:Y:S01]  /*6980*/  MOV R10, UR58 ;  /* 0x0000003a000a7c02 */ /* 0x000fe20008000f00 */
[----:B------:R-:W-:Y:S01]  /*6990*/  UMOV UR53, UR45 ;  /* 0x0000002d00357c82 */ /* 0x000fe20008000000 */
[----:B------:R-:W-:Y:S01]  /*69a0*/  R2UR UR4, R5 ;  /* 0x00000000050472ca */ /* 0x000fe200000e0000 */
[----:B------:R1:W-:Y:S01]  /*69b0*/  STSM.16.M88.2 [R0+0x2fd00], R16 ;  /* 0x02fd001000007844 */ /* 0x0003e20000000100 */
[C---:B------:R-:W-:Y:S01]  /*69c0*/  VIADD R5, R9.reuse, 0x190 ;  /* 0x0000019009057836 */ /* 0x040fe20000000000 */
[----:B------:R-:W-:Y:S01]  /*69d0*/  UMOV UR49, UR45 ;  /* 0x0000002d00317c82 */ /* 0x000fe20008000000 */
[----:B------:R-:W-:Y:S01]  /*69e0*/  UMOV UR41, UR45 ;  /* 0x0000002d00297c82 */ /* 0x000fe20008000000 */
[----:B------:R2:W-:Y:S01]  /*69f0*/  STSM.16.M88.2 [R0+0x30500], R20 ;  /* 0x0305001400007844 */ /* 0x0005e20000000100 */
[----:B------:R-:W-:Y:S01]  /*6a00*/  VIADD R7, R9, 0x20 ;  /* 0x0000002009077836 */ /* 0x000fe20000000000 */
[----:B------:R-:W-:Y:S01]  /*6a10*/  R2UR UR50, R5 ;  /* 0x00000000053272ca */ /* 0x000fe200000e0000 */
[----:B------:R-:W-:Y:S01]  /*6a20*/  VIADD R5, R9, 0x210 ;  /* 0x0000021009057836 */ /* 0x000fe20000000000 */
[----:B------:R4:W-:Y:S01]  /*6a30*/  STSM.16.M88.2 [R0+0x30d00], R22 ;  /* 0x030d001600007844 */ /* 0x0009e20000000100 */
[----:B------:R-:W-:Y:S01]  /*6a40*/  WARPGROUP.ARRIVE ;  /* 0x00000000000079c5 */ /* 0x000fe20000000000 */
[----:B------:R-:W-:Y:S01]  /*6a50*/  UMOV UR52, UR44 ;  /* 0x0000002c00347c82 */ /* 0x000fe20008000000 */
[----:B------:R-:W-:Y:S01]  /*6a60*/  UMOV UR48, UR44 ;  /* 0x0000002c00307c82 */ /* 0x000fe20008000000 */
[----:B------:R-:W-:Y:S01]  /*6a70*/  R2UR UR42, R5 ;  /* 0x00000000052a72ca */ /* 0x000fe200000e0000 */
[----:B------:R-:W-:Y:S01]  /*6a80*/  UMOV UR40, UR44 ;  /* 0x0000002c00287c82 */ /* 0x000fe20008000000 */
[----:B------:R-:W-:Y:S01]  /*6a90*/  VIADD R5, R6, 0x100 ;  /* 0x0000010006057836 */ /* 0x000fe20000000000 */
[----:B------:R-:W-:Y:S01]  /*6aa0*/  HGMMA.64x16x16.F32 R136, gdesc[UR56].tnspA.tnspB, R136 ;  /* 0x60200000388879f0 */ /* 0x000fe20008700888 */
[----:B------:R-:W-:Y:S01]  /*6ab0*/  R2UR UR26, R7 ;  /* 0x00000000071a72ca */ /* 0x000fe200000e0000 */
[----:B------:R-:W-:Y:S01]  /*6ac0*/  VIADD R7, R9, 0x120 ;  /* 0x0000012009077836 */ /* 0x000fe20000000000 */
[----:B------:R-:W-:Y:S01]  /*6ad0*/  UMOV UR37, UR25 ;  /* 0x0000001900257c82 */ /* 0x000fe20008000000 */
[----:B------:R-:W-:Y:S01]  /*6ae0*/  HGMMA.64x16x16.F32 R152, gdesc[UR12].tnspA.tnspB, R152 ;  /* 0x602000000c9879f0 */ /* 0x000fe20008700898 */
[----:B------:R-:W-:Y:S01]  /*6af0*/  UMOV UR12, UR56 ;  /* 0x00000038000c7c82 */ /* 0x000fe20008000000 */
[----:B------:R-:W-:Y:S01]  /*6b00*/  UMOV UR13, UR57 ;  /* 0x00000039000d7c82 */ /* 0x000fe20008000000 */
[----:B------:R-:W-:Y:S01]  /*6b10*/  UMOV UR14, UR5 ;  /* 0x00000005000e7c82 */ /* 0x000fe20008000000 */
[----:B------:R-:W-:Y:S01]  /*6b20*/  UMOV UR15, 0x40 ;  /* 0x00000040000f7882 */ /* 0x000fe20000000000 */
[----:B------:R-:W-:Y:S01]  /*6b30*/  R2UR UR24, R5 ;  /* 0x00000000051872ca */ /* 0x000fe200000e0000 */
[----:B------:R-:W-:Y:S01]  /*6b40*/  HGMMA.64x16x16.F32 R168, gdesc[UR12].tnspA.tnspB, R168 ;  /* 0x602000000ca879f0 */ /* 0x000fe200087008a8 */
[----:B------:R-:W-:Y:S01]  /*6b50*/  VIADD R5, R9, 0xa0 ;  /* 0x000000a009057836 */ /* 0x000fe20000000000 */
[----:B------:R-:W-:Y:S01]  /*6b60*/  R2UR UR34, R7 ;  /* 0x00000000072272ca */ /* 0x000fe200000e0000 */
        /* <DEDUP_REMOVED lines=13> */
[----:B------:R-:W-:Y:S01]  /*6c40*/  R2UR UR38, R5 ;  /* 0x00000000052672ca */ /* 0x000fe200000e0000 */
[----:B------:R-:W-:Y:S01]  /*6c50*/  VIADD R5, R9, 0x1a0 ;  /* 0x000001a009057836 */ /* 0x000fe20000000000 */
[----:B------:R-:W-:Y:S01]  /*6c60*/  UMOV UR36, UR24 ;  /* 0x0000001800247c82 */ /* 0x000fe20008000000 */
[----:B------:R-:W-:Y:S01]  /*6c70*/  UMOV UR32, UR24 ;  /* 0x0000001800207c82 */ /* 0x000fe20008000000 */
[----:B------:R-:W-:Y:S01]  /*6c80*/  UMOV UR28, UR24 ;  /* 0x00000018001c7c82 */ /* 0x000fe20008000000 */
[----:B------:R-:W-:Y:S01]  /*6c90*/  UMOV UR29, UR25 ;  /* 0x00000019001d7c82 */ /* 0x000fe20008000000 */
[----:B------:R-:W-:Y:S01]  /*6ca0*/  R2UR UR30, R5 ;  /* 0x00000000051e72ca */ /* 0x000fe200000e0000 */
[----:B------:R-:W-:Y:S01]  /*6cb0*/  VIADD R5, R9, 0x220 ;  /* 0x0000022009057836 */ /* 0x000fe20000000000 */
[----:B------:R-:W-:Y:S01]  /*6cc0*/  UMOV UR20, UR24 ;  /* 0x0000001800147c82 */ /* 0x000fe20008000000 */
[----:B------:R-:W-:Y:S01]  /*6cd0*/  UMOV UR21, UR25 ;  /* 0x0000001900157c82 */ /* 0x000fe20008000000 */
[----:B------:R-:W-:Y:S01]  /*6ce0*/  VIADD R7, R225, 0x2ed00 ;  /* 0x0002ed00e1077836 */ /* 0x000fe20000000000 */
[----:B------:R-:W-:Y:S01]  /*6cf0*/  UMOV UR56, UR18 ;  /* 0x0000001200387c82 */ /* 0x000fe20008000000 */
[----:B------:R-:W-:Y:S01]  /*6d00*/  R2UR UR22, R5 ;  /* 0x00000000051672ca */ /* 0x000fe200000e0000 */
[----:B------:R-:W-:Y:S01]  /*6d10*/  IMAD R5, R3, 0x2800, R225 ;  /* 0x0000280003057824 */ /* 0x000fe200078e02e1 */
[----:B------:R-:W-:Y:S01]  /*6d20*/  UMOV UR12, UR14 ;  /* 0x0000000e000c7c82 */ /* 0x000fe20008000000 */
[C---:B0-----:R-:W-:Y:S01]  /*6d30*/  VIADD R13, R9.reuse, 0x30 ;  /* 0x00000030090d7836 */ /* 0x041fe20000000000 */
[----:B------:R-:W-:Y:S01]  /*6d40*/  SHF.R.U32.HI R7, RZ, 0x4, R7 ;  /* 0x00000004ff077819 */ /* 0x000fe20000011607 */
[----:B------:R-:W-:Y:S01]  /*6d50*/  VIADD R25, R9, 0xb0 ;  /* 0x000000b009197836 */ /* 0x000fe20000000000 */
[----:B------:R-:W-:Y:S01]  /*6d60*/  SHF.R.U32.HI R5, RZ, 0x4, R5 ;  /* 0x00000004ff057819 */ /* 0x000fe20000011605 */
[----:B------:R-:W-:Y:S01]  /*6d70*/  UMOV UR57, UR19 ;  /* 0x0000001300397c82 */ /* 0x000fe20008000000 */
[----:B------:R-:W-:Y:S01]  /*6d80*/  MOV R12, UR56 ;  /* 0x00000038000c7c02 */ /* 0x000fe20008000f00 */
[----:B------:R-:W-:Y:S01]  /*6d90*/  UMOV UR56, UR12 ;  /* 0x0000000c00387c82 */ /* 0x000fe20008000000 */
[----:B------:R-:W-:Y:S01]  /*6da0*/  R2UR UR6, R25 ;  /* 0x00000000190672ca */ /* 0x000fe200000e0000 */
[----:B------:R-:W-:Y:S01]  /*6db0*/  VIADD R25, R9, 0x130 ;  /* 0x0000013009197836 */ /* 0x000fe20000000000 */
[----:B------:R-:W-:Y:S01]  /*6dc0*/  MOV R15, UR58 ;  /* 0x0000003a000f7c02 */ /* 0x000fe20008000f00 */
[----:B------:R-:W-:Y:S01]  /*6dd0*/  UMOV UR58, UR10 ;  /* 0x0000000a003a7c82 */ /* 0x000fe20008000000 */
[----:B------:R-:W-:Y:S01]  /*6de0*/  HGMMA.64x16x16.F32 R136, gdesc[UR44].tnspA.tnspB, R136 ;  /* 0x602000002c8879f0 */ /* 0x000fe20008700888 */
[----:B------:R-:W-:Y:S01]  /*6df0*/  UMOV UR13, UR15 ;  /* 0x0000000f000d7c82 */ /* 0x000fe20008000000 */
[----:B------:R-:W-:Y:S01]  /*6e00*/  R2UR UR10, R25 ;  /* 0x00000000190a72ca */ /* 0x000fe200000e0000 */
[----:B------:R-:W-:Y:S01]  /*6e10*/  UMOV UR7, 0x40 ;  /* 0x0000004000077882 */ /* 0x000fe20000000000 */
[----:B------:R-:W-:Y:S01]  /*6e20*/  HGMMA.64x16x16.F32 R152, gdesc[UR16].tnspA.tnspB, R152 ;  /* 0x60200000109879f0 */ /* 0x000fe20008700898 */
[----:B------:R-:W-:Y:S01]  /*6e30*/  R2UR UR16, R8 ;  /* 0x00000000081072ca */ /* 0x000fe200000e0000 */
[----:B------:R-:W-:Y:S01]  /*6e40*/  UMOV UR17, 0x40000040 ;  /* 0x4000004000117882 */ /* 0x000fe20000000000 */
[----:B------:R-:W-:Y:S01]  /*6e50*/  R2UR UR18, R13 ;  /* 0x000000000d1272ca */ /* 0x000fe200000e0000 */
[----:B------:R-:W-:Y:S01]  /*6e60*/  UMOV UR19, 0x40 ;  /* 0x0000004000137882 */ /* 0x000fe20000000000 */
[----:B------:R-:W-:Y:S01]  /*6e70*/  LOP3.LUT R8, R7, 0x3fff, RZ, 0xc0, !PT ;  /* 0x00003fff07087812 */ /* 0x000fe200078ec0ff */
[----:B------:R-:W-:Y:S01]  /*6e80*/  HGMMA.64x16x16.F32 R168, gdesc[UR52].tnspA.tnspB, R168 ;  /* 0x6020000034a879f0 */ /* 0x000fe200087008a8 */
[----:B------:R-:W-:Y:S01]  /*6e90*/  VIADD R7, R9, 0x1b0 ;  /* 0x000001b009077836 */ /* 0x000fe20000000000 */
[----:B------:R-:W-:Y:S01]  /*6ea0*/  LOP3.LUT R13, R5, 0x3fff, RZ, 0xc0, !PT ;  /* 0x00003fff050d7812 */ /* 0x000fe200078ec0ff */
[----:B------:R-:W-:Y:S01]  /*6eb0*/  VIADD R9, R9, 0x230 ;  /* 0x0000023009097836 */ /* 0x000fe20000000000 */
[----:B------:R-:W-:Y:S01]  /*6ec0*/  HGMMA.64x16x16.F32 R184, gdesc[UR48].tnspA.tnspB, R184 ;  /* 0x6020000030b879f0 */ /* 0x000fe200087008b8 */
[----:B-1----:R-:W-:Y:S01]  /*6ed0*/  MOV R16, UR59 ;  /* 0x0000003b00107c02 */ /* 0x002fe20008000f00 */
[----:B------:R-:W-:Y:S01]  /*6ee0*/  UMOV UR59, UR11 ;  /* 0x0000000b003b7c82 */ /* 0x000fe20008000000 */
[----:B------:R-:W-:Y:S01]  /*6ef0*/  R2UR UR12, R13 ;  /* 0x000000000d0c72ca */ /* 0x000fe200000e0000 */
[----:B------:R-:W-:Y:S01]  /*6f00*/  UMOV UR52, UR8 ;  /* 0x0000000800347c82 */ /* 0x000fe20008000000 */
[----:B------:R-:W-:Y:S01]  /*6f10*/  R2UR UR14, R7 ;  /* 0x00000000070e72ca */ /* 0x000fe200000e0000 */
[----:B------:R-:W-:Y:S01]  /*6f20*/  HGMMA.64x16x16.F32 R200, gdesc[UR40].tnspA.tnspB, R200 ;  /* 0x6020000028c879f0 */ /* 0x000fe200087008c8 */
[----:B------:R-:W-:Y:S01]  /*6f30*/  MOV R14, UR57 ;  /* 0x00000039000e7c02 */ /* 0x000fe20008000f00 */
[----:B------:R-:W-:Y:S01]  /*6f40*/  UMOV UR53, UR9 ;  /* 0x0000000900357c82 */ /* 0x000fe20008000000 */
[----:B------:R-:W-:Y:S01]  /*6f50*/  MOV R17, UR56 ;  /* 0x0000003800117c02 */ /* 0x000fe20008000f00 */
[----:B------:R-:W-:Y:S01]  /*6f60*/  UMOV UR4, UR16 ;  /* 0x0000001000047c82 */ /* 0x000fe20008000000 */
[----:B------:R-:W-:Y:S01]  /*6f70*/  UMOV UR5, UR17 ;  /* 0x0000001100057c82 */ /* 0x000fe20008000000 */
[----:B------:R-:W-:Y:S01]  /*6f80*/  UMOV UR57, UR13 ;  /* 0x0000000d00397c82 */ /* 0x000fe20008000000 */
[----:B------:R-:W-:Y:S01]  /*6f90*/  UMOV UR8, UR16 ;  /* 0x0000001000087c82 */ /* 0x000fe20008000000 */
[----:B------:R-:W-:Y:S01]  /*6fa0*/  UMOV UR9, UR17 ;  /* 0x0000001100097c82 */ /* 0x000fe20008000000 */
[----:B------:R-:W-:Y:S01]  /*6fb0*/  UMOV UR11, 0x40 ;  /* 0x00000040000b7882 */ /* 0x000fe20000000000 */
[----:B------:R-:W-:Y:S01]  /*6fc0*/  UMOV UR56, UR12 ;  /* 0x0000000c00387c82 */ /* 0x000fe20008000000 */
[----:B--2---:R-:W-:Y:S01]  /*6fd0*/  MOV R21, UR55 ;  /* 0x0000003700157c02 */ /* 0x004fe20008000f00 */
[----:B------:R-:W-:Y:S01]  /*6fe0*/  UMOV UR12, UR16 ;  /* 0x00000010000c7c82 */ /* 0x000fe20008000000 */
[----:B----4-:R-:W-:Y:S01]  /*6ff0*/  MOV R22, UR54 ;  /* 0x0000003600167c02 */ /* 0x010fe20008000f00 */
[----:B------:R-:W-:Y:S01]  /*7000*/  UMOV UR13, UR17 ;  /* 0x00000011000d7c82 */ /* 0x000fe20008000000 */
[----:B------:R-:W-:Y:S01]  /*7010*/  MOV R23, UR53 ;  /* 0x0000003500177c02 */ /* 0x000fe20008000f00 */
[----:B------:R-:W-:Y:S01]  /*7020*/  UMOV UR15, 0x40 ;  /* 0x00000040000f7882 */ /* 0x000fe20000000000 */
[----:B------:R-:W-:Y:S01]  /*7030*/  MOV R24, UR52 ;  /* 0x0000003400187c02 */ /* 0x000fe20008000f00 */
[----:B------:R-:W-:Y:S01]  /*7040*/  UMOV UR52, UR16 ;  /* 0x0000001000347c82 */ /* 0x000fe20008000000 */
[----:B------:R-:W-:Y:S01]  /*7050*/  UMOV UR53, UR17 ;  /* 0x0000001100357c82 */ /* 0x000fe20008000000 */
[----:B------:R-:W-:Y:S01]  /*7060*/  UMOV UR55, 0x40 ;  /* 0x0000004000377882 */ /* 0x000fe20000000000 */
[----:B------:R-:W-:Y:S01]  /*7070*/  LOP3.LUT R5, R8, 0x400000, RZ, 0xfc, !PT ;  /* 0x0040000008057812 */ /* 0x000fe200078efcff */
[----:B------:R-:W-:Y:S01]  /*7080*/  VIADD R7, R13, 0x80 ;  /* 0x000000800d077836 */ /* 0x000fe20000000000 */
[----:B------:R-:W-:Y:S01]  /*7090*/  MOV R19, UR59 ;  /* 0x0000003b00137c02 */ /* 0x000fe20008000f00 */
[----:B------:R-:W-:Y:S01]  /*70a0*/  UMOV UR59, 0x8 ;  /* 0x00000008003b7882 */ /* 0x000fe20000000000 */
[----:B------:R-:W-:Y:S01]  /*70b0*/  MOV R20, UR58 ;  /* 0x0000003a00147c02 */ /* 0x000fe20008000f00 */
[----:B------:R-:W-:Y:S01]  /*70c0*/  IMAD.U32 R223, RZ, RZ, UR59 ;  /* 0x0000003bffdf7e24 */ /* 0x000fe2000f8e00ff */
[----:B------:R-:W-:Y:S01]  /*70d0*/  MOV R18, UR57 ;  /* 0x0000003900127c02 */ /* 0x000fe20008000f00 */
[----:B------:R-:W-:Y:S01]  /*70e0*/  UMOV UR57, 0x40000040 ;  /* 0x4000004000397882 */ /* 0x000fe20000000000 */
[----:B------:R-:W-:Y:S01]  /*70f0*/  VIADD R4, R4, 0xffff0000 ;  /* 0xffff000004047836 */ /* 0x000fe20000000000 */
[----:B------:R-:W-:Y:S01]  /*7100*/  LOP3.LUT R8, R8, 0x80000, RZ, 0xfc, !PT ;  /* 0x0008000008087812 */ /* 0x000fe200078efcff */
[----:B------:R-:W-:Y:S01]  /*7110*/  HGMMA.64x16x16.F32 R136, gdesc[UR24].tnspA.tnspB, R136 ;  /* 0x60200000188879f0 */ /* 0x000fe20008700888 */
[----:B------:R-:W-:-:S02]  /*7120*/  UMOV UR25, 0x40000040 ;  /* 0x4000004000197882 */ /* 0x000fc40000000000 */
[----:B------:R-:W-:Y:S01]  /*7130*/  SHF.R.U32.HI R4, RZ, 0x4, R4 ;  /* 0x00000004ff047819 */ /* 0x000fe20000011604 */
[----:B------:R-:W-:Y:S04]  /*7140*/  HGMMA.64x16x16.F32 R152, gdesc[UR36].tnspA.tnspB, R152 ;  /* 0x60200000249879f0 */ /* 0x000fe80008700898 */
[----:B------:R-:W-:Y:S01]  /*7150*/  HGMMA.64x16x16.F32 R168, gdesc[UR32].tnspA.tnspB, R168 ;  /* 0x6020000020a879f0 */ /* 0x000fe200087008a8 */
[----:B------:R-:W-:-:S03]  /*7160*/  UMOV UR33, UR25 ;  /* 0x0000001900217c82 */ /* 0x000fc60008000000 */
[----:B------:R-:W-:Y:S01]  /*7170*/  HGMMA.64x16x16.F32 R184, gdesc[UR28].tnspA.tnspB, R184 ;  /* 0x602000001cb879f0 */ /* 0x000fe200087008b8 */
[----:B------:R-:W-:-:S03]  /*7180*/  UMOV UR29, UR25 ;  /* 0x00000019001d7c82 */ /* 0x000fc60008000000 */
[----:B------:R-:W-:Y:S01]  /*7190*/  HGMMA.64x16x16.F32 R200, gdesc[UR20].tnspA.tnspB, R200 ;  /* 0x6020000014c879f0 */ /* 0x000fe200087008c8 */
[----:B------:R-:W-:Y:S01]  /*71a0*/  R2UR UR20, R9 ;  /* 0x00000000091472ca */ /* 0x000fe200000e0000 */
[C---:B------:R-:W-:Y:S01]  /*71b0*/  VIADD R9, R5.reuse, 0x80 ;  /* 0x0000008005097836 */ /* 0x040fe20000000000 */
[----:B------:R-:W-:-:S11]  /*71c0*/  R2UR UR21, R5 ;  /* 0x00000000051572ca */ /* 0x000fd600000e0000 */
[----:B------:R-:W-:Y:S02]  /*71d0*/  UMOV UR54, UR20 ;  /* 0x0000001400367c82 */ /* 0x000fe40008000000 */
[----:B------:R-:W-:Y:S01]  /*71e0*/  UMOV UR58, UR21 ;  /* 0x00000015003a7c82 */ /* 0x000fe20008000000 */
[----:B------:R-:W-:Y:S01]  /*71f0*/  UMOV UR21, UR25 ;  /* 0x0000001900157c82 */ /* 0x000fe20008000000 */
[----:B------:R-:W-:Y:S01]  /*7200*/  IMAD.U32 R222, RZ, RZ, UR58 ;  /* 0x0000003affde7e24 */ /* 0x000fe2000f8e00ff */
[----:B------:R-:W-:Y:S01]  /*7210*/  HGMMA.64x16x16.F32 R136, gdesc[UR16].tnspA.tnspB, R136 ;  /* 0x60200000108879f0 */ /* 0x000fe20008700888 */
[----:B------:R-:W-:-:S03]  /*7220*/  UMOV UR17, 0x40000040 ;  /* 0x4000004000117882 */ /* 0x000fc60000000000 */
[----:B------:R-:W-:Y:S01]  /*7230*/  HGMMA.64x16x16.F32 R152, gdesc[UR4].tnspA.tnspB, R152 ;  /* 0x60200000049879f0 */ /* 0x000fe20008700898 */
[----:B------:R-:W-:Y:S01]  /*7240*/  R2UR UR4, R7 ;  /* 0x00000000070472ca */ /* 0x000fe200000e0000 */
[----:B------:R-:W-:Y:S01]  /*7250*/  VIADD R7, R13, 0x100 ;  /* 0x000001000d077836 */ /* 0x000fe20000000000 */
[----:B------:R-:W-:Y:S01]  /*7260*/  R2UR UR5, R9 ;  /* 0x00000000090572ca */ /* 0x000fe200000e0000 */
[----:B------:R-:W-:Y:S01]  /*7270*/  VIADD R9, R5, 0x100 ;  /* 0x0000010005097836 */ /* 0x000fe20000000000 */
[----:B------:R-:W-:Y:S01]  /*7280*/  HGMMA.64x16x16.F32 R168, gdesc[UR8].tnspA.tnspB, R168 ;  /* 0x6020000008a879f0 */ /* 0x000fe200087008a8 */
[----:B------:R-:W-:Y:S01]  /*7290*/  UMOV UR8, UR54 ;  /* 0x0000003600087c82 */ /* 0x000fe20008000000 */
[----:B------:R-:W-:Y:S02]  /*72a0*/  UMOV UR9, UR55 ;  /* 0x0000003700097c82 */ /* 0x000fe40008000000 */
[----:B------:R-:W-:Y:S01]  /*72b0*/  HGMMA.64x16x16.F32 R184, gdesc[UR12].tnspA.tnspB, R184 ;  /* 0x602000000cb879f0 */ /* 0x000fe200087008b8 */
[----:B------:R-:W-:-:S03]  /*72c0*/  UMOV UR13, UR17 ;  /* 0x00000011000d7c82 */ /* 0x000fc60008000000 */
[----:B------:R-:W-:Y:S01]  /*72d0*/  HGMMA.64x16x16.F32 R200, gdesc[UR52].tnspA.tnspB, R200, gsb0 ;  /* 0x6020000034c879f0 */ /* 0x000fe200080008c8 */
[----:B------:R0:W-:Y:S06]  /*72e0*/  MEMBAR.ALL.CTA ;  /* 0x0000000000007992 */ /* 0x0001ec0000008000 */
[----:B0-----:R-:W0:Y:S01]  /*72f0*/  FENCE.VIEW.ASYNC.S ;  /* 0x00000000000073c6 */ /* 0x001e220000000000 */
[----:B------:R-:W-:Y:S02]  /*7300*/  R2UR UR52, R24 ;  /* 0x00000000183472ca */ /* 0x000fe400000e0000 */
[----:B------:R-:W-:-:S02]  /*7310*/  R2UR UR53, R23 ;  /* 0x00000000173572ca */ /* 0x000fc400000e0000 */
[----:B------:R-:W-:Y:S02]  /*7320*/  R2UR UR54, R22 ;  /* 0x00000000163672ca */ /* 0x000fe400000e0000 */
[----:B------:R-:W-:-:S07]  /*7330*/  R2UR UR55, R21 ;  /* 0x00000000153772ca */ /* 0x000fce00000e0000 */
[----:B------:R-:W-:Y:S02]  /*7340*/  UMOV UR44, UR52 ;  /* 0x00000034002c7c82 */ /* 0x000fe40008000000 */
[----:B------:R-:W-:Y:S01]  /*7350*/  UMOV UR45, UR53 ;  /* 0x00000035002d7c82 */ /* 0x000fe20008000000 */
[----:B0-----:R-:W-:Y:S06]  /*7360*/  BAR.SYNC.DEFER_BLOCKING 0x9, 0x100 ;  /* 0x0244000000007b1d */ /* 0x001fec0000010000 */
[----:B------:R-:W-:-:S06]  /*7370*/  WARPGROUP.ARRIVE ;  /* 0x00000000000079c5 */ /* 0x000fcc0000000000 */
[----:B------:R-:W-:Y:S01]  /*7380*/  HGMMA.64x64x16.F32 R24, gdesc[UR56].tnspA, RZ, !UPT ;  /* 0x20e00000381879f0 */ /* 0x000fe2000c7008ff */
[----:B------:R-:W-:Y:S01]  /*7390*/  UMOV UR56, UR4 ;  /* 0x0000000400387c82 */ /* 0x000fe20008000000 */
[----:B------:R-:W-:Y:S01]  /*73a0*/  UMOV UR57, 0x40000040 ;  /* 0x4000004000397882 */ /* 0x000fe20000000000 */
[----:B------:R-:W-:Y:S01]  /*73b0*/  UMOV UR58, UR5 ;  /* 0x00000005003a7c82 */ /* 0x000fe20008000000 */
[----:B------:R-:W-:Y:S01]  /*73c0*/  UMOV UR59, 0x8 ;  /* 0x00000008003b7882 */ /* 0x000fe20000000000 */
[----:B------:R-:W-:Y:S01]  /*73d0*/  IMAD.U32 R220, RZ, RZ, UR58 ;  /* 0x0000003affdc7e24 */ /* 0x000fe2000f8e00ff */
[----:B------:R-:W-:Y:S01]  /*73e0*/  R2UR UR4, R7 ;  /* 0x00000000070472ca */ /* 0x000fe200000e0000 */
[----:B------:R-:W-:Y:S01]  /*73f0*/  IMAD.U32 R221, RZ, RZ, UR59 ;  /* 0x0000003bffdd7e24 */ /* 0x000fe2000f8e00ff */
[----:B------:R-:W-:Y:S01]  /*7400*/  R2UR UR5, R9 ;  /* 0x00000000090572ca */ /* 0x000fe200000e0000 */
[----:B------:R-:W-:Y:S02]  /*7410*/  VIADD R7, R13, 0x180 ;  /* 0x000001800d077836 */ /* 0x000fe40000000000 */
[----:B------:R-:W-:-:S02]  /*7420*/  VIADD R9, R5, 0x180 ;  /* 0x0000018005097836 */ /* 0x000fc40000000000 */
[----:B------:R-:W-:Y:S01]  /*7430*/  VIADD R5, R5, 0x200 ;  /* 0x0000020005057836 */ /* 0x000fe20000000000 */
[----:B------:R-:W-:Y:S01]  /*7440*/  HGMMA.64x64x16.F32 R24, gdesc[UR56].tnspA, R24 ;  /* 0x20e00000381879f0 */ /* 0x000fe20008700818 */
[----:B------:R-:W-:Y:S02]  /*7450*/  R2UR UR59, R19 ;  /* 0x00000000133b72ca */ /* 0x000fe400000e0000 */
[----:B------:R-:W-:Y:S02]  /*7460*/  R2UR UR58, R20 ;  /* 0x00000000143a72ca */ /* 0x000fe400000e0000 */
[----:B------:R-:W-:Y:S02]  /*7470*/  R2UR UR57, R18 ;  /* 0x00000000123972ca */ /* 0x000fe400000e0000 */
[----:B------:R-:W-:-:S07]  /*7480*/  R2UR UR56, R17 ;  /* 0x00000000113872ca */ /* 0x000fce00000e0000 */
        /* <DEDUP_REMOVED lines=9> */
[----:B------:R-:W-:Y:S01]  /*7520*/  R2UR UR4, R7 ;  /* 0x00000000070472ca */ /* 0x000fe200000e0000 */
[----:B------:R-:W-:Y:S01]  /*7530*/  IMAD.U32 R219, RZ, RZ, UR59 ;  /* 0x0000003bffdb7e24 */ /* 0x000fe2000f8e00ff */
[----:B------:R-:W-:Y:S01]  /*7540*/  R2UR UR5, R9 ;  /* 0x00000000090572ca */ /* 0x000fe200000e0000 */
[----:B------:R-:W-:-:S02]  /*7550*/  VIADD R7, R13, 0x200 ;  /* 0x000002000d077836 */ /* 0x000fc40000000000 */
[----:B------:R-:W-:Y:S01]  /*7560*/  VIADD R9, R8, 0x210 ;  /* 0x0000021008097836 */ /* 0x000fe20000000000 */
[----:B------:R-:W-:Y:S01]  /*7570*/  HGMMA.64x64x16.F32 R24, gdesc[UR56].tnspA, R24 ;  /* 0x20e00000381879f0 */ /* 0x000fe20008700818 */
[----:B------:R-:W-:-:S06]  /*7580*/  R2UR UR59, R16 ;  /* 0x00000000103b72ca */ /* 0x000fcc00000e0000 */
[----:B------:R-:W-:Y:S01]  /*7590*/  UMOV UR56, UR4 ;  /* 0x0000000400387c82 */ /* 0x000fe20008000000 */
[----:B------:R-:W-:Y:S01]  /*75a0*/  R2UR UR58, R15 ;  /* 0x000000000f3a72ca */ /* 0x000fe200000e0000 */
[----:B------:R-:W-:Y:S01]  /*75b0*/  UMOV UR57, 0x40000040 ;  /* 0x4000004000397882 */ /* 0x000fe20000000000 */
[----:B------:R-:W-:Y:S01]  /*75c0*/  R2UR UR4, R5 ;  /* 0x00000000050472ca */ /* 0x000fe200000e0000 */
[----:B------:R-:W-:-:S03]  /*75d0*/  VIADD R5, R6, 0x400 ;  /* 0x0000040006057836 */ /* 0x000fc60000000000 */
[----:B------:R-:W-:Y:S01]  /*75e0*/  UMOV UR49, UR59 ;  /* 0x0000003b00317c82 */ /* 0x000fe20008000000 */
[----:B------:R-:W-:-:S06]  /*75f0*/  UMOV UR59, 0x8 ;  /* 0x00000008003b7882 */ /* 0x000fcc0000000000 */
[----:B------:R-:W-:Y:S01]  /*7600*/  UMOV UR48, UR58 ;  /* 0x0000003a00307c82 */ /* 0x000fe20008000000 */
[----:B------:R-:W-:Y:S01]  /*7610*/  UMOV UR58, UR5 ;  /* 0x00000005003a7c82 */ /* 0x000fe20008000000 */
[----:B------:R-:W-:Y:S01]  /*7620*/  R2UR UR5, R7 ;  /* 0x00000000070572ca */ /* 0x000fe200000e0000 */
[----:B------:R-:W-:Y:S02]  /*7630*/  IMAD.U32 R216, RZ, RZ, UR58 ;  /* 0x0000003affd87e24 */ /* 0x000fe4000f8e00ff */
[----:B------:R-:W-:Y:S01]  /*7640*/  IMAD.U32 R217, RZ, RZ, UR59 ;  /* 0x0000003bffd97e24 */ /* 0x000fe2000f8e00ff */
[----:B------:R-:W-:Y:S01]  /*7650*/  HGMMA.64x64x16.F32 R24, gdesc[UR56].tnspA, R24 ;  /* 0x20e00000381879f0 */ /* 0x000fe20008700818 */
[----:B------:R-:W-:Y:S01]  /*7660*/  R2UR UR57, R14 ;  /* 0x000000000e3972ca */ /* 0x000fe200000e0000 */
[----:B------:R-:W-:Y:S01]  /*7670*/  UMOV UR58, UR4 ;  /* 0x00000004003a7c82 */ /* 0x000fe20008000000 */
[----:B------:R-:W-:Y:S01]  /*7680*/  R2UR UR56, R12 ;  /* 0x000000000c3872ca */ /* 0x000fe200000e0000 */
[----:B------:R-:W-:Y:S01]  /*7690*/  UMOV UR59, 0x8 ;  /* 0x00000008003b7882 */ /* 0x000fe20000000000 */
[----:B------:R-:W-:-:S02]  /*76a0*/  IMAD.U32 R22, RZ, RZ, UR58 ;  /* 0x0000003aff167e24 */ /* 0x000fc4000f8e00ff */
[----:B------:R-:W-:-:S07]  /*76b0*/  IMAD.U32 R23, RZ, RZ, UR59 ;  /* 0x0000003bff177e24 */ /* 0x000fce000f8e00ff */
[----:B------:R-:W-:Y:S01]  /*76c0*/  UMOV UR53, UR57 ;  /* 0x0000003900357c82 */ /* 0x000fe20008000000 */
[----:B------:R-:W-:Y:S01]  /*76d0*/  UMOV UR57, 0x40000040 ;  /* 0x4000004000397882 */ /* 0x000fe20000000000 */
[----:B------:R-:W-:Y:S01]  /*76e0*/  UMOV UR52, UR56 ;  /* 0x0000003800347c82 */ /* 0x000fe20008000000 */
[----:B------:R-:W-:Y:S01]  /*76f0*/  UMOV UR56, UR5 ;  /* 0x0000000500387c82 */ /* 0x000fe20008000000 */
[----:B------:R-:W-:Y:S01]  /*7700*/  UMOV UR5, UR17 ;  /* 0x0000001100057c82 */ /* 0x000fe20008000000 */
        /* <DEDUP_REMOVED lines=13> */
[----:B------:R-:W-:Y:S02]  /*77e0*/  UMOV UR59, UR41 ;  /* 0x00000029003b7c82 */ /* 0x000fe40008000000 */
[----:B------:R-:W-:Y:S01]  /*77f0*/  HGMMA.64x16x16.F32 R176, gdesc[UR56].tnspA.tnspB, R176 ;  /* 0x6020000038b079f0 */ /* 0x000fe200087008b0 */
[----:B------:R-:W-:Y:S01]  /*7800*/  UMOV UR58, UR44 ;  /* 0x0000002c003a7c82 */ /* 0x000fe20008000000 */
[----:B------:R-:W-:Y:S01]  /*7810*/  UMOV UR59, UR45 ;  /* 0x0000002d003b7c82 */ /* 0x000fe20008000000 */
[----:B------:R-:W-:Y:S01]  /*7820*/  R2UR UR44, R5 ;  /* 0x00000000052c72ca */ /* 0x000fe200000e0000 */
[----:B------:R-:W-:Y:S01]  /*7830*/  HGMMA.64x16x16.F32 R192, gdesc[UR56].tnspA.tnspB, R192 ;  /* 0x6020000038c079f0 */ /* 0x000fe200087008c0 */
[----:B------:R-:W-:Y:S01]  /*7840*/  UMOV UR58, UR48 ;  /* 0x00000030003a7c82 */ /* 0x000fe20008000000 */
[----:B------:R-:W-:Y:S01]  /*7850*/  UMOV UR59, UR49 ;  /* 0x00000031003b7c82 */ /* 0x000fe20008000000 */
[----:B------:R-:W-:Y:S01]  /*7860*/  UMOV UR45, 0x40000040 ;  /* 0x40000040002d7882 */ /* 0x000fe20000000000 */
[----:B------:R-:W-:Y:S01]  /*7870*/  HGMMA.64x16x16.F32 R208, gdesc[UR56].tnspA.tnspB, R208 ;  /* 0x6020000038d079f0 */ /* 0x000fe200087008d0 */
[----:B------:R-:W-:Y:S01]  /*7880*/  UMOV UR49, UR45 ;  /* 0x0000002d00317c82 */ /* 0x000fe20008000000 */
[----:B------:R-:W-:Y:S01]  /*7890*/  UMOV UR41, UR45 ;  /* 0x0000002d00297c82 */ /* 0x000fe20008000000 */
[C---:B------:R-:W-:Y:S01]  /*78a0*/  VIADD R5, R6.reuse, 0x500 ;  /* 0x0000050006057836 */ /* 0x040fe20000000000 */
[----:B------:R-:W-:Y:S01]  /*78b0*/  UMOV UR58, UR8 ;  /* 0x00000008003a7c82 */ /* 0x000fe20008000000 */
[----:B------:R-:W-:Y:S01]  /*78c0*/  VIADD R6, R6, 0x580 ;  /* 0x0000058006067836 */ /* 0x000fe20000000000 */
[----:B------:R-:W-:Y:S01]  /*78d0*/  UMOV UR59, UR9 ;  /* 0x00000009003b7c82 */ /* 0x000fe20008000000 */
[----:B------:R-:W-:Y:S01]  /*78e0*/  UMOV UR9, UR17 ;  /* 0x0000001100097c82 */ /* 0x000fe20008000000 */
[----:B------:R-:W-:Y:S01]  /*78f0*/  UMOV UR48, UR44 ;  /* 0x0000002c00307c82 */ /* 0x000fe20008000000 */
[----:B------:R-:W-:Y:S01]  /*7900*/  UMOV UR40, UR44 ;  /* 0x0000002c00287c82 */ /* 0x000fe20008000000 */
[----:B------:R-:W-:-:S02]  /*7910*/  R2UR UR24, R5 ;  /* 0x00000000051872ca */ /* 0x000fc400000e0000 */
[----:B------:R-:W-:Y:S01]  /*7920*/  R2UR UR16, R6 ;  /* 0x00000000061072ca */ /* 0x000fe200000e0000 */
[----:B------:R-:W-:Y:S01]  /*7930*/  VIADD R6, R8, 0x100 ;  /* 0x0000010008067836 */ /* 0x000fe20000000000 */
[----:B------:R-:W-:Y:S01]  /*7940*/  LOP3.LUT R5, R4, 0x3fff, RZ, 0xc0, !PT ;  /* 0x00003fff04057812 */ /* 0x000fe200078ec0ff */
[----:B------:R-:W-:-:S04]  /*7950*/  VIADD R4, R8, 0x80 ;  /* 0x0000008008047836 */ /* 0x000fc80000000000 */
[----:B------:R-:W-:Y:S02]  /*7960*/  IMAD R12, R2, 0x800, R5 ;  /* 0x00000800020c7824 */ /* 0x000fe400078e0205 */
[----:B------:R-:W-:Y:S02]  /*7970*/  VIADD R5, R8, 0x10 ;  /* 0x0000001008057836 */ /* 0x000fe40000000000 */
        /* <DEDUP_REMOVED lines=8> */
[----:B------:R-:W-:Y:S01]  /*7a00*/  HGMMA.64x16x16.F32 R144, gdesc[UR44].tnspA.tnspB, R144 ;  /* 0x602000002c9079f0 */ /* 0x000fe20008700890 */
[----:B------:R-:W-:Y:S01]  /*7a10*/  UMOV UR46, UR52 ;  /* 0x00000034002e7c82 */ /* 0x000fe20008000000 */
[----:B------:R-:W-:Y:S01]  /*7a20*/  UMOV UR47, UR53 ;  /* 0x00000035002f7c82 */ /* 0x000fe20008000000 */
[----:B------:R-:W-:Y:S01]  /*7a30*/  UMOV UR52, UR44 ;  /* 0x0000002c00347c82 */ /* 0x000fe20008000000 */
[----:B------:R-:W-:Y:S01]  /*7a40*/  UMOV UR53, UR45 ;  /* 0x0000002d00357c82 */ /* 0x000fe20008000000 */
[----:B------:R-:W-:Y:S01]  /*7a50*/  HGMMA.64x16x16.F32 R160, gdesc[UR44].tnspA.tnspB, R160 ;  /* 0x602000002ca079f0 */ /* 0x000fe200087008a0 */
[----:B------:R-:W-:Y:S01]  /*7a60*/  R2UR UR46, R5 ;  /* 0x00000000052e72ca */ /* 0x000fe200000e0000 */
[C---:B------:R-:W-:Y:S01]  /*7a70*/  VIADD R5, R8.reuse, 0x90 ;  /* 0x0000009008057836 */ /* 0x040fe20000000000 */
[----:B------:R-:W-:Y:S01]  /*7a80*/  UMOV UR47, 0x40 ;  /* 0x00000040002f7882 */ /* 0x000fe20000000000 */
[----:B------:R-:W-:Y:S01]  /*7a90*/  HGMMA.64x16x16.F32 R176, gdesc[UR52].tnspA.tnspB, R176 ;  /* 0x6020000034b079f0 */ /* 0x000fe200087008b0 */
[----:B------:R-:W-:Y:S01]  /*7aa0*/  R2UR UR54, R8 ;  /* 0x00000000083672ca */ /* 0x000fe200000e0000 */
[----:B------:R-:W-:Y:S01]  /*7ab0*/  UMOV UR55, 0x40 ;  /* 0x0000004000377882 */ /* 0x000fe20000000000 */
[----:B------:R-:W-:Y:S01]  /*7ac0*/  R2UR UR52, R12 ;  /* 0x000000000c3472ca */ /* 0x000fe200000e0000 */
[----:B------:R-:W-:Y:S01]  /*7ad0*/  HGMMA.64x16x16.F32 R192, gdesc[UR48].tnspA.tnspB, R192 ;  /* 0x6020000030c079f0 */ /* 0x000fe200087008c0 */
[----:B------:R-:W-:Y:S01]  /*7ae0*/  UMOV UR53, 0x40000040 ;  /* 0x4000004000357882 */ /* 0x000fe20000000000 */
[----:B------:R-:W-:Y:S01]  /*7af0*/  UMOV UR45, 0x40000040 ;  /* 0x40000040002d7882 */ /* 0x000fe20000000000 */
[----:B------:R-:W-:Y:S01]  /*7b00*/  R2UR UR50, R9 ;  /* 0x00000000093272ca */ /* 0x000fe200000e0000 */
[----:B------:R-:W-:Y:S01]  /*7b10*/  HGMMA.64x16x16.F32 R208, gdesc[UR40].tnspA.tnspB, R208 ;  /* 0x6020000028d079f0 */ /* 0x000fe200087008d0 */
[----:B------:R-:W-:Y:S01]  /*7b20*/  UMOV UR49, UR45 ;  /* 0x0000002d00317c82 */ /* 0x000fe20008000000 */
[----:B------:R-:W-:Y:S01]  /*7b30*/  UMOV UR51, 0x40 ;  /* 0x0000004000337882 */ /* 0x000fe20000000000 */
[C---:B------:R-:W-:Y:S01]  /*7b40*/  VIADD R9, R8.reuse, 0x20 ;  /* 0x0000002008097836 */ /* 0x040fe20000000000 */
[----:B------:R-:W-:Y:S01]  /*7b50*/  UMOV UR43, 0x40 ;  /* 0x00000040002b7882 */ /* 0x000fe20000000000 */
[----:B------:R-:W-:Y:S03]  /*7b60*/  HGMMA.64x16x16.F32 R144, gdesc[UR24].tnspA.tnspB, R144 ;  /* 0x60200000189079f0 */ /* 0x000fe60008700890 */
[----:B------:R-:W-:Y:S01]  /*7b70*/  R2UR UR26, R9 ;  /* 0x00000000091a72ca */ /* 0x000fe200000e0000 */
[C---:B------:R-:W-:Y:S01]  /*7b80*/  VIADD R9, R8.reuse, 0xa0 ;  /* 0x000000a008097836 */ /* 0x040fe20000000000 */
[----:B------:R-:W-:Y:S01]  /*7b90*/  R2UR UR24, R231 ;  /* 0x00000000e71872ca */ /* 0x000fe200000e0000 */
[----:B------:R-:W-:Y:S01]  /*7ba0*/  UMOV UR27, 0x40 ;  /* 0x00000040001b7882 */ /* 0x000fe20000000000 */
[----:B------:R-:W-:Y:S01]  /*7bb0*/  HGMMA.64x16x16.F32 R160, gdesc[UR36].tnspA.tnspB, R160 ;  /* 0x6020000024a079f0 */ /* 0x000fe200087008a0 */
[----:B------:R-:W-:Y:S01]  /*7bc0*/  UMOV UR25, 0x40000040 ;  /* 0x4000004000197882 */ /* 0x000fe20000000000 */
[----:B------:R-:W-:Y:S01]  /*7bd0*/  R2UR UR42, R9 ;  /* 0x00000000092a72ca */ /* 0x000fe200000e0000 */
[C---:B------:R-:W-:Y:S01]  /*7be0*/  VIADD R9, R8.reuse, 0x1a0 ;  /* 0x000001a008097836 */ /* 0x040fe20000000000 */
[----:B------:R-:W-:Y:S01]  /*7bf0*/  HGMMA.64x16x16.F32 R176, gdesc[UR32].tnspA.tnspB, R176 ;  /* 0x6020000020b079f0 */ /* 0x000fe200087008b0 */
[C---:B------:R-:W-:Y:S01]  /*7c00*/  VIADD R231, R8.reuse, 0x120 ;  /* 0x0000012008e77836 */ /* 0x040fe20000000000 */
[----:B------:R-:W-:Y:S01]  /*7c10*/  UMOV UR41, UR25 ;  /* 0x0000001900297c82 */ /* 0x000fe20008000000 */
[----:B------:R-:W-:Y:S01]  /*7c20*/  UMOV UR37, UR25 ;  /* 0x0000001900257c82 */ /* 0x000fe20008000000 */
[----:B------:R-:W-:Y:S01]  /*7c30*/  HGMMA.64x16x16.F32 R192, gdesc[UR28].tnspA.tnspB, R192 ;  /* 0x602000001cc079f0 */ /* 0x000fe200087008c0 */
[----:B------:R-:W-:Y:S01]  /*7c40*/  R2UR UR34, R9 ;  /* 0x00000000092272ca */ /* 0x000fe200000e0000 */
[----:B------:R-:W-:Y:S01]  /*7c50*/  VIADD R9, R8, 0x220 ;  /* 0x0000022008097836 */ /* 0x000fe20000000000 */
[----:B------:R-:W-:Y:S01]  /*7c60*/  R2UR UR38, R231 ;  /* 0x00000000e72672ca */ /* 0x000fe200000e0000 */
[----:B------:R-:W-:Y:S01]  /*7c70*/  HGMMA.64x16x16.F32 R208, gdesc[UR20].tnspA.tnspB, R208 ;  /* 0x6020000014d079f0 */ /* 0x000fe200087008d0 */
[----:B------:R-:W-:Y:S01]  /*7c80*/  R2UR UR21, R4 ;  /* 0x00000000041572ca */ /* 0x000fe200000e0000 */
[----:B------:R-:W-:Y:S01]  /*7c90*/  VIADD R4, R8, 0x180 ;  /* 0x0000018008047836 */ /* 0x000fe20000000000 */
[----:B------:R-:W-:Y:S01]  /*7ca0*/  R2UR UR20, R6 ;  /* 0x00000000061472ca */ /* 0x000fe200000e0000 */
[----:B------:R-:W-:Y:S01]  /*7cb0*/  UMOV UR40, UR24 ;  /* 0x0000001800287c82 */ /* 0x000fe20008000000 */
[----:B------:R-:W-:Y:S01]  /*7cc0*/  R2UR UR30, R9 ;  /* 0x00000000091e72ca */ /* 0x000fe200000e0000 */
        /* <DEDUP_REMOVED lines=9> */
[----:B------:R-:W-:Y:S01]  /*7d60*/  UMOV UR23, 0x40 ;  /* 0x0000004000177882 */ /* 0x000fe20000000000 */
[----:B------:R-:W-:Y:S01]  /*7d70*/  VIADD R231, R12, 0x180 ;  /* 0x000001800ce77836 */ /* 0x000fe20000000000 */
[----:B------:R-:W-:Y:S01]  /*7d80*/  HGMMA.64x16x16.F32 R144, gdesc[UR16].tnspA.tnspB, R144 ;  /* 0x60200000109079f0 */ /* 0x000fe20008700890 */
[----:B------:R-:W-:Y:S01]  /*7d90*/  UMOV UR18, UR58 ;  /* 0x0000003a00127c82 */ /* 0x000fe20008000000 */
[----:B------:R-:W-:-:S02]  /*7da0*/  UMOV UR19, UR59 ;  /* 0x0000003b00137c82 */ /* 0x000fc40008000000 */
[----:B------:R-:W-:Y:S01]  /*7db0*/  HGMMA.64x16x16.F32 R160, gdesc[UR4].tnspA.tnspB, R160 ;  /* 0x6020000004a079f0 */ /* 0x000fe200087008a0 */
[----:B------:R-:W-:Y:S01]  /*7dc0*/  R2UR UR4, R4 ;  /* 0x00000000040472ca */ /* 0x000fe200000e0000 */
[----:B------:R-:W-:Y:S01]  /*7dd0*/  VIADD R4, R8, 0x200 ;  /* 0x0000020008047836 */ /* 0x000fe20000000000 */
[----:B------:R-:W-:Y:S01]  /*7de0*/  UMOV UR7, 0x40 ;  /* 0x0000004000077882 */ /* 0x000fe20000000000 */
[----:B------:R-:W-:Y:S01]  /*7df0*/  HGMMA.64x16x16.F32 R176, gdesc[UR8].tnspA.tnspB, R176 ;  /* 0x6020000008b079f0 */ /* 0x000fe200087008b0 */
[----:B------:R-:W-:Y:S01]  /*7e00*/  UMOV UR8, UR52 ;  /* 0x0000003400087c82 */ /* 0x000fe20008000000 */
[----:B------:R-:W-:Y:S01]  /*7e10*/  UMOV UR9, UR53 ;  /* 0x0000003500097c82 */ /* 0x000fe20008000000 */
[----:B------:R-:W-:Y:S01]  /*7e20*/  UMOV UR10, UR21 ;  /* 0x00000015000a7c82 */ /* 0x000fe20008000000 */
[----:B------:R-:W-:Y:S01]  /*7e30*/  HGMMA.64x16x16.F32 R192, gdesc[UR12].tnspA.tnspB, R192 ;  /* 0x602000000cc079f0 */ /* 0x000fe200087008c0 */
[----:B------:R-:W-:Y:S01]  /*7e40*/  UMOV UR11, 0x40 ;  /* 0x00000040000b7882 */ /* 0x000fe20000000000 */
[----:B------:R-:W-:Y:S01]  /*7e50*/  IMAD.U32 R20, RZ, RZ, UR10 ;  /* 0x0000000aff147e24 */ /* 0x000fe2000f8e00ff */
[----:B------:R-:W-:Y:S01]  /*7e60*/  UMOV UR15, 0x40 ;  /* 0x00000040000f7882 */ /* 0x000fe20000000000 */
[----:B------:R-:W-:Y:S01]  /*7e70*/  HGMMA.64x16x16.F32 R208, gdesc[UR16].tnspA.tnspB, R208, gsb0 ;  /* 0x6020000010d079f0 */ /* 0x000fe200080008d0 */
[----:B------:R-:W-:Y:S01]  /*7e80*/  IMAD.U32 R21, RZ, RZ, UR11 ;  /* 0x0000000bff157e24 */ /* 0x000fe2000f8e00ff */
[----:B------:R-:W-:Y:S01]  /*7e90*/  UMOV UR19, 0x40 ;  /* 0x0000004000137882 */ /* 0x000fe20000000000 */
[----:B------:R-:W-:-:S02]  /*7ea0*/  WARPGROUP.DEPBAR.LE gsb0, 0x1 ;  /* 0x00008000000079c5 */ /* 0x000fc40000010100 */
[----:B------:R-:W-:-:S06]  /*7eb0*/  WARPGROUP.ARRIVE ;  /* 0x00000000000079c5 */ /* 0x000fcc0000000000 */
[----:B------:R-:W-:Y:S04]  /*7ec0*/  HGMMA.64x16x16.F32 R56, gdesc[UR52].tnspA.tnspB, R56 ;  /* 0x60200000343879f0 */ /* 0x000fe80008700838 */
[----:B------:R-:W-:Y:S01]  /*7ed0*/  HGMMA.64x16x16.F32 R64, gdesc[UR8].tnspA.tnspB, R64 ;  /* 0x60200000084079f0 */ /* 0x000fe20008700840 */
[----:B------:R-:W-:Y:S01]  /*7ee0*/  UMOV UR8, UR52 ;  /* 0x0000003400087c82 */ /* 0x000fe20008000000 */
[----:B------:R-:W-:Y:S01]  /*7ef0*/  UMOV UR9, UR53 ;  /* 0x0000003500097c82 */ /* 0x000fe20008000000 */
[----:B------:R-:W-:Y:S01]  /*7f00*/  UMOV UR10, UR20 ;  /* 0x00000014000a7c82 */ /* 0x000fe20008000000 */
[----:B------:R-:W-:Y:S01]  /*7f10*/  UMOV UR11, 0x40 ;  /* 0x00000040000b7882 */ /* 0x000fe20000000000 */
[----:B------:R-:W-:Y:S01]  /*7f20*/  IMAD.U32 R18, RZ, RZ, UR10 ;  /* 0x0000000aff127e24 */ /* 0x000fe2000f8e00ff */
[----:B------:R-:W-:Y:S01]  /*7f30*/  HGMMA.64x16x16.F32 R72, gdesc[UR8].tnspA.tnspB, R72 ;  /* 0x60200000084879f0 */ /* 0x000fe20008700848 */
[----:B------:R-:W-:Y:S01]  /*7f40*/  UMOV UR10, UR4 ;  /* 0x00000004000a7c82 */ /* 0x000fe20008000000 */
[----:B------:R-:W-:Y:S01]  /*7f50*/  R2UR UR4, R4 ;  /* 0x00000000040472ca */ /* 0x000fe200000e0000 */
[----:B------:R-:W-:Y:S01]  /*7f60*/  IMAD.U32 R19, RZ, RZ, UR11 ;  /* 0x0000000bff137e24 */ /* 0x000fe2000f8e00ff */
        /* <DEDUP_REMOVED lines=8> */
[----:B------:R-:W-:Y:S01]  /*7ff0*/  UMOV UR11, 0x40 ;  /* 0x00000040000b7882 */ /* 0x000fe20000000000 */
[----:B------:R-:W-:Y:S01]  /*8000*/  VIADD R4, R12, 0x80 ;  /* 0x000000800c047836 */ /* 0x000fe20000000000 */
[----:B------:R-:W-:Y:S01]  /*8010*/  ULDC.64 UR52, c[0x0][0x208] ;  /* 0x0000820000347ab9 */ /* 0x000fe20000000a00 */
[----:B------:R-:W-:Y:S01]  /*8020*/  UMOV UR10, UR4 ;  /* 0x00000004000a7c82 */ /* 0x000fe20008000000 */
[----:B------:R-:W-:Y:S01]  /*8030*/  R2UR UR4, R5 ;  /* 0x00000000050472ca */ /* 0x000fe200000e0000 */
[----:B------:R-:W-:Y:S01]  /*8040*/  HGMMA.64x16x16.F32 R88, gdesc[UR8].tnspA.tnspB, R88 ;  /* 0x60200000085879f0 */ /* 0x000fe20008700858 */
[----:B------:R-:W-:Y:S01]  /*8050*/  R2UR UR44, R4 ;  /* 0x00000000042c72ca */ /* 0x000fe200000e0000 */
[C---:B------:R-:W-:Y:S01]  /*8060*/  VIADD R4, R8.reuse, 0x110 ;  /* 0x0000011008047836 */ /* 0x040fe20000000000 */
[----:B------:R-:W-:Y:S01]  /*8070*/  UMOV UR9, UR45 ;  /* 0x0000002d00097c82 */ /* 0x000fe20008000000 */
[----:B------:R-:W-:-:S02]  /*8080*/  VIADD R5, R8, 0x190 ;  /* 0x0000019008057836 */ /* 0x000fc40000000000 */
[----:B------:R-:W-:Y:S01]  /*8090*/  IMAD.U32 R14, RZ, RZ, UR10 ;  /* 0x0000000aff0e7e24 */ /* 0x000fe2000f8e00ff */
[----:B------:R-:W-:Y:S01]  /*80a0*/  R2UR UR5, R4 ;  /* 0x00000000040572ca */ /* 0x000fe200000e0000 */
[----:B------:R-:W-:Y:S01]  /*80b0*/  IMAD.U32 R15, RZ, RZ, UR11 ;  /* 0x0000000bff0f7e24 */ /* 0x000fe2000f8e00ff */
[----:B------:R-:W-:Y:S01]  /*80c0*/  R2UR UR6, R5 ;  /* 0x00000000050672ca */ /* 0x000fe200000e0000 */
[----:B------:R-:W-:Y:S02]  /*80d0*/  UMOV UR11, 0x40 ;  /* 0x00000040000b7882 */ /* 0x000fe40000000000 */
[----:B------:R-:W-:Y:S01]  /*80e0*/  UMOV UR10, UR4 ;  /* 0x00000004000a7c82 */ /* 0x000fe20008000000 */
[----:B------:R-:W-:Y:S01]  /*80f0*/  IMAD.U32 R11, RZ, RZ, UR11 ;  /* 0x0000000bff0b7e24 */ /* 0x000fe2000f8e00ff */
[----:B------:R-:W-:Y:S01]  /*8100*/  UMOV UR8, UR44 ;  /* 0x0000002c00087c82 */ /* 0x000fe20008000000 */
[----:B------:R-:W-:Y:S01]  /*8110*/  IMAD.U32 R10, RZ, RZ, UR10 ;  /* 0x0000000aff0a7e24 */ /* 0x000fe2000f8e00ff */
[----:B------:R-:W-:Y:S01]  /*8120*/  UMOV UR48, UR44 ;  /* 0x0000002c00307c82 */ /* 0x000fe20008000000 */
[----:B------:R-:W-:Y:S01]  /*8130*/  R2UR UR4, R231 ;  /* 0x00000000e70472ca */ /* 0x000fe200000e0000 */
[----:B------:R-:W-:-:S05]  /*8140*/  VIADD R231, R8, 0x130 ;  /* 0x0000013008e77836 */ /* 0x000fca0000000000 */
[----:B------:R-:W-:Y:S01]  /*8150*/  R2UR UR18, R231 ;  /* 0x00000000e71272ca */ /* 0x000fe200000e0000 */
        /* <DEDUP_REMOVED lines=14> */
[C---:B------:R-:W-:Y:S01]  /*8240*/  VIADD R9, R8.reuse, 0xb0 ;  /* 0x000000b008097836 */ /* 0x040fe20000000000 */
[----:B------:R-:W-:Y:S01]  /*8250*/  HGMMA.64x16x16.F32 R80, gdesc[UR8].tnspA.tnspB, R80 ;  /* 0x60200000085079f0 */ /* 0x000fe20008700850 */
[----:B------:R-:W-:Y:S01]  /*8260*/  UMOV UR5, 0x40000040 ;  /* 0x4000004000057882 */ /* 0x000fe20000000000 */
[----:B------:R-:W-:Y:S01]  /*8270*/  UMOV UR20, UR4 ;  /* 0x0000000400147c82 */ /* 0x000fe20008000000 */
[----:B------:R-:W-:Y:S01]  /*8280*/  UMOV UR16, UR4 ;  /* 0x0000000400107c82 */ /* 0x000fe20008000000 */
[----:B------:R-:W-:Y:S01]  /*8290*/  UMOV UR12, UR4 ;  /* 0x00000004000c7c82 */ /* 0x000fe20008000000 */
[----:B------:R-:W-:Y:S01]  /*82a0*/  UMOV UR8, UR4 ;  /* 0x0000000400087c82 */ /* 0x000fe20008000000 */
[----:B------:R-:W-:Y:S01]  /*82b0*/  R2UR UR22, R9 ;  /* 0x00000000091672ca */ /* 0x000fe200000e0000 */
[C---:B------:R-:W-:Y:S01]  /*82c0*/  VIADD R9, R8.reuse, 0x1b0 ;  /* 0x000001b008097836 */ /* 0x040fe20000000000 */
[----:B------:R-:W-:Y:S01]  /*82d0*/  UMOV UR21, UR5 ;  /* 0x0000000500157c82 */ /* 0x000fe20008000000 */
[----:B------:R-:W-:Y:S01]  /*82e0*/  HGMMA.64x16x16.F32 R88, gdesc[UR48].tnspA.tnspB, R88 ;  /* 0x60200000305879f0 */ /* 0x000fe20008700858 */
[----:B------:R-:W-:Y:S01]  /*82f0*/  VIADD R8, R8, 0x230 ;  /* 0x0000023008087836 */ /* 0x000fe20000000000 */
[----:B------:R-:W-:Y:S01]  /*8300*/  UMOV UR17, UR5 ;  /* 0x0000000500117c82 */ /* 0x000fe20008000000 */
[----:B------:R-:W-:Y:S01]  /*8310*/  R2UR UR14, R9 ;  /* 0x00000000090e72ca */ /* 0x000fe200000e0000 */
[----:B------:R-:W-:Y:S01]  /*8320*/  UMOV UR13, UR5 ;  /* 0x00000005000d7c82 */ /* 0x000fe20008000000 */
[----:B------:R-:W-:Y:S01]  /*8330*/  UMOV UR9, UR5 ;  /* 0x0000000500097c82 */ /* 0x000fe20008000000 */
[----:B------:R-:W-:Y:S01]  /*8340*/  IMAD.U32 R6, RZ, RZ, UR10 ;  /* 0x0000000aff067e24 */ /* 0x000fe2000f8e00ff */
[----:B------:R-:W-:Y:S01]  /*8350*/  R2UR UR10, R8 ;  /* 0x00000000080a72ca */ /* 0x000fe200000e0000 */
[----:B------:R-:W-:Y:S01]  /*8360*/  IMAD.U32 R7, RZ, RZ, UR11 ;  /* 0x0000000bff077e24 */ /* 0x000fe2000f8e00ff */
[----:B------:R-:W-:Y:S01]  /*8370*/  UMOV UR11, 0x40 ;  /* 0x00000040000b7882 */ /* 0x000fe20000000000 */
[----:B------:R-:W-:Y:S04]  /*8380*/  HGMMA.64x16x16.F32 R56, gdesc[UR24].tnspA.tnspB, R56 ;  /* 0x60200000183879f0 */ /* 0x000fe80008700838 */
[----:B------:R-:W-:Y:S04]  /*8390*/  HGMMA.64x16x16.F32 R64, gdesc[UR40].tnspA.tnspB, R64 ;  /* 0x60200000284079f0 */ /* 0x000fe80008700840 */
[----:B------:R-:W-:Y:S04]  /*83a0*/  HGMMA.64x16x16.F32 R72, gdesc[UR36].tnspA.tnspB, R72 ;  /* 0x60200000244879f0 */ /* 0x000fe80008700848 */
[----:B------:R-:W-:Y:S04]  /*83b0*/  HGMMA.64x16x16.F32 R80, gdesc[UR32].tnspA.tnspB, R80 ;  /* 0x60200000205079f0 */ /* 0x000fe80008700850 */
[----:B------:R-:W-:Y:S04]  /*83c0*/  HGMMA.64x16x16.F32 R88, gdesc[UR28].tnspA.tnspB, R88 ;  /* 0x602000001c5879f0 */ /* 0x000fe80008700858 */
[----:B------:R-:W-:Y:S01]  /*83d0*/  HGMMA.64x16x16.F32 R56, gdesc[UR4].tnspA.tnspB, R56 ;  /* 0x60200000043879f0 */ /* 0x000fe20008700838 */
[----:B------:R-:W-:-:S03]  /*83e0*/  USHF.L.U32 UR4, UR60, 0xe, URZ ;  /* 0x0000000e3c047899 */ /* 0x000fc6000800063f */
[----:B------:R-:W-:Y:S03]  /*83f0*/  HGMMA.64x16x16.F32 R64, gdesc[UR20].tnspA.tnspB, R64 ;  /* 0x60200000144079f0 */ /* 0x000fe60008700840 */
[----:B------:R-:W-:Y:S01]  /*8400*/  IMAD.U32 R231, RZ, RZ, UR4 ;  /* 0x00000004ffe77e24 */ /* 0x000fe2000f8e00ff */
[----:B------:R-:W-:Y:S01]  /*8410*/  IADD3 R9, P1, R232, UR4, RZ ;  /* 0x00000004e8097c10 */ /* 0x000fe2000ff3e0ff */
[----:B------:R-:W-:Y:S01]  /*8420*/  ULDC.64 UR4, c[0x0][0x2c0] ;  /* 0x0000b00000047ab9 */ /* 0x000fe20000000a00 */
[----:B------:R-:W-:Y:S02]  /*8430*/  HGMMA.64x16x16.F32 R72, gdesc[UR16].tnspA.tnspB, R72 ;  /* 0x60200000104879f0 */ /* 0x000fe40008700848 */
[----:B------:R-:W-:Y:S02]  /*8440*/  LEA R8, P2, R9, UR4, 0x2 ;  /* 0x0000000409087c11 */ /* 0x000fe4000f8410ff */
[----:B---3--:R-:W-:-:S04]  /*8450*/  LEA.HI.X.SX32 R231, R231, R235, 0x1, P1 ;  /* 0x000000ebe7e77211 */ /* 0x008fc800008f0eff */
[----:B------:R-:W-:Y:S01]  /*8460*/  LEA.HI.X R9, R9, UR5, R231, 0x2, P2 ;  /* 0x0000000509097c11 */ /* 0x000fe200090f14e7 */
[----:B------:R-:W-:Y:S04]  /*8470*/  HGMMA.64x16x16.F32 R80, gdesc[UR12].tnspA.tnspB, R80 ;  /* 0x602000000c5079f0 */ /* 0x000fe80008700850 */
[----:B------:R0:W-:Y:S04]  /*8480*/  REDG.E.ADD.F32x4.FTZ.RN.STRONG.GPU desc[UR52][R8.64], R24 ;  /* 0x00000018080079a6 */ /* 0x0001e8000c10f7b4 */
[----:B------:R0:W-:Y:S01]  /*8490*/  REDG.E.ADD.F32x4.FTZ.RN.STRONG.GPU desc[UR52][R8.64+0x800], R28 ;  /* 0x0008001c080079a6 */ /* 0x0001e2000c10f7b4 */
[----:B------:R-:W-:Y:S03]  /*84a0*/  HGMMA.64x16x16.F32 R88, gdesc[UR8].tnspA.tnspB, R88, gsb0 ;  /* 0x60200000085879f0 */ /* 0x000fe60008000858 */
[----:B------:R0:W-:Y:S04]  /*84b0*/  REDG.E.ADD.F32x4.FTZ.RN.STRONG.GPU desc[UR52][R8.64+0x1000], R32 ;  /* 0x00100020080079a6 */ /* 0x0001e8000c10f7b4 */
[----:B------:R0:W-:Y:S01]  /*84c0*/  REDG.E.ADD.F32x4.FTZ.RN.STRONG.GPU desc[UR52][R8.64+0x1800], R36 ;  /* 0x00180024080079a6 */ /* 0x0001e2000c10f7b4 */
[----:B------:R-:W-:-:S03]  /*84d0*/  WARPGROUP.DEPBAR.LE gsb0, 0x1 ;  /* 0x00008000000079c5 */ /* 0x000fc60000010100 */
[----:B------:R0:W-:Y:S04]  /*84e0*/  REDG.E.ADD.F32x4.FTZ.RN.STRONG.GPU desc[UR52][R8.64+0x2000], R40 ;  /* 0x00200028080079a6 */ /* 0x0001e8000c10f7b4 */
[----:B------:R0:W-:Y:S04]  /*84f0*/  REDG.E.ADD.F32x4.FTZ.RN.STRONG.GPU desc[UR52][R8.64+0x2800], R44 ;  /* 0x0028002c080079a6 */ /* 0x0001e8000c10f7b4 */
[----:B------:R0:W-:Y:S04]  /*8500*/  REDG.E.ADD.F32x4.FTZ.RN.STRONG.GPU desc[UR52][R8.64+0x3000], R48 ;  /* 0x00300030080079a6 */ /* 0x0001e8000c10f7b4 */
[----:B------:R0:W-:Y:S01]  /*8510*/  REDG.E.ADD.F32x4.FTZ.RN.STRONG.GPU desc[UR52][R8.64+0x3800], R52 ;  /* 0x00380034080079a6 */ /* 0x0001e2000c10f7b4 */
[----:B------:R-:W-:Y:S05]  /*8520*/  @!P0 BRA `(.L_x_872) ;  /* 0x0000000000048947 */ /* 0x000fea0003800000 */
[----:B------:R-:W-:Y:S01]  /*8530*/  BPT.TRAP 0x1 ;  /* 0x000000040000795c */ /* 0x000fe20000300000 */
.L_x_872:
[----:B0-----:R-:W-:Y:S01]  /*8540*/  VIADD R24, R13, 0x500 ;  /* 0x000005000d187836 */ /* 0x001fe20000000000 */
        /* <DEDUP_REMOVED lines=37> */
[----:B------:R-:W-:Y:S01]  /*87a0*/  UMOV UR45, 0x40000040 ;  /* 0x40000040002d7882 */ /* 0x000fe20000000000 */
[----:B------:R-:W-:Y:S02]  /*87b0*/  WARPGROUP.DEPBAR.LE gsb0, 0x0 ;  /* 0x00008000000079c5 */ /* 0x000fe40000010000 */
[----:B------:R-:W-:Y:S01]  /*87c0*/  WARPGROUP.ARRIVE ;  /* 0x00000000000079c5 */ /* 0x000fe20000000000 */
[----:B------:R-:W-:Y:S04]  /*87d0*/  REDG.E.ADD.F32x4.FTZ.RN.STRONG.GPU desc[UR4][R8.64+0x4000], R24 ;  /* 0x00400018080079a6 */ /* 0x000fe8000c10f784 */
[----:B------:R-:W-:Y:S03]  /*87e0*/  REDG.E.ADD.F32x4.FTZ.RN.STRONG.GPU desc[UR4][R8.64+0x4800], R28 ;  /* 0x0048001c080079a6 */ /* 0x000fe6000c10f784 */
[----:B------:R-:W-:Y:S01]  /*87f0*/  HGMMA.64x16x16.F32 R96, gdesc[UR52].tnspA.tnspB, R96 ;  /* 0x60200000346079f0 */ /* 0x000fe20008700860 */
[----:B------:R-:W-:-:S02]  /*8800*/  R2UR UR54, R20 ;  /* 0x00000000143672ca */ /* 0x000fc400000e0000 */
[----:B------:R-:W-:Y:S01]  /*8810*/  R2UR UR55, R21 ;  /* 0x00000000153772ca */ /* 0x000fe200000e0000 */
[----:B------:R-:W-:Y:S04]  /*8820*/  REDG.E.ADD.F32x4.FTZ.RN.STRONG.GPU desc[UR4][R8.64+0x5000], R32 ;  /* 0x00500020080079a6 */ /* 0x000fe8000c10f784 */
[----:B------:R-:W-:Y:S04]  /*8830*/  REDG.E.ADD.F32x4.FTZ.RN.STRONG.GPU desc[UR4][R8.64+0x5800], R36 ;  /* 0x00580024080079a6 */ /* 0x000fe8000c10f784 */
[----:B------:R-:W-:Y:S04]  /*8840*/  REDG.E.ADD.F32x4.FTZ.RN.STRONG.GPU desc[UR4][R8.64+0x6000], R40 ;  /* 0x00600028080079a6 */ /* 0x000fe8000c10f784 */
[----:B------:R-:W-:Y:S01]  /*8850*/  HGMMA.64x16x16.F32 R104, gdesc[UR52].tnspA.tnspB, R104 ;  /* 0x60200000346879f0 */ /* 0x000fe20008700868 */
[----:B------:R-:W-:Y:S01]  /*8860*/  R2UR UR54, R18 ;  /* 0x00000000123672ca */ /* 0x000fe200000e0000 */
[----:B------:R-:W-:Y:S01]  /*8870*/  REDG.E.ADD.F32x4.FTZ.RN.STRONG.GPU desc[UR4][R8.64+0x6800], R44 ;  /* 0x0068002c080079a6 */ /* 0x000fe2000c10f784 */
[----:B------:R-:W-:-:S03]  /*8880*/  R2UR UR55, R19 ;  /* 0x00000000133772ca */ /* 0x000fc600000e0000 */
[----:B------:R-:W-:Y:S04]  /*8890*/  REDG.E.ADD.F32x4.FTZ.RN.STRONG.GPU desc[UR4][R8.64+0x7000], R48 ;  /* 0x00700030080079a6 */ /* 0x000fe8000c10f784 */
[----:B------:R0:W-:Y:S01]  /*88a0*/  REDG.E.ADD.F32x4.FTZ.RN.STRONG.GPU desc[UR4][R8.64+0x7800], R52 ;  /* 0x00780034080079a6 */ /* 0x0001e2000c10f784 */
[----:B------:R-:W-:Y:S01]  /*88b0*/  UMOV UR25, 0x40000040 ;  /* 0x4000004000197882 */ /* 0x000fe20000000000 */
[----:B------:R-:W-:Y:S01]  /*88c0*/  UMOV UR5, 0x40000040 ;  /* 0x4000004000057882 */ /* 0x000fe20000000000 */
[----:B------:R-:W-:Y:S01]  /*88d0*/  UMOV UR41, UR25 ;  /* 0x0000001900297c82 */ /* 0x000fe20008000000 */
[----:B------:R-:W-:Y:S01]  /*88e0*/  UMOV UR37, UR25 ;  /* 0x0000001900257c82 */ /* 0x000fe20008000000 */
[----:B------:R-:W-:Y:S01]  /*88f0*/  UMOV UR33, UR25 ;  /* 0x0000001900217c82 */ /* 0x000fe20008000000 */
[----:B------:R-:W-:Y:S01]  /*8900*/  HGMMA.64x16x16.F32 R112, gdesc[UR52].tnspA.tnspB, R112 ;  /* 0x60200000347079f0 */ /* 0x000fe20008700870 */
[----:B------:R-:W-:Y:S01]  /*8910*/  R2UR UR54, R16 ;  /* 0x00000000103672ca */ /* 0x000fe200000e0000 */
[----:B------:R-:W-:Y:S01]  /*8920*/  UMOV UR21, UR5 ;  /* 0x0000000500157c82 */ /* 0x000fe20008000000 */
[----:B------:R-:W-:Y:S01]  /*8930*/  R2UR UR55, R17 ;  /* 0x00000000113772ca */ /* 0x000fe200000e0000 */
[----:B------:R-:W-:Y:S01]  /*8940*/  UMOV UR17, UR5 ;  /* 0x0000000500117c82 */ /* 0x000fe20008000000 */
[----:B------:R-:W-:Y:S01]  /*8950*/  UMOV UR13, UR5 ;  /* 0x00000005000d7c82 */ /* 0x000fe20008000000 */
[----:B0-----:R-:W-:-:S10]  /*8960*/  VIADD R8, R12, 0x480 ;  /* 0x000004800c087836 */ /* 0x001fd40000000000 */
[----:B------:R-:W-:Y:S01]  /*8970*/  HGMMA.64x16x16.F32 R120, gdesc[UR52].tnspA.tnspB, R120 ;  /* 0x60200000347879f0 */ /* 0x000fe20008700878 */
[----:B------:R-:W-:Y:S02]  /*8980*/  R2UR UR54, R14 ;  /* 0x000000000e3672ca */ /* 0x000fe400000e0000 */
[----:B------:R-:W-:Y:S02]  /*8990*/  R2UR UR55, R15 ;  /* 0x000000000f3772ca */ /* 0x000fe400000e0000 */
[----:B------:R-:W-:-:S11]  /*89a0*/  R2UR UR44, R8 ;  /* 0x00000000082c72ca */ /* 0x000fd600000e0000 */
[----:B------:R-:W-:Y:S04]  /*89b0*/  HGMMA.64x16x16.F32 R128, gdesc[UR52].tnspA.tnspB, R128 ;  /* 0x60200000348079f0 */ /* 0x000fe80008700880 */
[----:B------:R-:W-:Y:S01]  /*89c0*/  HGMMA.64x16x16.F32 R96, gdesc[UR44].tnspA.tnspB, R96 ;  /* 0x602000002c6079f0 */ /* 0x000fe20008700860 */
[----:B------:R-:W-:Y:S02]  /*89d0*/  R2UR UR46, R10 ;  /* 0x000000000a2e72ca */ /* 0x000fe400000e0000 */
[----:B------:R-:W-:-:S13]  /*89e0*/  R2UR UR47, R11 ;  /* 0x000000000b2f72ca */ /* 0x000fda00000e0000 */
[----:B------:R-:W-:Y:S01]  /*89f0*/  HGMMA.64x16x16.F32 R104, gdesc[UR44].tnspA.tnspB, R104 ;  /* 0x602000002c6879f0 */ /* 0x000fe20008700868 */
[----:B------:R-:W-:Y:S01]  /*8a00*/  R2UR UR46, R4 ;  /* 0x00000000042e72ca */ /* 0x000fe200000e0000 */
[C---:B------:R-:W-:Y:S01]  /*8a10*/  VIADD R4, R12.reuse, 0x500 ;  /* 0x000005000c047836 */ /* 0x040fe20000000000 */
[----:B------:R-:W-:Y:S01]  /*8a20*/  R2UR UR47, R5 ;  /* 0x00000000052f72ca */ /* 0x000fe200000e0000 */
[----:B------:R-:W-:-:S03]  /*8a30*/  VIADD R12, R12, 0x580 ;  /* 0x000005800c0c7836 */ /* 0x000fc60000000000 */
[----:B------:R-:W-:Y:S02]  /*8a40*/  R2UR UR24, R4 ;  /* 0x00000000041872ca */ /* 0x000fe400000e0000 */
[----:B------:R-:W-:-:S07]  /*8a50*/  R2UR UR4, R12 ;  /* 0x000000000c0472ca */ /* 0x000fce00000e0000 */
[----:B------:R-:W-:Y:S01]  /*8a60*/  HGMMA.64x16x16.F32 R112, gdesc[UR44].tnspA.tnspB, R112 ;  /* 0x602000002c7079f0 */ /* 0x000fe20008700870 */
[----:B------:R-:W-:Y:S02]  /*8a70*/  R2UR UR46, R6 ;  /* 0x00000000062e72ca */ /* 0x000fe400000e0000 */
[----:B------:R-:W-:Y:S01]  /*8a80*/  R2UR UR47, R7 ;  /* 0x00000000072f72ca */ /* 0x000fe200000e0000 */
[----:B------:R-:W-:Y:S01]  /*8a90*/  UMOV UR40, UR24 ;  /* 0x0000001800287c82 */ /* 0x000fe20008000000 */
[----:B------:R-:W-:Y:S01]  /*8aa0*/  UMOV UR36, UR24 ;  /* 0x0000001800247c82 */ /* 0x000fe20008000000 */
[----:B------:R-:W-:Y:S01]  /*8ab0*/  UMOV UR32, UR24 ;  /* 0x0000001800207c82 */ /* 0x000fe20008000000 */
[----:B------:R-:W-:Y:S01]  /*8ac0*/  UMOV UR20, UR4 ;  /* 0x0000000400147c82 */ /* 0x000fe20008000000 */
[----:B------:R-:W-:Y:S01]  /*8ad0*/  UMOV UR16, UR4 ;  /* 0x0000000400107c82 */ /* 0x000fe20008000000 */
[----:B------:R-:W-:-:S07]  /*8ae0*/  UMOV UR12, UR4 ;  /* 0x00000004000c7c82 */ /* 0x000fce0008000000 */
        /* <DEDUP_REMOVED lines=19> */
[----:B------:R-:W-:Y:S05]  /*8c20*/  @!P0 BRA `(.L_x_873) ;  /* 0x0000000000048947 */ /* 0x000fea0003800000 */
[----:B------:R-:W-:Y:S01]  /*8c30*/  BPT.TRAP 0x1 ;  /* 0x000000040000795c */ /* 0x000fe20000300000 */
.L_x_873:
[----:B------:R-:W-:Y:S01]  /*8c40*/  UIADD3 UR60, UR60, 0x1, URZ ;  /* 0x000000013c3c7890 */ /* 0x000fe2000fffe03f */
[----:B------:R-:W-:Y:S01]  /*8c50*/  VIADD R2, R2, 0x1 ;  /* 0x0000000102027836 */ /* 0x000fe20000000000 */
[----:B------:R-:W-:Y:S01]  /*8c60*/  LOP3.LUT R226, R226, 0x1, RZ, 0x3c, !PT ;  /* 0x00000001e2e27812 */ /* 0x000fe200078e3cff */
[----:B------:R-:W-:Y:S01]  /*8c70*/  VIADD R224, R224, 0x31620 ;  /* 0x00031620e0e07836 */ /* 0x000fe20000000000 */
[----:B------:R-:W-:Y:S02]  /*8c80*/  UISETP.GE.AND UP0, UPT, UR60, UR61, UPT ;  /* 0x0000003d3c00728c */ /* 0x000fe4000bf06270 */
[----:B------:R-:W-:Y:S02]  /*8c90*/  ISETP.NE.AND P0, PT, R2, 0x2, PT ;  /* 0x000000020200780c */ /* 0x000fe40003f05270 */
[----:B------:R-:W-:Y:S02]  /*8ca0*/  PRMT R224, RZ, 0x654, R224 ;  /* 0x00000654ffe07816 */ /* 0x000fe400000000e0 */
[----:B------:R-:W-:-:S02]  /*8cb0*/  PLOP3.LUT P1, PT, PT, PT, UP0, 0x80, 0x0 ;  /* 0x000000000000781c */ /* 0x000fc40003f2f008 */
[----:B------:R-:W-:Y:S01]  /*8cc0*/  SEL R5, RZ, 0x1, P0 ;  /* 0x00000001ff057807 */ /* 0x000fe20000000000 */
[----:B------:R0:W-:Y:S01]  /*8cd0*/  SYNCS.ARRIVE.TRANS64.RED.A1T0 RZ, [R224+URZ], RZ ;  /* 0x000000ffe0ff79a7 */ /* 0x0001e2000810043f */
[----:B------:R-:W-:Y:S02]  /*8ce0*/  SEL R2, R2, RZ, P0 ;  /* 0x000000ff02027207 */ /* 0x000fe40000000000 */
[----:B------:R-:W-:-:S07]  /*8cf0*/  LOP3.LUT R228, R228, R5, RZ, 0x3c, !PT ;  /* 0x00000005e4e47212 */ /* 0x000fce00078e3cff */
[----:B0-----:R-:W-:Y:S05]  /*8d00*/  @!P1 BRA `(.L_x_874) ;  /* 0xffffff9000589947 */ /* 0x001fea000383ffff */
        /* <DEDUP_REMOVED lines=82> */
.L_x_861:
[----:B------:R-:W-:Y:S05]  /*9230*/  @P0 BRA `(.L_x_875) ;  /* 0x0000002400a00947 */ /* 0x000fea0003800000 */
[----:B------:R-:W2:Y:S01]  /*9240*/  S2R R4, SR_TID.X ;  /* 0x0000000000047919 */ /* 0x000ea20000002100 */
[----:B------:R-:W3:Y:S01]  /*9250*/  S2UR UR5, SR_CgaCtaId ;  /* 0x00000000000579c3 */ /* 0x000ee20000008800 */
        /* <DEDUP_REMOVED lines=13> */
[----:B------:R-:W-:Y:S01]  /*9330*/  F2FP.F16.F32.PACK_AB R160, R161, R160 ;  /* 0x000000a0a1a0723e */ /* 0x000fe200000000ff */
[----:B---3--:R-:W-:Y:S01]  /*9340*/  ULEA UR5, UR5, UR4, 0x18 ;  /* 0x0000000405057291 */ /* 0x008fe2000f8ec03f */
[----:B------:R-:W-:Y:S02]  /*9350*/  F2FP.F16.F32.PACK_AB R154, R157, R156 ;  /* 0x0000009c9d9a723e */ /* 0x000fe400000000ff */
[----:B------:R-:W-:-:S02]  /*9360*/  F2FP.F16.F32.PACK_AB R155, R159, R158 ;  /* 0x0000009e9f9b723e */ /* 0x000fc400000000ff */
[----:B------:R-:W-:Y:S01]  /*9370*/  F2FP.F16.F32.PACK_AB R161, R163, R162 ;  /* 0x000000a2a3a1723e */ /* 0x000fe200000000ff */
[----:B--2---:R-:W-:Y:S01]  /*9380*/  VIADD R4, R4, 0xffffff80 ;  /* 0xffffff8004047836 */ /* 0x004fe20000000000 */
[----:B------:R-:W-:Y:S02]  /*9390*/  F2FP.F16.F32.PACK_AB R168, R169, R168 ;  /* 0x000000a8a9a8723e */ /* 0x000fe400000000ff */
[----:B------:R-:W-:Y:S01]  /*93a0*/  F2FP.F16.F32.PACK_AB R162, R165, R164 ;  /* 0x000000a4a5a2723e */ /* 0x000fe200000000ff */
[----:B-1----:R-:W-:Y:S01]  /*93b0*/  IMAD.SHL.U32 R2, R4, 0x40, RZ ;  /* 0x0000004004027824 */ /* 0x002fe200078e00ff */
[----:B------:R-:W-:Y:S02]  /*93c0*/  SHF.R.S32.HI R11, RZ, 0x1f, R4 ;  /* 0x0000001fff0b7819 */ /* 0x000fe40000011404 */
[----:B------:R-:W-:Y:S02]  /*93d0*/  F2FP.F16.F32.PACK_AB R163, R167, R166 ;  /* 0x000000a6a7a3723e */ /* 0x000fe400000000ff */
[----:B------:R-:W-:-:S02]  /*93e0*/  LEA.HI R5, R11, R4, RZ, 0x5 ;  /* 0x000000040b057211 */ /* 0x000fc400078f28ff */
[----:B------:R-:W-:Y:S02]  /*93f0*/  LOP3.LUT R2, R2, 0x1c0, RZ, 0xc0, !PT ;  /* 0x000001c002027812 */ /* 0x000fe400078ec0ff */
[----:B------:R-:W-:Y:S02]  /*9400*/  SHF.R.S32.HI R0, RZ, 0x5, R5 ;  /* 0x00000005ff007819 */ /* 0x000fe40000011405 */
[CC--:B------:R-:W-:Y:S02]  /*9410*/  LEA.HI R9, R11.reuse, R4.reuse, RZ, 0x4 ;  /* 0x000000040b097211 */ /* 0x0c0fe400078f20ff */
[CC--:B------:R-:W-:Y:S01]  /*9420*/  LEA.HI R3, R11.reuse, R4.reuse, RZ, 0x3 ;  /* 0x000000040b037211 */ /* 0x0c0fe200078f18ff */
[----:B------:R-:W-:Y:S01]  /*9430*/  IMAD.SHL.U32 R7, R0, 0x10, RZ ;  /* 0x0000001000077824 */ /* 0x000fe200078e00ff */
[----:B------:R-:W-:Y:S02]  /*9440*/  SHF.R.S32.HI R8, RZ, 0x4, R9 ;  /* 0x00000004ff087819 */ /* 0x000fe40000011409 */
[----:B------:R-:W-:-:S02]  /*9450*/  LEA.HI R11, R11, R4, RZ, 0x7 ;  /* 0x000000040b0b7211 */ /* 0x000fc400078f38ff */
[----:B------:R-:W-:Y:S02]  /*9460*/  LOP3.LUT R6, R2, 0x30, R7, 0xf8, !PT ;  /* 0x0000003002067812 */ /* 0x000fe400078ef807 */
[----:B------:R-:W-:Y:S02]  /*9470*/  SHF.R.U32.HI R2, RZ, 0x3, R2 ;  /* 0x00000003ff027819 */ /* 0x000fe40000011602 */
[----:B------:R-:W-:Y:S02]  /*9480*/  LOP3.LUT R3, R6, 0x8, R3, 0xf8, !PT ;  /* 0x0000000806037812 */ /* 0x000fe400078ef803 */
[----:B------:R-:W-:Y:S02]  /*9490*/  LEA.HI R9, R9, R8, RZ, 0x1 ;  /* 0x0000000809097211 */ /* 0x000fe400078f08ff */
[----:B------:R-:W-:Y:S02]  /*94a0*/  LOP3.LUT R6, R3, R2, RZ, 0x3c, !PT ;  /* 0x0000000203067212 */ /* 0x000fe400078e3cff */
[----:B------:R-:W1:Y:S01]  /*94b0*/  LDC.64 R2, c[0x0][0x878] ;  /* 0x00021e00ff027b82 */ /* 0x000e620000000a00 */
[----:B------:R-:W-:-:S02]  /*94c0*/  LOP3.LUT R9, R9, 0x7ffffe, RZ, 0xc0, !PT ;  /* 0x007ffffe09097812 */ /* 0x000fc400078ec0ff */
[----:B------:R-:W-:Y:S02]  /*94d0*/  F2FP.F16.F32.PACK_AB R169, R171, R170 ;  /* 0x000000aaaba9723e */ /* 0x000fe400000000ff */
[----:B------:R-:W-:Y:S01]  /*94e0*/  F2FP.F16.F32.PACK_AB R176, R177, R176 ;  /* 0x000000b0b1b0723e */ /* 0x000fe200000000ff */
[----:B------:R-:W-:Y:S01]  /*94f0*/  IMAD.IADD R9, R8, 0x1, -R9 ;  /* 0x0000000108097824 */ /* 0x000fe200078e0a09 */
[----:B------:R-:W-:Y:S02]  /*9500*/  SHF.R.S32.HI R8, RZ, 0x7, R11 ;  /* 0x00000007ff087819 */ /* 0x000fe4000001140b */
[----:B------:R-:W-:Y:S02]  /*9510*/  F2FP.F16.F32.PACK_AB R170, R173, R172 ;  /* 0x000000acadaa723e */ /* 0x000fe400000000ff */
[----:B------:R-:W-:Y:S01]  /*9520*/  F2FP.F16.F32.PACK_AB R171, R175, R174 ;  /* 0x000000aeafab723e */ /* 0x000fe200000000ff */
[----:B------:R-:W-:Y:S01]  /*9530*/  IMAD R9, R8, 0xa, R9 ;  /* 0x0000000a08097824 */ /* 0x000fe200078e0209 */
[----:B------:R-:W-:-:S02]  /*9540*/  F2FP.F16.F32.PACK_AB R177, R179, R178 ;  /* 0x000000b2b3b1723e */ /* 0x000fc400000000ff */
[----:B------:R-:W-:Y:S01]  /*9550*/  F2FP.F16.F32.PACK_AB R184, R185, R184 ;  /* 0x000000b8b9b8723e */ /* 0x000fe200000000ff */
[----:B------:R-:W-:Y:S01]  /*9560*/  IMAD.U32 R6, R9, 0x200, R6 ;  /* 0x0000020009067824 */ /* 0x000fe200078e0006 */
[----:B------:R-:W-:Y:S01]  /*9570*/  F2FP.F16.F32.PACK_AB R178, R181, R180 ;  /* 0x000000b4b5b2723e */ /* 0x000fe200000000ff */
[----:B------:R-:W2:Y:S01]  /*9580*/  LDC.64 R8, c[0x0][0x870] ;  /* 0x00021c00ff087b82 */ /* 0x000ea20000000a00 */
[----:B------:R-:W-:Y:S02]  /*9590*/  F2FP.F16.F32.PACK_AB R179, R183, R182 ;  /* 0x000000b6b7b3723e */ /* 0x000fe400000000ff */
[----:B0-----:R-:W-:Y:S02]  /*95a0*/  LEA R10, R6, UR5, 0x1 ;  /* 0x00000005060a7c11 */ /* 0x001fe4000f8e08ff */
[----:B------:R-:W-:Y:S02]  /*95b0*/  F2FP.F16.F32.PACK_AB R185, R187, R186 ;  /* 0x000000babbb9723e */ /* 0x000fe400000000ff */
[----:B-1----:R-:W-:Y:S01]  /*95c0*/  ISETP.NE.U32.AND P1, PT, R2, RZ, PT ;  /* 0x000000ff0200720c */ /* 0x002fe20003f25070 */
        /* <DEDUP_REMOVED lines=14> */
[----:B------:R-:W-:Y:S01]  /*96b0*/  ISETP.NE.AND.EX P1, PT, R3, RZ, PT, P1 ;  /* 0x000000ff0300720c */ /* 0x000fe20003f25310 */
[----:B------:R0:W-:Y:S01]  /*96c0*/  STSM.16.MT88.4 [R10+0x10000], R176 ;  /* 0x010000b00a007844 */ /* 0x0001e20000004200 */
[----:B------:R-:W-:Y:S01]  /*96d0*/  F2FP.F16.F32.PACK_AB R202, R205, R204 ;  /* 0x000000cccdca723e */ /* 0x000fe200000000ff */
[----:B------:R-:W1:Y:S01]  /*96e0*/  LDC.64 R2, c[0x0][0x870] ;  /* 0x00021c00ff027b82 */ /* 0x000e620000000a00 */
        /* <DEDUP_REMOVED lines=8> */
[----:B------:R-:W-:Y:S01]  /*9770*/  F2FP.F16.F32.PACK_AB R57, R59, R58 ;  /* 0x0000003a3b39723e */ /* 0x000fe200000000ff */
[----:B------:R-:W3:Y:S01]  /*9780*/  @P1 LDC.64 R6, c[0x0][0x878] ;  /* 0x00021e00ff061b82 */ /* 0x000ee20000000a00 */
[----:B------:R-:W-:Y:S01]  /*9790*/  F2FP.F16.F32.PACK_AB R96, R97, R96 ;  /* 0x000000606160723e */ /* 0x000fe200000000ff */
[----:B------:R0:W-:Y:S01]  /*97a0*/  STSM.16.MT88.4 [R10+0x11000], R208 ;  /* 0x011000d00a007844 */ /* 0x0001e20000004200 */
        /* <DEDUP_REMOVED lines=46> */
[----:B--2---:R-:W-:-:S03]  /*9a90*/  ISETP.NE.U32.AND P0, PT, R8, RZ, PT ;  /* 0x000000ff0800720c */ /* 0x004fc60003f05070 */
[----:B------:R0:W-:Y:S01]  /*9aa0*/  STSM.16.MT88.4 [R10+0x7000], R128 ;  /* 0x007000800a007844 */ /* 0x0001e20000004200 */
[----:B------:R-:W-:Y:S01]  /*9ab0*/  BAR.SYNC.DEFER_BLOCKING 0x1, 0x100 ;  /* 0x0044000000007b1d */ /* 0x000fe20000010000 */
[----:B------:R-:W-:Y:S01]  /*9ac0*/  ISETP.NE.AND.EX P0, PT, R9, RZ, PT, P0 ;  /* 0x000000ff0900720c */ /* 0x000fe20003f05300 */
[----:B-1----:R-:W-:-:S04]  /*9ad0*/  IMAD.WIDE R8, R236, 0x4, R2 ;  /* 0x00000004ec087825 */ /* 0x002fc800078e0202 */
[----:B---3--:R-:W-:-:S05]  /*9ae0*/  @P1 IMAD.WIDE R2, R236, 0x4, R6 ;  /* 0x00000004ec021825 */ /* 0x008fca00078e0206 */
[----:B------:R1:W2:Y:S04]  /*9af0*/  @P1 LDG.E R7, desc[UR6][R2.64] ;  /* 0x0000000602071981 */ /* 0x0002a8000c1e1900 */
[----:B------:R-:W3:Y:S01]  /*9b00*/  @P0 LDG.E R6, desc[UR6][R8.64] ;  /* 0x0000000608060981 */ /* 0x000ee2000c1e1900 */
[----:B------:R-:W-:Y:S01]  /*9b10*/  LOP3.LUT R5, R5, 0xffffffe0, RZ, 0xc0, !PT ;  /* 0xffffffe005057812 */ /* 0x000fe200078ec0ff */
[----:B------:R-:W-:-:S04]  /*9b20*/  IMAD.SHL.U32 R11, R0, 0x40, RZ ;  /* 0x00000040000b7824 */ /* 0x000fc800078e00ff */
[----:B------:R-:W-:Y:S01]  /*9b30*/  IMAD.IADD R5, R4, 0x1, -R5 ;  /* 0x0000000104057824 */ /* 0x000fe200078e0a05 */
[----:B------:R-:W-:-:S03]  /*9b40*/  LOP3.LUT R11, R11, 0x1c0, RZ, 0xc0, !PT ;  /* 0x000001c00b0b7812 */ /* 0x000fc600078ec0ff */
[----:B------:R-:W-:Y:S01]  /*9b50*/  IMAD.SHL.U32 R28, R5, 0x8, RZ ;  /* 0x00000008051c7824 */ /* 0x000fe200078e00ff */
[----:B------:R-:W-:-:S04]  /*9b60*/  SHF.R.S32.HI R12, RZ, 0x1f, R5 ;  /* 0x0000001fff0c7819 */ /* 0x000fc80000011405 */
[----:B------:R-:W-:Y:S02]  /*9b70*/  LOP3.LUT R4, R11, 0x38, R28, 0xf8, !PT ;  /* 0x000000380b047812 */ /* 0x000fe400078ef81c */
[----:B------:R-:W-:Y:S02]  /*9b80*/  SHF.R.U32.HI R11, RZ, 0x3, R11 ;  /* 0x00000003ff0b7819 */ /* 0x000fe4000001160b */
[----:B------:R-:W-:Y:S01]  /*9b90*/  LEA.HI R12, R12, R5, RZ, 0x3 ;  /* 0x000000050c0c7211 */ /* 0x000fe200078f18ff */
[----:B------:R-:W-:Y:S01]  /*9ba0*/  ULDC UR4, c[0x0][0x808] ;  /* 0x0002020000047ab9 */ /* 0x000fe20000000800 */
[----:B------:R-:W-:Y:S02]  /*9bb0*/  LOP3.LUT R11, R4, R11, RZ, 0x3c, !PT ;  /* 0x0000000b040b7212 */ /* 0x000fe400078e3cff */
[----:B------:R-:W-:Y:S02]  /*9bc0*/  SHF.R.S32.HI R12, RZ, 0x3, R12 ;  /* 0x00000003ff0c7819 */ /* 0x000fe4000001140c */
[----:B-1----:R-:W-:-:S03]  /*9bd0*/  CS2R R2, SRZ ;  /* 0x0000000000027805 */ /* 0x002fc6000001ff00 */
[----:B------:R-:W-:Y:S01]  /*9be0*/  IMAD R11, R12, 0x1400, R11 ;  /* 0x000014000c0b7824 */ /* 0x000fe200078e020b */
[----:B--2---:R-:W-:Y:S02]  /*9bf0*/  @P1 R2UR UR4, R7 ;  /* 0x00000000070412ca */ /* 0x004fe400000e0000 */
[----:B---3--:R-:W-:Y:S01]  /*9c00*/  @P0 SHF.R.S32.HI R5, RZ, 0x1f, R6 ;  /* 0x0000001fff050819 */ /* 0x008fe20000011406 */
[----:B0-----:R-:W-:-:S12]  /*9c10*/  @P1 BRA `(.L_x_876) ;  /* 0x00000000001c1947 */ /* 0x001fd80003800000 */
[----:B------:R-:W-:Y:S05]  /*9c20*/  @!P0 BRA `(.L_x_876) ;  /* 0x0000000000188947 */ /* 0x000fea0003800000 */
[----:B------:R-:W-:Y:S02]  /*9c30*/  ULDC.64 UR6, c[0x0][0x208] ;  /* 0x0000820000067ab9 */ /* 0x000fe40000000a00 */
[----:B------:R-:W2:Y:S04]  /*9c40*/  LDG.E R7, desc[UR6][R8.64] ;  /* 0x0000000608077981 */ /* 0x000ea8000c1e1900 */
[----:B------:R-:W3:Y:S01]  /*9c50*/  LDG.E R4, desc[UR6][R8.64+0x4] ;  /* 0x0000040608047981 */ /* 0x000ee2000c1e1900 */
[----:B--2---:R-:W-:Y:S02]  /*9c60*/  R2UR UR6, R7 ;  /* 0x00000000070672ca */ /* 0x004fe400000e0000 */
[----:B---3--:R-:W-:-:S13]  /*9c70*/  R2UR UR4, R4 ;  /* 0x00000000040472ca */ /* 0x008fda00000e0000 */
[----:B------:R-:W-:-:S12]  /*9c80*/  UIADD3 UR4, -UR6, UR4, URZ ;  /* 0x0000000406047290 */ /* 0x000fd8000fffe13f */
.L_x_876:
[----:B------:R-:W2:Y:S01]  /*9c90*/  LDL.LU R4, [R1+0xc] ;  /* 0x00000c0001047983 */ /* 0x000ea20000300800 */
[----:B------:R-:W-:Y:S01]  /*9ca0*/  LEA R30, R11, UR5, 0x1 ;  /* 0x000000050b1e7c11 */ /* 0x000fe2000f8e08ff */
[----:B------:R-:W-:Y:S01]  /*9cb0*/  @P0 IMAD.MOV.U32 R2, RZ, RZ, R6 ;  /* 0x000000ffff020224 */ /* 0x000fe200078e0006 */
[----:B------:R-:W-:Y:S01]  /*9cc0*/  ULDC.64 UR6, c[0x0][0x850] ;  /* 0x0002140000067ab9 */ /* 0x000fe20000000a00 */
[----:B------:R-:W3:Y:S01]  /*9cd0*/  LDL R225, [R1+0x10] ;  /* 0x0000100001e17983 */ /* 0x000ee20000100800 */
[----:B------:R-:W-:Y:S02]  /*9ce0*/  @P0 IMAD.MOV.U32 R3, RZ, RZ, R5 ;  /* 0x000000ffff030224 */ /* 0x000fe400078e0005 */
[C---:B------:R-:W-:Y:S01]  /*9cf0*/  VIADD R31, R0.reuse, 0x8 ;  /* 0x00000008001f7836 */ /* 0x040fe20000000000 */
[----:B------:R-:W4:Y:S01]  /*9d00*/  LDL R224, [R1+0x8] ;  /* 0x0000080001e07983 */ /* 0x000f220000100800 */
[C---:B------:R-:W-:Y:S01]  /*9d10*/  IADD3 R2, P1, R0.reuse, R2, RZ ;  /* 0x0000000200027210 */ /* 0x040fe20007f3e0ff */
[----:B------:R-:W-:Y:S01]  /*9d20*/  ULDC UR5, c[0x0][0x83c] ;  /* 0x00020f0000057ab9 */ /* 0x000fe20000000800 */
[----:B------:R-:W-:Y:S01]  /*9d30*/  SHF.R.S32.HI R29, RZ, 0x1f, R28 ;  /* 0x0000001fff1d7819 */ /* 0x000fe2000001141c */
[----:B------:R0:W1:Y:S01]  /*9d40*/  LDS.128 R36, [R30+0xa400] ;  /* 0x00a400001e247984 */ /* 0x0000620000000c00 */
[----:B------:R-:W-:Y:S01]  /*9d50*/  SHF.R.S32.HI R48, RZ, 0x1f, R236 ;  /* 0x0000001fff307819 */ /* 0x000fe200000114ec */
[C---:B------:R-:W-:Y:S01]  /*9d60*/  VIADD R40, R0.reuse, 0x20 ;  /* 0x0000002000287836 */ /* 0x040fe20000000000 */
[----:B------:R-:W-:Y:S01]  /*9d70*/  LEA.HI.X.SX32 R3, R0, R3, 0x1, P1 ;  /* 0x0000000300037211 */ /* 0x000fe200008f0eff */
[----:B------:R0:W0:Y:S01]  /*9d80*/  LDS.128 R8, [R30+0x1400] ;  /* 0x001400001e087984 */ /* 0x0000220000000c00 */
[----:B------:R-:W-:Y:S01]  /*9d90*/  SEL R48, R48, RZ, !P0 ;  /* 0x000000ff30307207 */ /* 0x000fe20004000000 */
[----:B------:R-:W-:Y:S01]  /*9da0*/  BSSY B1, `(.L_x_877) ;  /* 0x000002f000017945 */ /* 0x000fe20003800000 */
[----:B------:R-:W-:Y:S01]  /*9db0*/  SEL R49, R236, RZ, !P0 ;  /* 0x000000ffec317207 */ /* 0x000fe20004000000 */
[----:B------:R0:W0:Y:S04]  /*9dc0*/  LDS.128 R12, [R30+0x1800] ;  /* 0x001800001e0c7984 */ /* 0x0000280000000c00 */
[----:B------:R0:W0:Y:S04]  /*9dd0*/  LDS.128 R16, [R30+0x1c00] ;  /* 0x001c00001e107984 */ /* 0x0000280000000c00 */
[----:B------:R0:W0:Y:S04]  /*9de0*/  LDS.128 R20, [R30+0x2000] ;  /* 0x002000001e147984 */ /* 0x0000280000000c00 */
[----:B------:R0:W0:Y:S01]  /*9df0*/  LDS.128 R24, [R30+0x2400] ;  /* 0x002400001e187984 */ /* 0x0000220000000c00 */
[----:B--2---:R-:W-:-:S03]  /*9e00*/  R2UR UR8, R4 ;  /* 0x00000000040872ca */ /* 0x004fc600000e0000 */
[----:B------:R2:W0:Y:S01]  /*9e10*/  LDS.128 R4, [R30+0x1000] ;  /* 0x001000001e047984 */ /* 0x0004220000000c00 */
[----:B---3--:R-:W-:Y:S02]  /*9e20*/  IMAD R34, R225, UR6, RZ ;  /* 0x00000006e1227c24 */ /* 0x008fe4000f8e02ff */
[----:B----4-:R-:W-:-:S04]  /*9e30*/  IMAD.WIDE.U32 R32, R224, UR6, R28 ;  /* 0x00000006e0207c25 */ /* 0x010fc8000f8e001c */
[----:B------:R-:W-:-:S03]  /*9e40*/  IMAD R35, R224, UR7, R34 ;  /* 0x00000007e0237c24 */ /* 0x000fc6000f8e0222 */
[----:B------:R-:W-:Y:S01]  /*9e50*/  UIMAD UR4, UR8, -0x50, UR4 ;  /* 0xffffffb0080478a4 */ /* 0x000fe2000f8e0204 */
[----:B------:R-:W-:Y:S01]  /*9e60*/  VIADD R34, R0, 0x18 ;  /* 0x0000001800227836 */ /* 0x000fe20000000000 */
[----:B------:R-:W-:Y:S01]  /*9e70*/  ULDC.64 UR6, c[0x0][0x858] ;  /* 0x0002160000067ab9 */ /* 0x000fe20000000a00 */
[----:B------:R-:W-:Y:S01]  /*9e80*/  IMAD.IADD R33, R33, 0x1, R35 ;  /* 0x0000000121217824 */ /* 0x000fe200078e0223 */
[----:B------:R-:W-:Y:S01]  /*9e90*/  UISETP.LT.AND UP0, UPT, UR4, 0x50, UPT ;  /* 0x000000500400788c */ /* 0x000fe2000bf01270 */
[----:B------:R-:W-:Y:S02]  /*9ea0*/  IMAD.U32 R35, RZ, RZ, UR8 ;  /* 0x00000008ff237e24 */ /* 0x000fe4000f8e00ff */
[----:B------:R-:W-:Y:S01]  /*9eb0*/  IMAD.WIDE.U32 R32, R49, UR6, R32 ;  /* 0x0000000631207c25 */ /* 0x000fe2000f8e0020 */
[----:B------:R-:W-:-:S03]  /*9ec0*/  USEL UR4, UR4, 0x50, UP0 ;  /* 0x0000005004047887 */ /* 0x000fc60008000000 */
[----:B------:R-:W-:-:S03]  /*9ed0*/  IMAD.WIDE R2, R35, 0x50, R2 ;  /* 0x0000005023027825 */ /* 0x000fc600078e0202 */
[C---:B------:R-:W-:Y:S02]  /*9ee0*/  ISETP.GE.AND P4, PT, R0.reuse, UR4, PT ;  /* 0x0000000400007c0c */ /* 0x040fe4000bf86270 */
[----:B------:R-:W-:Y:S01]  /*9ef0*/  ISETP.GE.AND P6, PT, R31, UR4, PT ;  /* 0x000000041f007c0c */ /* 0x000fe2000bfc6270 */
[----:B------:R-:W-:Y:S01]  /*9f00*/  VIADD R31, R0, 0x10 ;  /* 0x00000010001f7836 */ /* 0x000fe20000000000 */
[----:B------:R-:W-:Y:S02]  /*9f10*/  ISETP.GE.OR P1, PT, R28, UR5, P4 ;  /* 0x000000051c007c0c */ /* 0x000fe4000a726670 */
[----:B------:R-:W-:Y:S02]  /*9f20*/  ISETP.GE.AND P2, PT, R34, UR4, PT ;  /* 0x0000000422007c0c */ /* 0x000fe4000bf46270 */
[----:B------:R-:W-:Y:S01]  /*9f30*/  ISETP.GE.AND P3, PT, R31, UR4, PT ;  /* 0x000000041f007c0c */ /* 0x000fe2000bf66270 */
[----:B------:R-:W-:Y:S01]  /*9f40*/  IMAD R31, R48, UR6, RZ ;  /* 0x00000006301f7c24 */ /* 0x000fe2000f8e02ff */
[----:B------:R-:W-:-:S02]  /*9f50*/  P2R R50, PR, RZ, 0x40 ;  /* 0x00000040ff327803 */ /* 0x000fc40000000000 */
[----:B------:R-:W-:Y:S01]  /*9f60*/  ISETP.GE.AND P5, PT, R40, UR4, PT ;  /* 0x0000000428007c0c */ /* 0x000fe2000bfa6270 */
[----:B------:R-:W-:Y:S01]  /*9f70*/  IMAD R31, R49, UR7, R31 ;  /* 0x00000007311f7c24 */ /* 0x000fe2000f8e021f */
[----:B------:R-:W-:Y:S02]  /*9f80*/  P2R R51, PR, RZ, 0x8 ;  /* 0x00000008ff337803 */ /* 0x000fe40000000000 */
[----:B------:R-:W-:Y:S01]  /*9f90*/  P2R R52, PR, RZ, 0x4 ;  /* 0x00000004ff347803 */ /* 0x000fe20000000000 */
[----:B------:R-:W-:Y:S01]  /*9fa0*/  IMAD.IADD R35, R33, 0x1, R31 ;  /* 0x0000000121237824 */ /* 0x000fe200078e021f */
[----:B------:R-:W-:Y:S01]  /*9fb0*/  ISETP.GE.OR P0, PT, R28, UR5, P6 ;  /* 0x000000051c007c0c */ /* 0x000fe2000b706670 */
[----:B012---:R-:W-:-:S12]  /*9fc0*/  @P1 BRA `(.L_x_878) ;  /* 0x0000000000301947 */ /* 0x007fd80003800000 */
[----:B------:R-:W0:Y:S01]  /*9fd0*/  LDS.128 R40, [R30+0xa000] ;  /* 0x00a000001e287984 */ /* 0x000e220000000c00 */
        /* <DEDUP_REMOVED lines=10> */
[----:B0-----:R0:W-:Y:S02]  /*a080*/  STG.E.128 desc[UR8][R46.64], R40 ;  /* 0x000000282e007986 */ /* 0x0011e4000c101d08 */
.L_x_878:
[----:B------:R-:W-:Y:S05]  /*a090*/  BSYNC B1 ;  /* 0x0000000000017941 */ /* 0x000fea0003800000 */
.L_x_877:
[----:B------:R-:W-:Y:S04]  /*a0a0*/  BSSY B1, `(.L_x_879) ;  /* 0x0000010000017945 */ /* 0x000fe80003800000 */
[----:B------:R-:W-:Y:S05]  /*a0b0*/  @P0 BRA `(.L_x_880) ;  /* 0x0000000000380947 */ /* 0x000fea0003800000 */
[----:B------:R-:W-:Y:S01]  /*a0c0*/  IADD3 R31, P0, R2, 0x8, RZ ;  /* 0x00000008021f7810 */ /* 0x000fe20007f1e0ff */
[----:B------:R-:W-:Y:S01]  /*a0d0*/  ULDC.64 UR6, c[0x0][0x848] ;  /* 0x0002120000067ab9 */ /* 0x000fe20000000a00 */
[----:B0-----:R-:W-:Y:S01]  /*a0e0*/  IMAD.MOV.U32 R41, RZ, RZ, R35 ;  /* 0x000000ffff297224 */ /* 0x001fe200078e0023 */
        /* <DEDUP_REMOVED lines=11> */
.L_x_880:
[----:B------:R-:W-:Y:S05]  /*a1a0*/  BSYNC B1 ;  /* 0x0000000000017941 */ /* 0x000fea0003800000 */
.L_x_879:
[----:B-1----:R1:W2:Y:S01]  /*a1b0*/  LDS.128 R36, [R30+0xa800] ;  /* 0x00a800001e247984 */ /* 0x0022a20000000c00 */
[C---:B------:R-:W-:Y:S01]  /*a1c0*/  ISETP.GE.OR P1, PT, R28.reuse, UR5, P3 ;  /* 0x000000051c007c0c */ /* 0x040fe20009f26670 */
[----:B------:R-:W-:Y:S01]  /*a1d0*/  BSSY B1, `(.L_x_881) ;  /* 0x0000011000017945 */ /* 0x000fe20003800000 */
[----:B------:R-:W-:-:S11]  /*a1e0*/  ISETP.GE.OR P0, PT, R28, UR5, P2 ;  /* 0x000000051c007c0c */ /* 0x000fd60009706670 */
[----:B-1----:R-:W-:Y:S05]  /*a1f0*/  @P1 BRA `(.L_x_882) ;  /* 0x0000000000381947 */ /* 0x002fea0003800000 */
        /* <DEDUP_REMOVED lines=14> */
.L_x_882:
[----:B------:R-:W-:Y:S05]  /*a2e0*/  BSYNC B1 ;  /* 0x0000000000017941 */ /* 0x000fea0003800000 */
.L_x_881:
[----:B-12---:R1:W2:Y:S01]  /*a2f0*/  LDS.128 R36, [R30+0xac00] ;  /* 0x00ac00001e247984 */ /* 0x0062a20000000c00 */
[----:B------:R-:W-:Y:S01]  /*a300*/  BSSY B1, `(.L_x_883) ;  /* 0x0000011000017945 */ /* 0x000fe20003800000 */
[----:B------:R-:W-:-:S03]  /*a310*/  VIADD R44, R0, 0x28 ;  /* 0x00000028002c7836 */ /* 0x000fc60000000000 */
        /* <DEDUP_REMOVED lines=15> */
.L_x_884:
[----:B------:R-:W-:Y:S05]  /*a410*/  BSYNC B1 ;  /* 0x0000000000017941 */ /* 0x000fea0003800000 */
.L_x_883:
[----:B--23--:R2:W3:Y:S01]  /*a420*/  LDS.128 R36, [R30+0xb000] ;  /* 0x00b000001e247984 */ /* 0x00c4e20000000c00 */
[----:B------:R-:W-:Y:S01]  /*a430*/  ISETP.GE.OR P0, PT, R28, UR5, P5 ;  /* 0x000000051c007c0c */ /* 0x000fe2000af06670 */
[----:B------:R-:W-:Y:S01]  /*a440*/  BSSY B1, `(.L_x_885) ;  /* 0x0000011000017945 */ /* 0x000fe20003800000 */
[----:B------:R-:W-:-:S11]  /*a450*/  ISETP.GE.AND P3, PT, R44, UR4, PT ;  /* 0x000000042c007c0c */ /* 0x000fd6000bf66270 */
        /* <DEDUP_REMOVED lines=14> */
[----:B---3--:R4:W-:Y:S02]  /*a540*/  STG.E.128 desc[UR8][R42.64], R36 ;  /* 0x000000242a007986 */ /* 0x0089e4000c101d08 */
.L_x_886:
[----:B------:R-:W-:Y:S05]  /*a550*/  BSYNC B1 ;  /* 0x0000000000017941 */ /* 0x000fea0003800000 */
.L_x_885:
[----:B---34-:R3:W4:Y:S01]  /*a560*/  LDS.128 R36, [R30+0xb400] ;  /* 0x00b400001e247984 */ /* 0x0187220000000c00 */
[----:B------:R-:W-:Y:S01]  /*a570*/  ISETP.GE.OR P0, PT, R28, UR5, P3 ;  /* 0x000000051c007c0c */ /* 0x000fe20009f06670 */
[----:B------:R-:W-:Y:S01]  /*a580*/  BSSY B1, `(.L_x_887) ;  /* 0x0000011000017945 */ /* 0x000fe20003800000 */
[----:B------:R-:W-:-:S11]  /*a590*/  VIADD R44, R0, 0x30 ;  /* 0x00000030002c7836 */ /* 0x000fd60000000000 */
        /* <DEDUP_REMOVED lines=14> */
[----:B----4-:R0:W-:Y:S02]  /*a680*/  STG.E.128 desc[UR8][R42.64], R36 ;  /* 0x000000242a007986 */ /* 0x0101e4000c101d08 */
.L_x_888:
[----:B------:R-:W-:Y:S05]  /*a690*/  BSYNC B1 ;  /* 0x0000000000017941 */ /* 0x000fea0003800000 */
.L_x_887:
[----:B0---4-:R0:W4:Y:S01]  /*a6a0*/  LDS.128 R36, [R30+0xb800] ;  /* 0x00b800001e247984 */ /* 0x0111220000000c00 */
[----:B------:R-:W-:Y:S01]  /*a6b0*/  ISETP.GE.AND P2, PT, R44, UR4, PT ;  /* 0x000000042c007c0c */ /* 0x000fe2000bf46270 */
[----:B------:R-:W-:Y:S01]  /*a6c0*/  BSSY B1, `(.L_x_889) ;  /* 0x0000012000017945 */ /* 0x000fe20003800000 */
[----:B------:R-:W-:Y:S02]  /*a6d0*/  VIADD R44, R0, 0x38 ;  /* 0x00000038002c7836 */ /* 0x000fe40000000000 */
[----:B------:R-:W-:-:S13]  /*a6e0*/  ISETP.GE.OR P0, PT, R28, UR5, P2 ;  /* 0x000000051c007c0c */ /* 0x000fda0009706670 */
[----:B0-----:R-:W-:Y:S05]  /*a6f0*/  @P0 BRA `(.L_x_890) ;  /* 0x0000000000380947 */ /* 0x001fea0003800000 */
        /* <DEDUP_REMOVED lines=14> */
.L_x_890:
[----:B------:R-:W-:Y:S05]  /*a7e0*/  BSYNC B1 ;  /* 0x0000000000017941 */ /* 0x000fea0003800000 */
.L_x_889:
        /* <DEDUP_REMOVED lines=20> */
.L_x_892:
[----:B------:R-:W-:Y:S05]  /*a930*/  BSYNC B1 ;  /* 0x0000000000017941 */ /* 0x000fea0003800000 */
.L_x_891:
        /* <DEDUP_REMOVED lines=20> */
.L_x_894:
[----:B------:R-:W-:Y:S05]  /*aa80*/  BSYNC B1 ;  /* 0x0000000000017941 */ /* 0x000fea0003800000 */
.L_x_893:
[----:B0---4-:R0:W4:Y:S01]  /*aa90*/  LDS.128 R36, [R30+0xc400] ;  /* 0x00c400001e247984 */ /* 0x0111220000000c00 */
[----:B------:R-:W-:Y:S01]  /*aaa0*/  ISETP.GE.AND P6, PT, R0, UR4, PT ;  /* 0x0000000400007c0c */ /* 0x000fe2000bfc6270 */
[----:B------:R-:W-:Y:S03]  /*aab0*/  BSSY B1, `(.L_x_895) ;  /* 0x0000011000017945 */ /* 0x000fe60003800000 */
[----:B------:R-:W-:Y:S02]  /*aac0*/  P2R R40, PR, RZ, 0x40 ;  /* 0x00000040ff287803 */ /* 0x000fe40000000000 */
[----:B------:R-:W-:-:S13]  /*aad0*/  ISETP.GE.OR P6, PT, R28, UR5, P6 ;  /* 0x000000051c007c0c */ /* 0x000fda000b7c6670 */
[----:B0-----:R-:W-:Y:S05]  /*aae0*/  @P6 BRA `(.L_x_896) ;  /* 0x0000000000346947 */ /* 0x001fea0003800000 */
[----:B------:R-:W-:Y:S01]  /*aaf0*/  IADD3 R31, P6, R2, 0x48, RZ ;  /* 0x00000048021f7810 */ /* 0x000fe20007fde0ff */
[----:B------:R-:W-:Y:S01]  /*ab00*/  ULDC.64 UR4, c[0x0][0x848] ;  /* 0x0002120000047ab9 */ /* 0x000fe20000000a00 */
[----:B------:R-:W-:Y:S01]  /*ab10*/  IMAD.MOV.U32 R33, RZ, RZ, R35 ;  /* 0x000000ffff217224 */ /* 0x000fe200078e0023 */
[----:B------:R-:W-:Y:S02]  /*ab20*/  ULDC.64 UR6, c[0x0][0x208] ;  /* 0x0000820000067ab9 */ /* 0x000fe40000000a00 */
        /* <DEDUP_REMOVED lines=8> */
[----:B----4-:R0:W-:Y:S02]  /*abb0*/  STG.E.128 desc[UR6][R34.64], R36 ;  /* 0x0000002422007986 */ /* 0x0101e4000c101d06 */
.L_x_896:
[----:B------:R-:W-:Y:S05]  /*abc0*/  BSYNC B1 ;  /* 0x0000000000017941 */ /* 0x000fea0003800000 */
.L_x_895:
[----:B------:R-:W-:Y:S01]  /*abd0*/  ULDC.64 UR4, c[0x0][0x820] ;  /* 0x0002080000047ab9 */ /* 0x000fe20000000a00 */
[----:B0-----:R-:W-:Y:S01]  /*abe0*/  P2R R34, PR, RZ, 0x2 ;  /* 0x00000002ff227803 */ /* 0x001fe20000000000 */
[----:B------:R-:W-:Y:S01]  /*abf0*/  IMAD R0, R225, UR4, RZ ;  /* 0x00000004e1007c24 */ /* 0x000fe2000f8e02ff */
[----:B------:R-:W-:Y:S01]  /*ac00*/  P2R R35, PR, RZ, 0x1 ;  /* 0x00000001ff237803 */ /* 0x000fe20000000000 */
[----:B------:R-:W-:Y:S01]  /*ac10*/  IMAD.WIDE.U32 R32, R224, UR4, R28 ;  /* 0x00000004e0207c25 */ /* 0x000fe2000f8e001c */
[----:B------:R-:W-:Y:S01]  /*ac20*/  ISETP.NE.AND P1, PT, R51, RZ, PT ;  /* 0x000000ff3300720c */ /* 0x000fe20003f25270 */
[----:B------:R-:W-:Y:S01]  /*ac30*/  ULDC UR6, c[0x0][0x80c] ;  /* 0x0002030000067ab9 */ /* 0x000fe20000000800 */
[----:B------:R-:W-:Y:S01]  /*ac40*/  ISETP.NE.AND P0, PT, R52, RZ, PT ;  /* 0x000000ff3400720c */ /* 0x000fe20003f05270 */
[----:B------:R-:W-:Y:S01]  /*ac50*/  IMAD R29, R224, UR5, R0 ;  /* 0x00000005e01d7c24 */ /* 0x000fe2000f8e0200 */
[C---:B------:R-:W-:Y:S01]  /*ac60*/  ISETP.GE.OR P1, PT, R28.reuse, UR6, P1 ;  /* 0x000000061c007c0c */ /* 0x040fe20008f26670 */
[----:B------:R-:W-:Y:S01]  /*ac70*/  ULDC.64 UR4, c[0x0][0x828] ;  /* 0x00020a0000047ab9 */ /* 0x000fe20000000a00 */
[----:B------:R-:W-:Y:S01]  /*ac80*/  ISETP.GE.OR P0, PT, R28, UR6, P0 ;  /* 0x000000061c007c0c */ /* 0x000fe20008706670 */
[----:B------:R-:W-:Y:S01]  /*ac90*/  IMAD.IADD R33, R33, 0x1, R29 ;  /* 0x0000000121217824 */ /* 0x000fe200078e021d */
[----:B------:R-:W-:Y:S01]  /*aca0*/  ISETP.NE.AND P6, PT, R40, RZ, PT ;  /* 0x000000ff2800720c */ /* 0x000fe20003fc5270 */
[----:B------:R-:W-:Y:S01]  /*acb0*/  IMAD R0, R48, UR4, RZ ;  /* 0x0000000430007c24 */ /* 0x000fe2000f8e02ff */
[----:B------:R-:W-:Y:S01]  /*acc0*/  P2R R43, PR, RZ, 0x2 ;  /* 0x00000002ff2b7803 */ /* 0x000fe20000000000 */
[C---:B------:R-:W-:Y:S01]  /*acd0*/  IMAD.WIDE.U32 R40, R49.reuse, UR4, R32 ;  /* 0x0000000431287c25 */ /* 0x040fe2000f8e0020 */
[----:B------:R-:W-:Y:S01]  /*ace0*/  P2R R44, PR, RZ, 0x1 ;  /* 0x00000001ff2c7803 */ /* 0x000fe20000000000 */
[----:B------:R-:W-:Y:S01]  /*acf0*/  BSSY B1, `(.L_x_897) ;  /* 0x000001e000017945 */ /* 0x000fe20003800000 */
[----:B------:R-:W-:Y:S01]  /*ad00*/  ISETP.NE.AND P1, PT, R34, RZ, PT ;  /* 0x000000ff2200720c */ /* 0x000fe20003f25270 */
[----:B----4-:R-:W-:Y:S01]  /*ad10*/  IMAD R37, R49, UR5, R0 ;  /* 0x0000000531257c24 */ /* 0x010fe2000f8e0200 */
[----:B------:R-:W-:-:S02]  /*ad20*/  ISETP.NE.AND P0, PT, R35, RZ, PT ;  /* 0x000000ff2300720c */ /* 0x000fc40003f05270 */
[----:B------:R0:W4:Y:S01]  /*ad30*/  LDS.128 R32, [R30] ;  /* 0x000000001e207984 */ /* 0x0001220000000c00 */
[----:B------:R-:W-:Y:S01]  /*ad40*/  ISETP.GE.OR P4, PT, R28, UR6, P4 ;  /* 0x000000061c007c0c */ /* 0x000fe2000a786670 */
[----:B------:R-:W-:Y:S01]  /*ad50*/  IMAD.IADD R37, R41, 0x1, R37 ;  /* 0x0000000129257824 */ /* 0x000fe200078e0225 */
[----:B------:R-:W-:Y:S02]  /*ad60*/  P2R R31, PR, RZ, 0x4 ;  /* 0x00000004ff1f7803 */ /* 0x000fe40000000000 */
[----:B------:R-:W-:Y:S02]  /*ad70*/  ISETP.NE.AND P2, PT, R50, RZ, PT ;  /* 0x000000ff3200720c */ /* 0x000fe40003f45270 */
[C---:B------:R-:W-:Y:S02]  /*ad80*/  ISETP.GE.OR P5, PT, R28.reuse, UR6, P5 ;  /* 0x000000061c007c0c */ /* 0x040fe4000afa6670 */
[C---:B------:R-:W-:Y:S02]  /*ad90*/  ISETP.GE.OR P2, PT, R28.reuse, UR6, P2 ;  /* 0x000000061c007c0c */ /* 0x040fe40009746670 */
[----:B------:R-:W-:-:S02]  /*ada0*/  ISETP.GE.OR P3, PT, R28, UR6, P3 ;  /* 0x000000061c007c0c */ /* 0x000fc40009f66670 */
[----:B------:R-:W-:Y:S02]  /*adb0*/  P2R R42, PR, RZ, 0x4 ;  /* 0x00000004ff2a7803 */ /* 0x000fe40000000000 */
[----:B------:R-:W-:Y:S02]  /*adc0*/  ISETP.NE.AND P2, PT, R31, RZ, PT ;  /* 0x000000ff1f00720c */ /* 0x000fe40003f45270 */
[C---:B------:R-:W-:Y:S02]  /*add0*/  ISETP.GE.OR P1, PT, R28.reuse, UR6, P1 ;  /* 0x000000061c007c0c */ /* 0x040fe40008f26670 */
[C---:B------:R-:W-:Y:S02]  /*ade0*/  ISETP.GE.OR P2, PT, R28.reuse, UR6, P2 ;  /* 0x000000061c007c0c */ /* 0x040fe40009746670 */
[C---:B------:R-:W-:Y:S02]  /*adf0*/  ISETP.GE.OR P0, PT, R28.reuse, UR6, P0 ;  /* 0x000000061c007c0c */ /* 0x040fe40008706670 */
[----:B------:R-:W-:Y:S01]  /*ae00*/  ISETP.GE.OR P6, PT, R28, UR6, P6 ;  /* 0x000000061c007c0c */ /* 0x000fe2000b7c6670 */
[----:B0-----:R-:W-:-:S12]  /*ae10*/  @P4 BRA `(.L_x_898) ;  /* 0x00000000002c4947 */ /* 0x001fd80003800000 */
        /* <DEDUP_REMOVED lines=10> */
[----:B----4-:R0:W-:Y:S02]  /*aec0*/  STG.E.128 desc[UR8][R38.64], R32 ;  /* 0x0000002026007986 */ /* 0x0101e4000c101d08 */
.L_x_898:
[----:B------:R-:W-:Y:S05]  /*aed0*/  BSYNC B1 ;  /* 0x0000000000017941 */ /* 0x000fea0003800000 */
.L_x_897:
[----:B0---4-:R0:W4:Y:S01]  /*aee0*/  LDS.128 R32, [R30+0x400] ;  /* 0x000400001e207984 */ /* 0x0111220000000c00 */
[----:B------:R-:W-:Y:S01]  /*aef0*/  ISETP.NE.AND P4, PT, R42, RZ, PT ;  /* 0x000000ff2a00720c */ /* 0x000fe20003f85270 */
[----:B------:R-:W-:-:S12]  /*af00*/  BSSY B1, `(.L_x_899) ;  /* 0x0000010000017945 */ /* 0x000fd80003800000 */
[----:B0-----:R-:W-:Y:S05]  /*af10*/  @P4 BRA `(.L_x_900) ;  /* 0x0000000000384947 */ /* 0x001fea0003800000 */
        /* <DEDUP_REMOVED lines=14> */
.L_x_900:
[----:B------:R-:W-:Y:S05]  /*b000*/  BSYNC B1 ;  /* 0x0000000000017941 */ /* 0x000fea0003800000 */
.L_x_899:
        /* <DEDUP_REMOVED lines=18> */
.L_x_902:
[----:B------:R-:W-:Y:S05]  /*b130*/  BSYNC B1 ;  /* 0x0000000000017941 */ /* 0x000fea0003800000 */
.L_x_901:
[----:B-123--:R-:W1:Y:S01]  /*b140*/  LDS.128 R28, [R30+0xc00] ;  /* 0x000c00001e1c7984 */ /* 0x00ee620000000c00 */
[----:B------:R-:W-:Y:S01]  /*b150*/  ISETP.NE.AND P4, PT, R44, RZ, PT ;  /* 0x000000ff2c00720c */ /* 0x000fe20003f85270 */
[----:B------:R-:W-:-:S12]  /*b160*/  BSSY B1, `(.L_x_903) ;  /* 0x0000010000017945 */ /* 0x000fd80003800000 */
        /* <DEDUP_REMOVED lines=14> */
[----:B-1----:R2:W-:Y:S02]  /*b250*/  STG.E.128 desc[UR8][R34.64], R28 ;  /* 0x0000001c22007986 */ /* 0x0025e4000c101d08 */
.L_x_904:
[----:B------:R-:W-:Y:S05]  /*b260*/  BSYNC B1 ;  /* 0x0000000000017941 */ /* 0x000fea0003800000 */
.L_x_903:
[----:B------:R-:W-:Y:S04]  /*b270*/  BSSY B1, `(.L_x_905) ;  /* 0x0000010000017945 */ /* 0x000fe80003800000 */
        /* <DEDUP_REMOVED lines=15> */
.L_x_906:
[----:B------:R-:W-:Y:S05]  /*b370*/  BSYNC B1 ;  /* 0x0000000000017941 */ /* 0x000fea0003800000 */
.L_x_905:
[----:B------:R-:W-:Y:S04]  /*b380*/  BSSY B1, `(.L_x_907) ;  /* 0x0000010000017945 */ /* 0x000fe80003800000 */
[----:B------:R-:W-:Y:S05]  /*b390*/  @P3 BRA `(.L_x_908) ;  /* 0x0000000000383947 */ /* 0x000fea0003800000 */
[----:B---3--:R-:W-:Y:S01]  /*b3a0*/  IADD3 R7, P3, R2, 0x28, RZ ;  /* 0x0000002802077810 */ /* 0x008fe20007f7e0ff */
        /* <DEDUP_REMOVED lines=13> */
.L_x_908:
[----:B------:R-:W-:Y:S05]  /*b480*/  BSYNC B1 ;  /* 0x0000000000017941 */ /* 0x000fea0003800000 */
.L_x_907:
        /* <DEDUP_REMOVED lines=16> */
.L_x_910:
[----:B------:R-:W-:Y:S05]  /*b590*/  BSYNC B1 ;  /* 0x0000000000017941 */ /* 0x000fea0003800000 */
.L_x_909:
        /* <DEDUP_REMOVED lines=16> */
.L_x_912:
[----:B------:R-:W-:Y:S05]  /*b6a0*/  BSYNC B1 ;  /* 0x0000000000017941 */ /* 0x000fea0003800000 */
.L_x_911:
        /* <DEDUP_REMOVED lines=16> */
.L_x_914:
[----:B------:R-:W-:Y:S05]  /*b7b0*/  BSYNC B1 ;  /* 0x0000000000017941 */ /* 0x000fea0003800000 */
.L_x_913:
[----:B------:R-:W-:Y:S05]  /*b7c0*/  @P6 BRA `(.L_x_857) ;  /* 0x0000004000b86947 */ /* 0x000fea0003800000 */
[----:B---3--:R-:W-:Y:S01]  /*b7d0*/  IADD3 R5, P0, R2, 0x48, RZ ;  /* 0x0000004802057810 */ /* 0x008fe20007f1e0ff */
        /* <DEDUP_REMOVED lines=14> */
.L_x_875:
[----:B------:R-:W2:Y:S01]  /*b8c0*/  LDC.64 R4, c[0x0][0x878] ;  /* 0x00021e00ff047b82 */ /* 0x000ea20000000a00 */
[----:B------:R-:W-:-:S07]  /*b8d0*/  ULDC.64 UR4, c[0x0][0x208] ;  /* 0x0000820000047ab9 */ /* 0x000fce0000000a00 */
[----:B------:R-:W3:Y:S08]  /*b8e0*/  LDC.64 R6, c[0x0][0x870] ;  /* 0x00021c00ff067b82 */ /* 0x000ef00000000a00 */
[----:B-1----:R-:W1:Y:S01]  /*b8f0*/  LDC.64 R2, c[0x0][0x870] ;  /* 0x00021c00ff027b82 */ /* 0x002e620000000a00 */
[----:B--2---:R-:W-:-:S04]  /*b900*/  ISETP.NE.U32.AND P0, PT, R4, RZ, PT ;  /* 0x000000ff0400720c */ /* 0x004fc80003f05070 */
[----:B------:R-:W-:Y:S02]  /*b910*/  ISETP.NE.AND.EX P0, PT, R5, RZ, PT, P0 ;  /* 0x000000ff0500720c */ /* 0x000fe40003f05300 */
[----:B---3--:R-:W-:-:S04]  /*b920*/  ISETP.NE.U32.AND P1, PT, R6, RZ, PT ;  /* 0x000000ff0600720c */ /* 0x008fc80003f25070 */
[----:B------:R-:W-:Y:S01]  /*b930*/  ISETP.NE.AND.EX P1, PT, R7, RZ, PT, P1 ;  /* 0x000000ff0700720c */ /* 0x000fe20003f25310 */
[----:B-1----:R-:W-:-:S06]  /*b940*/  IMAD.WIDE R8, R236, 0x4, R2 ;  /* 0x00000004ec087825 */ /* 0x002fcc00078e0202 */
[----:B------:R-:W1:Y:S06]  /*b950*/  @P0 LDC.64 R4, c[0x0][0x878] ;  /* 0x00021e00ff040b82 */ /* 0x000e6c0000000a00 */
[----:B------:R-:W2:Y:S01]  /*b960*/  @P1 LDG.E R7, desc[UR4][R8.64] ;  /* 0x0000000408071981 */ /* 0x000ea2000c1e1900 */
[----:B-1----:R-:W-:-:S05]  /*b970*/  @P0 IMAD.WIDE R4, R236, 0x4, R4 ;  /* 0x00000004ec040825 */ /* 0x002fca00078e0204 */
[----:B------:R1:W3:Y:S01]  /*b980*/  @P0 LDG.E R0, desc[UR4][R4.64] ;  /* 0x0000000404000981 */ /* 0x0002e2000c1e1900 */
[----:B------:R-:W-:Y:S01]  /*b990*/  ULDC UR4, c[0x0][0x808] ;  /* 0x0002020000047ab9 */ /* 0x000fe20000000800 */
[----:B------:R-:W4:Y:S02]  /*b9a0*/  S2R R2, SR_TID.X ;  /* 0x0000000000027919 */ /* 0x000f240000002100 */
[----:B----4-:R-:W-:-:S05]  /*b9b0*/  VIADD R11, R2, 0xffffff80 ;  /* 0xffffff80020b7836 */ /* 0x010fca0000000000 */
[----:B------:R-:W-:-:S04]  /*b9c0*/  SHF.R.S32.HI R2, RZ, 0x1f, R11 ;  /* 0x0000001fff027819 */ /* 0x000fc8000001140b */
[----:B0-----:R-:W-:Y:S02]  /*b9d0*/  LEA.HI R10, R2, R11, RZ, 0x5 ;  /* 0x0000000b020a7211 */ /* 0x001fe400078f28ff */
[----:B------:R-:W-:Y:S02]  /*b9e0*/  CS2R R2, SRZ ;  /* 0x0000000000027805 */ /* 0x000fe4000001ff00 */
[----:B------:R-:W-:Y:S02]  /*b9f0*/  LOP3.LUT R6, R10, 0x1fffffe0, RZ, 0xc0, !PT ;  /* 0x1fffffe00a067812 */ /* 0x000fe400078ec0ff */
[----:B------:R-:W-:-:S03]  /*ba00*/  SHF.R.S32.HI R17, RZ, 0x5, R10 ;  /* 0x00000005ff117819 */ /* 0x000fc6000001140a */
[----:B------:R-:W-:-:S04]  /*ba10*/  IMAD.IADD R10, R11, 0x1, -R6 ;  /* 0x000000010b0a7824 */ /* 0x000fc800078e0a06 */
[----:B-1----:R-:W-:-:S05]  /*ba20*/  IMAD.SHL.U32 R4, R10, 0x8, RZ ;  /* 0x000000080a047824 */ /* 0x002fca00078e00ff */
[----:B------:R-:W-:Y:S01]  /*ba30*/  SHF.R.S32.HI R5, RZ, 0x1f, R4 ;  /* 0x0000001fff057819 */ /* 0x000fe20000011404 */
[--C-:B--2---:R-:W-:Y:S01]  /*ba40*/  @P1 IMAD.MOV.U32 R2, RZ, RZ, R7.reuse ;  /* 0x000000ffff021224 */ /* 0x104fe200078e0007 */
[----:B------:R-:W-:-:S04]  /*ba50*/  @P1 SHF.R.S32.HI R3, RZ, 0x1f, R7 ;  /* 0x0000001fff031819 */ /* 0x000fc80000011407 */
[----:B------:R-:W-:Y:S02]  /*ba60*/  IADD3 R6, P2, R17, R2, RZ ;  /* 0x0000000211067210 */ /* 0x000fe40007f5e0ff */
        /* <DEDUP_REMOVED lines=9> */
.L_x_915:
[----:B------:R-:W2:Y:S01]  /*bb00*/  LDL.LU R0, [R1+0xc] ;  /* 0x00000c0001007983 */ /* 0x000ea20000300800 */
[----:B------:R-:W-:Y:S01]  /*bb10*/  ULDC.64 UR6, c[0x0][0x820] ;  /* 0x0002080000067ab9 */ /* 0x000fe20000000a00 */
[----:B------:R-:W-:Y:S02]  /*bb20*/  ULDC UR5, c[0x0][0x80c] ;  /* 0x0002030000057ab9 */ /* 0x000fe40000000800 */
[----:B------:R-:W3:Y:S04]  /*bb30*/  LDL R225, [R1+0x10] ;  /* 0x0000100001e17983 */ /* 0x000ee80000100800 */
[----:B------:R-:W4:Y:S01]  /*bb40*/  LDL R224, [R1+0x8] ;  /* 0x0000080001e07983 */ /* 0x000f220000100800 */
[C---:B------:R-:W-:Y:S01]  /*bb50*/  LEA.HI.X.SX32 R7, R17.reuse, R3, 0x1, P2 ;  /* 0x0000000311077211 */ /* 0x040fe200010f0eff */
[C---:B------:R-:W-:Y:S01]  /*bb60*/  VIADD R8, R17.reuse, 0x8 ;  /* 0x0000000811087836 */ /* 0x040fe20000000000 */
[----:B------:R-:W-:Y:S01]  /*bb70*/  SEL R15, R236, RZ, !P1 ;  /* 0x000000ffec0f7207 */ /* 0x000fe20004800000 */
[----:B------:R-:W-:Y:S01]  /*bb80*/  VIADD R10, R17, 0x20 ;  /* 0x00000020110a7836 */ /* 0x000fe20000000000 */
[----:B------:R-:W-:Y:S01]  /*bb90*/  BSSY B1, `(.L_x_916) ;  /* 0x0000029000017945 */ /* 0x000fe20003800000 */
[----:B--2---:R-:W-:Y:S01]  /*bba0*/  R2UR UR8, R0 ;  /* 0x00000000000872ca */ /* 0x004fe200000e0000 */
[----:B---3--:R-:W-:-:S04]  /*bbb0*/  IMAD R0, R225, UR6, RZ ;  /* 0x00000006e1007c24 */ /* 0x008fc8000f8e02ff */
[C---:B----4-:R-:W-:Y:S02]  /*bbc0*/  IMAD R9, R224.reuse, UR7, R0 ;  /* 0x00000007e0097c24 */ /* 0x050fe4000f8e0200 */
[----:B------:R-:W-:Y:S02]  /*bbd0*/  VIADD R0, R17, 0x10 ;  /* 0x0000001011007836 */ /* 0x000fe40000000000 */
[----:B------:R-:W-:-:S04]  /*bbe0*/  IMAD.WIDE.U32 R2, R224, UR6, R4 ;  /* 0x00000006e0027c25 */ /* 0x000fc8000f8e0004 */
[----:B------:R-:W-:Y:S01]  /*bbf0*/  UIMAD UR4, UR8, -0x50, UR4 ;  /* 0xffffffb0080478a4 */ /* 0x000fe2000f8e0204 */
[----:B------:R-:W-:Y:S01]  /*bc00*/  ULDC.64 UR6, c[0x0][0x828] ;  /* 0x00020a0000067ab9 */ /* 0x000fe20000000a00 */
[----:B------:R-:W-:Y:S02]  /*bc10*/  IMAD.IADD R3, R9, 0x1, R3 ;  /* 0x0000000109037824 */ /* 0x000fe400078e0203 */
[----:B------:R-:W-:Y:S02]  /*bc20*/  IMAD.U32 R13, RZ, RZ, UR8 ;  /* 0x00000008ff0d7e24 */ /* 0x000fe4000f8e00ff */
[----:B------:R-:W-:Y:S02]  /*bc30*/  ISETP.GE.AND P0, PT, R17, UR4, PT ;  /* 0x0000000411007c0c */ /* 0x000fe4000bf06270 */
[----:B------:R-:W-:Y:S02]  /*bc40*/  ISETP.GE.AND P5, PT, R0, UR4, PT ;  /* 0x0000000400007c0c */ /* 0x000fe4000bfa6270 */
[----:B------:R-:W-:-:S02]  /*bc50*/  SHF.R.S32.HI R0, RZ, 0x1f, R236 ;  /* 0x0000001fff007819 */ /* 0x000fc400000114ec */
[----:B------:R-:W-:Y:S02]  /*bc60*/  ISETP.GE.OR P2, PT, R4, UR5, P0 ;  /* 0x0000000504007c0c */ /* 0x000fe40008746670 */
[----:B------:R-:W-:Y:S02]  /*bc70*/  SEL R12, R0, RZ, !P1 ;  /* 0x000000ff000c7207 */ /* 0x000fe40004800000 */
[----:B------:R-:W-:Y:S01]  /*bc80*/  ISETP.GE.AND P6, PT, R8, UR4, PT ;  /* 0x0000000408007c0c */ /* 0x000fe2000bfc6270 */
[----:B------:R-:W-:Y:S01]  /*bc90*/  VIADD R8, R17, 0x18 ;  /* 0x0000001811087836 */ /* 0x000fe20000000000 */
[----:B------:R-:W-:Y:S01]  /*bca0*/  ISETP.GE.AND P3, PT, R10, UR4, PT ;  /* 0x000000040a007c0c */ /* 0x000fe2000bf66270 */
[----:B------:R-:W-:Y:S01]  /*bcb0*/  IMAD R0, R12, UR6, RZ ;  /* 0x000000060c007c24 */ /* 0x000fe2000f8e02ff */
[----:B------:R-:W-:Y:S01]  /*bcc0*/  P2R R14, PR, RZ, 0x40 ;  /* 0x00000040ff0e7803 */ /* 0x000fe20000000000 */
[----:B------:R-:W-:Y:S01]  /*bcd0*/  IMAD.WIDE.U32 R10, R15, UR6, R2 ;  /* 0x000000060f0a7c25 */ /* 0x000fe2000f8e0002 */
[----:B------:R-:W-:-:S02]  /*bce0*/  ISETP.GE.AND P4, PT, R8, UR4, PT ;  /* 0x0000000408007c0c */ /* 0x000fc4000bf86270 */
[----:B------:R-:W-:Y:S01]  /*bcf0*/  P2R R16, PR, RZ, 0x20 ;  /* 0x00000020ff107803 */ /* 0x000fe20000000000 */
[----:B------:R-:W-:Y:S01]  /*bd00*/  IMAD R9, R15, UR7, R0 ;  /* 0x000000070f097c24 */ /* 0x000fe2000f8e0200 */
[----:B------:R-:W-:Y:S01]  /*bd10*/  P2R R18, PR, RZ, 0x10 ;  /* 0x00000010ff127803 */ /* 0x000fe20000000000 */
[----:B------:R-:W-:Y:S01]  /*bd20*/  IMAD.WIDE R2, R13, 0x50, R6 ;  /* 0x000000500d027825 */ /* 0x000fe200078e0206 */
        /* <DEDUP_REMOVED lines=15> */
.L_x_917:
[----:B------:R-:W-:Y:S05]  /*be20*/  BSYNC B1 ;  /* 0x0000000000017941 */ /* 0x000fea0003800000 */
.L_x_916:
        /* <DEDUP_REMOVED lines=13> */
[----:B0-----:R-:W-:Y:S01]  /*bf00*/  LEA R20, P1, R6, UR6, 0x1 ;  /* 0x0000000606147c11 */ /* 0x001fe2000f8208ff */
[----:B------:R-:W-:-:S05]  /*bf10*/  IMAD.IADD R7, R7, 0x1, R13 ;  /* 0x0000000107077824 */ /* 0x000fca00078e020d */
[----:B------:R-:W-:-:S05]  /*bf20*/  LEA.HI.X R21, R6, UR7, R7, 0x1, P1 ;  /* 0x0000000706157c11 */ /* 0x000fca00088f0c07 */
[----:B------:R1:W-:Y:S02]  /*bf30*/  STG.E.128 desc[UR8][R20.64], RZ ;  /* 0x000000ff14007986 */ /* 0x0003e4000c101d08 */
.L_x_919:
[----:B------:R-:W-:Y:S05]  /*bf40*/  BSYNC B1 ;  /* 0x0000000000017941 */ /* 0x000fea0003800000 */
.L_x_918:
        /* <DEDUP_REMOVED lines=13> */
[----:B01----:R-:W-:Y:S01]  /*c020*/  LEA R20, P2, R6, UR6, 0x1 ;  /* 0x0000000606147c11 */ /* 0x003fe2000f8408ff */
[----:B------:R-:W-:-:S05]  /*c030*/  IMAD.IADD R7, R7, 0x1, R13 ;  /* 0x0000000107077824 */ /* 0x000fca00078e020d */
[----:B------:R-:W-:-:S05]  /*c040*/  LEA.HI.X R21, R6, UR7, R7, 0x1, P2 ;  /* 0x0000000706157c11 */ /* 0x000fca00090f0c07 */
[----:B------:R2:W-:Y:S02]  /*c050*/  STG.E.128 desc[UR8][R20.64], RZ ;  /* 0x000000ff14007986 */ /* 0x0005e4000c101d08 */
.L_x_921:
[----:B------:R-:W-:Y:S05]  /*c060*/  BSYNC B1 ;  /* 0x0000000000017941 */ /* 0x000fea0003800000 */
.L_x_920:
        /* <DEDUP_REMOVED lines=14> */
[----:B012---:R-:W-:Y:S01]  /*c150*/  LEA R20, P1, R6, UR6, 0x1 ;  /* 0x0000000606147c11 */ /* 0x007fe2000f8208ff */
[----:B------:R-:W-:-:S05]  /*c160*/  IMAD.IADD R7, R7, 0x1, R13 ;  /* 0x0000000107077824 */ /* 0x000fca00078e020d */
[----:B------:R-:W-:-:S05]  /*c170*/  LEA.HI.X R21, R6, UR7, R7, 0x1, P1 ;  /* 0x0000000706157c11 */ /* 0x000fca00088f0c07 */
[----:B------:R3:W-:Y:S02]  /*c180*/  STG.E.128 desc[UR8][R20.64], RZ ;  /* 0x000000ff14007986 */ /* 0x0007e4000c101d08 */
.L_x_923:
[----:B------:R-:W-:Y:S05]  /*c190*/  BSYNC B1 ;  /* 0x0000000000017941 */ /* 0x000fea0003800000 */
.L_x_922:
[----:B------:R-:W-:Y:S01]  /*c1a0*/  BSSY B1, `(.L_x_924) ;  /* 0x0000011000017945 */ /* 0x000fe20003800000 */
[----:B------:R-:W-:-:S03]  /*c1b0*/  ISETP.GE.AND P1, PT, R22, UR4, PT ;  /* 0x0000000416007c0c */ /* 0x000fc6000bf26270 */
        /* <DEDUP_REMOVED lines=11> */
[----:B0123--:R-:W-:Y:S01]  /*c270*/  LEA R20, P2, R6, UR6, 0x1 ;  /* 0x0000000606147c11 */ /* 0x00ffe2000f8408ff */
[----:B------:R-:W-:-:S05]  /*c280*/  IMAD.IADD R7, R7, 0x1, R13 ;  /* 0x0000000107077824 */ /* 0x000fca00078e020d */
[----:B------:R-:W-:-:S05]  /*c290*/  LEA.HI.X R21, R6, UR7, R7, 0x1, P2 ;  /* 0x0000000706157c11 */ /* 0x000fca00090f0c07 */
[----:B------:R4:W-:Y:S02]  /*c2a0*/  STG.E.128 desc[UR8][R20.64], RZ ;  /* 0x000000ff14007986 */ /* 0x0009e4000c101d08 */
.L_x_925:
[----:B------:R-:W-:Y:S05]  /*c2b0*/  BSYNC B1 ;  /* 0x0000000000017941 */ /* 0x000fea0003800000 */
.L_x_924:
[----:B------:R-:W-:Y:S01]  /*c2c0*/  ISETP.GE.OR P2, PT, R4, UR5, P1 ;  /* 0x0000000504007c0c */ /* 0x000fe20008f46670 */
[----:B------:R-:W-:Y:S01]  /*c2d0*/  BSSY B1, `(.L_x_926) ;  /* 0x0000011000017945 */ /* 0x000fe20003800000 */
[----:B------:R-:W-:-:S11]  /*c2e0*/  VIADD R22, R17, 0x30 ;  /* 0x0000003011167836 */ /* 0x000fd60000000000 */
        /* <DEDUP_REMOVED lines=15> */
.L_x_927:
[----:B------:R-:W-:Y:S05]  /*c3e0*/  BSYNC B1 ;  /* 0x0000000000017941 */ /* 0x000fea0003800000 */
.L_x_926:
[----:B------:R-:W-:Y:S01]  /*c3f0*/  ISETP.GE.AND P2, PT, R22, UR4, PT ;  /* 0x0000000416007c0c */ /* 0x000fe2000bf46270 */
[----:B------:R-:W-:Y:S01]  /*c400*/  BSSY B1, `(.L_x_928) ;  /* 0x0000014000017945 */ /* 0x000fe20003800000 */
[C---:B------:R-:W-:Y:S02]  /*c410*/  VIADD R22, R17.reuse, 0x38 ;  /* 0x0000003811167836 */ /* 0x040fe40000000000 */
        /* <DEDUP_REMOVED lines=18> */
.L_x_929:
[----:B------:R-:W-:Y:S05]  /*c540*/  BSYNC B1 ;  /* 0x0000000000017941 */ /* 0x000fea0003800000 */
.L_x_928:
[----:B------:R-:W-:Y:S01]  /*c550*/  ISETP.GE.AND P3, PT, R22, UR4, PT ;  /* 0x0000000416007c0c */ /* 0x000fe2000bf66270 */
        /* <DEDUP_REMOVED lines=17> */
.L_x_931:
[----:B------:R-:W-:Y:S05]  /*c670*/  BSYNC B1 ;  /* 0x0000000000017941 */ /* 0x000fea0003800000 */
.L_x_930:
        /* <DEDUP_REMOVED lines=18> */
.L_x_933:
[----:B------:R-:W-:Y:S05]  /*c7a0*/  BSYNC B1 ;  /* 0x0000000000017941 */ /* 0x000fea0003800000 */
.L_x_932:
        /* <DEDUP_REMOVED lines=18> */
.L_x_935:
[----:B------:R-:W-:Y:S05]  /*c8d0*/  BSYNC B1 ;  /* 0x0000000000017941 */ /* 0x000fea0003800000 */
.L_x_934:
[----:B------:R-:W-:Y:S01]  /*c8e0*/  ULDC.64 UR4, c[0x0][0x850] ;  /* 0x0002140000047ab9 */ /* 0x000fe20000000a00 */
[----:B------:R-:W-:Y:S01]  /*c8f0*/  ULDC UR6, c[0x0][0x83c] ;  /* 0x00020f0000067ab9 */ /* 0x000fe20000000800 */
[----:B------:R-:W-:Y:S01]  /*c900*/  IMAD R0, R225, UR4, RZ ;  /* 0x00000004e1007c24 */ /* 0x000fe2000f8e02ff */
[----:B0-----:R-:W-:Y:S01]  /*c910*/  P2R R8, PR, RZ, 0x8 ;  /* 0x00000008ff087803 */ /* 0x001fe20000000000 */
[----:B------:R-:W-:Y:S01]  /*c920*/  IMAD.WIDE.U32 R6, R224, UR4, R4 ;  /* 0x00000004e0067c25 */ /* 0x000fe2000f8e0004 */
[----:B------:R-:W-:Y:S01]  /*c930*/  P2R R9, PR, RZ, 0x10 ;  /* 0x00000010ff097803 */ /* 0x000fe20000000000 */
[----:B------:R-:W-:Y:S01]  /*c940*/  BSSY B1, `(.L_x_936) ;  /* 0x0000029000017945 */ /* 0x000fe20003800000 */
[----:B------:R-:W-:Y:S01]  /*c950*/  ISETP.GE.OR P0, PT, R4, UR6, P0 ;  /* 0x0000000604007c0c */ /* 0x000fe20008706670 */
[----:B------:R-:W-:Y:S01]  /*c960*/  IMAD R5, R224, UR5, R0 ;  /* 0x00000005e0057c24 */ /* 0x000fe2000f8e0200 */
[----:B------:R-:W-:Y:S01]  /*c970*/  ISETP.NE.AND P3, PT, R14, RZ, PT ;  /* 0x000000ff0e00720c */ /* 0x000fe20003f65270 */
[----:B------:R-:W-:Y:S01]  /*c980*/  ULDC.64 UR4, c[0x0][0x858] ;  /* 0x0002160000047ab9 */ /* 0x000fe20000000a00 */
[----:B------:R-:W-:Y:S01]  /*c990*/  ISETP.NE.AND P4, PT, R16, RZ, PT ;  /* 0x000000ff1000720c */ /* 0x000fe20003f85270 */
[----:B------:R-:W-:Y:S01]  /*c9a0*/  IMAD.IADD R7, R5, 0x1, R7 ;  /* 0x0000000105077824 */ /* 0x000fe200078e0207 */
[----:B------:R-:W-:Y:S01]  /*c9b0*/  P2R R10, PR, RZ, 0x20 ;  /* 0x00000020ff0a7803 */ /* 0x000fe20000000000 */
[----:B------:R-:W-:Y:S01]  /*c9c0*/  IMAD R0, R12, UR4, RZ ;  /* 0x000000040c007c24 */ /* 0x000fe2000f8e02ff */
[----:B------:R-:W-:-:S02]  /*c9d0*/  ISETP.NE.AND P5, PT, R18, RZ, PT ;  /* 0x000000ff1200720c */ /* 0x000fc40003fa5270 */
[C---:B------:R-:W-:Y:S01]  /*c9e0*/  ISETP.GE.OR P3, PT, R4.reuse, UR6, P3 ;  /* 0x0000000604007c0c */ /* 0x040fe20009f66670 */
[----:B------:R-:W-:Y:S01]  /*c9f0*/  IMAD R5, R15, UR5, R0 ;  /* 0x000000050f057c24 */ /* 0x000fe2000f8e0200 */
[C---:B------:R-:W-:Y:S02]  /*ca00*/  ISETP.GE.OR P4, PT, R4.reuse, UR6, P4 ;  /* 0x0000000604007c0c */ /* 0x040fe4000a786670 */
[----:B------:R-:W-:Y:S02]  /*ca10*/  ISETP.GE.OR P5, PT, R4, UR6, P5 ;  /* 0x0000000604007c0c */ /* 0x000fe4000afa6670 */
[----:B------:R-:W-:Y:S02]  /*ca20*/  P2R R13, PR, RZ, 0x8 ;  /* 0x00000008ff0d7803 */ /* 0x000fe40000000000 */
[----:B------:R-:W-:Y:S02]  /*ca30*/  P2R R14, PR, RZ, 0x10 ;  /* 0x00000010ff0e7803 */ /* 0x000fe40000000000 */
[----:B------:R-:W-:-:S02]  /*ca40*/  ISETP.NE.AND P3, PT, R8, RZ, PT ;  /* 0x000000ff0800720c */ /* 0x000fc40003f65270 */
[----:B------:R-:W-:Y:S01]  /*ca50*/  ISETP.NE.AND P4, PT, R9, RZ, PT ;  /* 0x000000ff0900720c */ /* 0x000fe20003f85270 */
[----:B------:R-:W-:Y:S01]  /*ca60*/  IMAD.WIDE.U32 R8, R15, UR4, R6 ;  /* 0x000000040f087c25 */ /* 0x000fe2000f8e0006 */
[----:B------:R-:W-:Y:S02]  /*ca70*/  P2R R16, PR, RZ, 0x20 ;  /* 0x00000020ff107803 */ /* 0x000fe40000000000 */
[----:B------:R-:W-:Y:S01]  /*ca80*/  ISETP.NE.AND P6, PT, R19, RZ, PT ;  /* 0x000000ff1300720c */ /* 0x000fe20003fc5270 */
[----:B------:R-:W-:Y:S01]  /*ca90*/  IMAD.IADD R7, R9, 0x1, R5 ;  /* 0x0000000109077824 */ /* 0x000fe200078e0205 */
[----:B------:R-:W-:Y:S02]  /*caa0*/  ISETP.NE.AND P5, PT, R10, RZ, PT ;  /* 0x000000ff0a00720c */ /* 0x000fe40003fa5270 */
[C---:B------:R-:W-:Y:S02]  /*cab0*/  ISETP.GE.OR P6, PT, R4.reuse, UR6, P6 ;  /* 0x0000000604007c0c */ /* 0x040fe4000b7c6670 */
        /* <DEDUP_REMOVED lines=17> */
.L_x_937:
[----:B------:R-:W-:Y:S05]  /*cbd0*/  BSYNC B1 ;  /* 0x0000000000017941 */ /* 0x000fea0003800000 */
.L_x_936:
        /* <DEDUP_REMOVED lines=17> */
.L_x_939:
[----:B------:R-:W-:Y:S05]  /*ccf0*/  BSYNC B1 ;  /* 0x0000000000017941 */ /* 0x000fea0003800000 */
.L_x_938:
        /* <DEDUP_REMOVED lines=17> */
.L_x_941:
[----:B------:R-:W-:Y:S05]  /*ce10*/  BSYNC B1 ;  /* 0x0000000000017941 */ /* 0x000fea0003800000 */
.L_x_940:
        /* <DEDUP_REMOVED lines=17> */
.L_x_943:
[----:B------:R-:W-:Y:S05]  /*cf30*/  BSYNC B1 ;  /* 0x0000000000017941 */ /* 0x000fea0003800000 */
.L_x_942:
        /* <DEDUP_REMOVED lines=16> */
.L_x_945:
[----:B------:R-:W-:Y:S05]  /*d040*/  BSYNC B1 ;  /* 0x0000000000017941 */ /* 0x000fea0003800000 */
.L_x_944:
        /* <DEDUP_REMOVED lines=16> */
.L_x_947:
[----:B------:R-:W-:Y:S05]  /*d150*/  BSYNC B1 ;  /* 0x0000000000017941 */ /* 0x000fea0003800000 */
.L_x_946:
        /* <DEDUP_REMOVED lines=16> */
.L_x_949:
[----:B------:R-:W-:Y:S05]  /*d260*/  BSYNC B1 ;  /* 0x0000000000017941 */ /* 0x000fea0003800000 */
.L_x_948:
        /* <DEDUP_REMOVED lines=16> */
.L_x_951:
[----:B------:R-:W-:Y:S05]  /*d370*/  BSYNC B1 ;  /* 0x0000000000017941 */ /* 0x000fea0003800000 */
.L_x_950:
        /* <DEDUP_REMOVED lines=16> */
.L_x_953:
[----:B------:R-:W-:Y:S05]  /*d480*/  BSYNC B1 ;  /* 0x0000000000017941 */ /* 0x000fea0003800000 */
.L_x_952:
        /* <DEDUP_REMOVED lines=16> */
.L_x_850:
[----:B------:R-:W-:-:S08]  /*d590*/  NOP ;  /* 0x0000000000007918 */ /* 0x000fd00000000000 */
[----:B------:R-:W0:-:S00]  /*d5a0*/  USETMAXREG.DEALLOC.CTAPOOL 0x18 ;  /* 0x00000018000079c8 */ /* 0x000e0000080e0500 */
[----:B0-----:R-:W-:-:S06]  /*d5b0*/  LOP3.LUT R0, R0, 0x3, RZ, 0xc0, !PT ;  /* 0x0000000300007812 */ /* 0x001fcc00078ec0ff */
[----:B------:R-:W0:Y:S02]  /*d5c0*/  SHFL.IDX PT, R0, R0, RZ, 0x1f ;  /* 0x00001fff00007589 */ /* 0x000e2400000e0000 */
[----:B0-----:R-:W-:-:S13]  /*d5d0*/  ISETP.NE.AND P0, PT, R0, RZ, PT ;  /* 0x000000ff0000720c */ /* 0x001fda0003f05270 */
[----:B------:R-:W-:Y:S05]  /*d5e0*/  @P0 BRA `(.L_x_857) ;  /* 0x0000002400300947 */ /* 0x000fea0003800000 */
[----:B------:R-:W0:Y:S01]  /*d5f0*/  S2UR UR6, SR_CTAID.X ;  /* 0x00000000000679c3 */ /* 0x000e220000002500 */
[----:B------:R-:W-:Y:S02]  /*d600*/  ULDC UR9, c[0x0][0x8d0] ;  /* 0x0002340000097ab9 */ /* 0x000fe40000000800 */
[----:B------:R-:W-:-:S11]  /*d610*/  UISETP.NE.AND UP0, UPT, UR9, 0x1, UPT ;  /* 0x000000010900788c */ /* 0x000fd6000bf05270 */
[----:B------:R-:W-:Y:S01]  /*d620*/  @UP0 ULDC UR4, c[0x0][0x8d4] ;  /* 0x0002350000040ab9 */ /* 0x000fe20000000800 */
[----:B------:R-:W-:Y:S01]  /*d630*/  @UP0 ULDC UR7, c[0x0][0x8d8] ;  /* 0x0002360000070ab9 */ /* 0x000fe20000000800 */
[----:B0-----:R-:W-:Y:S02]  /*d640*/  UIMAD.WIDE.U32 UR4, UR6, UR4, URZ ;  /* 0x00000004060472a5 */ /* 0x001fe4000f8e003f */
[----:B------:R-:W-:Y:S02]  /*d650*/  UMOV UR8, UR6 ;  /* 0x0000000600087c82 */ /* 0x000fe40008000000 */
[----:B------:R-:W-:-:S03]  /*d660*/  @UP0 USHF.R.U32.HI UR8, URZ, UR7, UR5 ;  /* 0x000000073f080299 */ /* 0x000fc60008011605 */
[----:B------:R-:W-:Y:S02]  /*d670*/  ULDC UR4, c[0x0][0x8e8] ;  /* 0x00023a0000047ab9 */ /* 0x000fe40000000800 */
[----:B------:R-:W-:Y:S02]  /*d680*/  UISETP.GE.AND UP0, UPT, UR8, UR4, UPT ;  /* 0x000000040800728c */ /* 0x000fe4000bf06270 */
[----:B------:R-:W-:-:S04]  /*d690*/  UIADD3 UR4, -UR8, URZ, URZ ;  /* 0x0000003f08047290 */ /* 0x000fc8000fffe13f */
[----:B------:R-:W-:Y:S01]  /*d6a0*/  PLOP3.LUT P0, PT, PT, PT, UP0, 0x80, 0x0 ;  /* 0x000000000000781c */ /* 0x000fe20003f0f008 */
[----:B------:R-:W-:-:S12]  /*d6b0*/  UIMAD UR9, UR9, UR4, UR6 ;  /* 0x00000004090972a4 */ /* 0x000fd8000f8e0206 */
        /* <DEDUP_REMOVED lines=9> */
.L_x_954:
[----:B------:R-:W-:Y:S01]  /*d750*/  ULDC UR5, c[0x0][0x8c4] ;  /* 0x0002310000057ab9 */ /* 0x000fe20000000800 */
[----:B------:R-:W-:Y:S01]  /*d760*/  UMOV UR4, UR9 ;  /* 0x0000000900047c82 */ /* 0x000fe20008000000 */
[----:B------:R-:W-:-:S11]  /*d770*/  UISETP.NE.AND UP0, UPT, UR5, 0x1, UPT ;  /* 0x000000010500788c */ /* 0x000fd6000bf05270 */
[----:B------:R-:W-:Y:S02]  /*d780*/  @UP0 ULDC.64 UR10, c[0x0][0x8c8] ;  /* 0x00023200000a0ab9 */ /* 0x000fe40000000a00 */
[----:B------:R-:W-:-:S04]  /*d790*/  UIMAD.WIDE.U32 UR6, UR9, UR10, URZ ;  /* 0x0000000a090672a5 */ /* 0x000fc8000f8e003f */
[----:B------:R-:W-:-:S04]  /*d7a0*/  @UP0 USHF.R.U32.HI UR4, URZ, UR11, UR7 ;  /* 0x0000000b3f040299 */ /* 0x000fc80008011607 */
[----:B------:R-:W-:-:S12]  /*d7b0*/  UIMAD UR5, UR4, UR5, URZ ;  /* 0x00000005040572a4 */ /* 0x000fd8000f8e023f */
.L_x_955:
        /* <DEDUP_REMOVED lines=9> */
[----:B------:R-:W-:-:S03]  /*d850*/  @UP0 USHF.R.U32.HI UR21, URZ, UR8, UR7 ;  /* 0x000000083f150299 */ /* 0x000fc60008011607 */
[----:B------:R-:W-:Y:S01]  /*d860*/  ULDC.64 UR6, c[0x0][0x8f8] ;  /* 0x00023e0000067ab9 */ /* 0x000fe20000000a00 */
[----:B------:R-:W-:Y:S01]  /*d870*/  UIADD3 UR20, -UR21, URZ, URZ ;  /* 0x0000003f15147290 */ /* 0x000fe2000fffe13f */
[----:B------:R-:W-:-:S03]  /*d880*/  ISETP.NE.U32.AND P0, PT, RZ, UR6, PT ;  /* 0x00000006ff007c0c */ /* 0x000fc6000bf05070 */
[----:B------:R-:W-:Y:S01]  /*d890*/  UIMAD UR20, UR10, UR20, UR5 ;  /* 0x000000140a1472a4 */ /* 0x000fe2000f8e0205 */
[----:B------:R-:W-:-:S13]  /*d8a0*/  ISETP.NE.AND.EX P0, PT, RZ, UR7, PT, P0 ;  /* 0x00000007ff007c0c */ /* 0x000fda000bf05300 */
        /* <DEDUP_REMOVED lines=9> */
.L_x_956:
[----:B------:R-:W-:Y:S02]  /*d940*/  ULDC.64 UR6, c[0x0][0x8f0] ;  /* 0x00023c0000067ab9 */ /* 0x000fe40000000a00 */
[----:B------:R-:W-:-:S04]  /*d950*/  ISETP.NE.U32.AND P0, PT, RZ, UR6, PT ;  /* 0x00000006ff007c0c */ /* 0x000fc8000bf05070 */
[----:B------:R-:W-:-:S13]  /*d960*/  ISETP.NE.AND.EX P0, PT, RZ, UR7, PT, P0 ;  /* 0x00000007ff007c0c */ /* 0x000fda000bf05300 */
[----:B------:R-:W-:Y:S05]  /*d970*/  @!P0 BRA `(.L_x_958) ;  /* 0x00000000002c8947 */ /* 0x000fea0003800000 */
[----:B------:R-:W-:Y:S01]  /*d980*/  ULDC.64 UR6, c[0x0][0x8f0] ;  /* 0x00023c0000067ab9 */ /* 0x000fe20000000a00 */
[----:B------:R-:W-:Y:S01]  /*d990*/  ULDC.64 UR8, c[0x0][0x208] ;  /* 0x0000820000087ab9 */ /* 0x000fe20000000a00 */
[----:B------:R-:W-:-:S06]  /*d9a0*/  UIMAD.WIDE UR6, UR21, 0x4, UR6 ;  /* 0x00000004150678a5 */ /* 0x000fcc000f8e0206 */
[----:B------:R-:W-:Y:S02]  /*d9b0*/  IMAD.U32 R2, RZ, RZ, UR6 ;  /* 0x00000006ff027e24 */ /* 0x000fe4000f8e00ff */
[----:B------:R-:W-:-:S05]  /*d9c0*/  IMAD.U32 R3, RZ, RZ, UR7 ;  /* 0x00000007ff037e24 */ /* 0x000fca000f8e00ff */
[----:B------:R-:W2:Y:S04]  /*d9d0*/  LDG.E R0, desc[UR8][R2.64] ;  /* 0x0000000802007981 */ /* 0x000ea8000c1e1900 */
[----:B------:R-:W3:Y:S01]  /*d9e0*/  LDG.E R4, desc[UR8][R2.64+0x4] ;  /* 0x0000040802047981 */ /* 0x000ee2000c1e1900 */
[----:B--2---:R-:W-:Y:S02]  /*d9f0*/  R2UR UR5, R0 ;  /* 0x00000000000572ca */ /* 0x004fe400000e0000 */
[----:B---3--:R-:W-:-:S13]  /*da00*/  R2UR UR6, R4 ;  /* 0x00000000040672ca */ /* 0x008fda00000e0000 */
[----:B------:R-:W-:Y:S01]  /*da10*/  UIADD3 UR5, -UR5, UR6, URZ ;  /* 0x0000000605057290 */ /* 0x000fe2000fffe13f */
[----:B------:R-:W-:Y:S11]  /*da20*/  BRA `(.L_x_957) ;  /* 0x0000000000047947 */ /* 0x000ff60003800000 */
.L_x_958:
[----:B------:R-:W-:-:S05]  /*da30*/  ULDC UR5, c[0x0][0x8ec] ;  /* 0x00023b0000057ab9 */ /* 0x000fca0000000800 */
.L_x_957:
[----:B------:R-:W-:Y:S01]  /*da40*/  UIADD3 UR5, UR5, 0x4f, URZ ;  /* 0x0000004f05057890 */ /* 0x000fe2000fffe03f */
[----:B------:R-:W-:Y:S02]  /*da50*/  IMAD.MOV.U32 R4, RZ, RZ, 0x1 ;  /* 0x00000001ff047424 */ /* 0x000fe400078e00ff */
[----:B------:R-:W-:Y:S01]  /*da60*/  IMAD.MOV.U32 R8, RZ, RZ, RZ ;  /* 0x000000ffff087224 */ /* 0x000fe200078e00ff */
[----:B------:R-:W-:Y:S01]  /*da70*/  UIMAD.WIDE UR6, UR5, 0x66666667, URZ ;  /* 0x66666667050678a5 */ /* 0x000fe2000f8e023f */
[----:B------:R-:W-:-:S03]  /*da80*/  IMAD.MOV.U32 R9, RZ, RZ, 0x1 ;  /* 0x00000001ff097424 */ /* 0x000fc600078e00ff */
[----:B------:R-:W-:-:S04]  /*da90*/  USHF.R.U32.HI UR5, URZ, 0x1f, UR7 ;  /* 0x0000001f3f057899 */ /* 0x000fc80008011607 */
[----:B------:R-:W-:-:S04]  /*daa0*/  ULEA.HI.SX32 UR5, UR7, UR5, 0x1b ;  /* 0x0000000507057291 */ /* 0x000fc8000f8fda3f */
[----:B------:R-:W-:-:S04]  /*dab0*/  UISETP.GE.AND UP0, UPT, UR4, UR5, UPT ;  /* 0x000000050400728c */ /* 0x000fc8000bf06270 */
[----:B------:R-:W-:-:S06]  /*dac0*/  USEL UR21, UR21, 0xffffffff, !UP0 ;  /* 0xffffffff15157887 */ /* 0x000fcc000c000000 */
        /* <DEDUP_REMOVED lines=16> */
[----:B------:R-:W-:Y:S01]  /*dbd0*/  UISETP.NE.AND.EX UP2, UPT, UR11, URZ, UPT, UP2 ;  /* 0x0000003f0b00728c */ /* 0x000fe2000bf45320 */
[----:B------:R-:W-:-:S04]  /*dbe0*/  ULDC.64 UR12, c[0x0][0x778] ;  /* 0x0001de00000c7ab9 */ /* 0x000fc80000000a00 */
[----:B------:R-:W2:Y:S01]  /*dbf0*/  @P1 LDG.E R7, desc[UR16][R2.64] ;  /* 0x0000001002071981 */ /* 0x000ea2000c1e1900 */
[----:B------:R-:W-:Y:S01]  /*dc00*/  PLOP3.LUT P2, PT, PT, PT, UP0, 0x80, 0x0 ;  /* 0x000000000000781c */ /* 0x000fe20003f4f008 */
[----:B------:R-:W-:Y:S01]  /*dc10*/  UIMAD.WIDE UR12, UR21, 0x4, UR12 ;  /* 0x00000004150c78a5 */ /* 0x000fe2000f8e020c */
[----:B------:R-:W-:Y:S01]  /*dc20*/  PLOP3.LUT P3, PT, PT, PT, UP2, 0x80, 0x0 ;  /* 0x000000000000781c */ /* 0x000fe20003f6f028 */
[----:B------:R0:W3:Y:S02]  /*dc30*/  @P1 LDG.E R0, desc[UR16][R2.64] ;  /* 0x0000001002001981 */ /* 0x0000e4000c1e1900 */
[----:B------:R-:W-:Y:S02]  /*dc40*/  @UP2 ULDC.64 UR6, c[0x0][0x780] ;  /* 0x0001e00000062ab9 */ /* 0x000fe40000000a00 */
[----:B------:R-:W-:Y:S01]  /*dc50*/  @UP2 UIMAD.WIDE UR6, UR21, 0x4, UR6 ;  /* 0x00000004150628a5 */ /* 0x000fe2000f8e0206 */
[----:B0-----:R-:W-:Y:S02]  /*dc60*/  IMAD.U32 R2, RZ, RZ, UR12 ;  /* 0x0000000cff027e24 */ /* 0x001fe4000f8e00ff */
[----:B------:R-:W-:-:S05]  /*dc70*/  IMAD.U32 R3, RZ, RZ, UR13 ;  /* 0x0000000dff037e24 */ /* 0x000fca000f8e00ff */
[----:B------:R0:W4:Y:S02]  /*dc80*/  @P2 LDG.E R5, desc[UR16][R2.64] ;  /* 0x0000001002052981 */ /* 0x000124000c1e1900 */
[----:B0-----:R-:W-:Y:S02]  /*dc90*/  IMAD.U32 R2, RZ, RZ, UR6 ;  /* 0x00000006ff027e24 */ /* 0x001fe4000f8e00ff */
[----:B------:R-:W-:-:S05]  /*dca0*/  IMAD.U32 R3, RZ, RZ, UR7 ;  /* 0x00000007ff037e24 */ /* 0x000fca000f8e00ff */
[----:B------:R-:W5:Y:S01]  /*dcb0*/  @P3 LDG.E R6, desc[UR16][R2.64] ;  /* 0x0000001002063981 */ /* 0x000f62000c1e1900 */
[----:B------:R-:W-:Y:S01]  /*dcc0*/  ULDC.64 UR16, c[0x0][0x788] ;  /* 0x0001e20000107ab9 */ /* 0x000fe20000000a00 */
[----:B------:R-:W-:Y:S01]  /*dcd0*/  UMOV UR54, URZ ;  /* 0x0000003f00367c82 */ /* 0x000fe20008000000 */
[----:B------:R-:W-:Y:S01]  /*dce0*/  ISETP.NE.U32.AND P0, PT, RZ, UR16, PT ;  /* 0x00000010ff007c0c */ /* 0x000fe2000bf05070 */
[----:B------:R-:W-:-:S03]  /*dcf0*/  UMOV UR11, URZ ;  /* 0x0000003f000b7c82 */ /* 0x000fc60008000000 */
[----:B------:R-:W-:Y:S02]  /*dd00*/  ISETP.NE.AND.EX P0, PT, RZ, UR17, PT, P0 ;  /* 0x00000011ff007c0c */ /* 0x000fe4000bf05300 */
[----:B--2---:R-:W-:Y:S02]  /*dd10*/  @P1 R2UR UR5, R7 ;  /* 0x00000000070512ca */ /* 0x004fe400000e0000 */
[----:B---3--:R-:W-:-:S11]  /*dd20*/  @P1 R2UR UR54, R0 ;  /* 0x00000000003612ca */ /* 0x008fd600000e0000 */
[----:B------:R-:W-:-:S04]  /*dd30*/  @UP1 ULEA UR5, UR21, UR5, 0x6 ;  /* 0x0000000515051291 */ /* 0x000fc8000f8e303f */
[----:B------:R-:W-:-:S04]  /*dd40*/  @UP1 USHF.R.S32.HI UR6, URZ, 0x1f, UR5 ;  /* 0x0000001f3f061899 */ /* 0x000fc80008011405 */
[----:B------:R-:W-:Y:S01]  /*dd50*/  @UP1 ULEA.HI UR6, UR6, UR5, URZ, 0x6 ;  /* 0x0000000506061291 */ /* 0x000fe2000f8f303f */
[----:B----4-:R-:W-:Y:S02]  /*dd60*/  @P2 R2UR UR11, R5 ;  /* 0x00000000050b22ca */ /* 0x010fe400000e0000 */
[----:B------:R-:W-:Y:S01]  /*dd70*/  ULDC UR5, c[0x0][0x280] ;  /* 0x0000a00000057ab9 */ /* 0x000fe20000000800 */
[----:B------:R-:W-:-:S04]  /*dd80*/  @UP1 ULOP3.LUT UR7, UR6, 0xffffffc0, URZ, 0xc0, !UPT ;  /* 0xffffffc006071892 */ /* 0x000fc8000f8ec03f */
[----:B------:R-:W-:Y:S01]  /*dd90*/  @UP1 USHF.R.S32.HI UR10, URZ, 0x1f, UR7 ;  /* 0x0000001f3f0a1899 */ /* 0x000fe20008011407 */
[----:B-----5:R-:W-:Y:S01]  /*dda0*/  @P3 R2UR UR5, R6 ;  /* 0x00000000060532ca */ /* 0x020fe200000e0000 */
        /* <DEDUP_REMOVED lines=10> */
.L_x_960:
        /* <DEDUP_REMOVED lines=14> */
.L_x_961:
        /* <DEDUP_REMOVED lines=9> */
.L_x_962:
[----:B------:R-:W-:Y:S01]  /*dfc0*/  UIMAD UR7, UR4, 0x50, UR5 ;  /* 0x00000050040778a4 */ /* 0x000fe2000f8e0205 */
[----:B------:R-:W-:Y:S01]  /*dfd0*/  IMAD.MOV.U32 R8, RZ, RZ, RZ ;  /* 0x000000ffff087224 */ /* 0x000fe200078e00ff */
[----:B------:R-:W-:Y:S01]  /*dfe0*/  ULDC UR8, c[0x0][0x74c] ;  /* 0x0001d30000087ab9 */ /* 0x000fe20000000800 */
[----:B------:R-:W-:Y:S01]  /*dff0*/  UIADD3 UR5, UR5, 0x3f, URZ ;  /* 0x0000003f05057890 */ /* 0x000fe2000fffe03f */
[----:B------:R-:W-:Y:S01]  /*e000*/  IMAD.MOV.U32 R9, RZ, RZ, 0x1 ;  /* 0x00000001ff097424 */ /* 0x000fe200078e00ff */
[----:B------:R-:W-:Y:S02]  /*e010*/  UIADD3 UR7, UR7, -UR8, -UR6 ;  /* 0x8000000807077290 */ /* 0x000fe4000fffe806 */
[----:B------:R-:W-:Y:S02]  /*e020*/  USHF.R.S32.HI UR6, URZ, 0x1f, UR5 ;  /* 0x0000001f3f067899 */ /* 0x000fe40008011405 */
[----:B------:R-:W-:Y:S02]  /*e030*/  USHF.R.S32.HI UR8, URZ, 0x1f, UR7 ;  /* 0x0000001f3f087899 */ /* 0x000fe40008011407 */
[----:B------:R-:W-:-:S02]  /*e040*/  ULEA.HI UR6, UR6, UR5, URZ, 0x6 ;  /* 0x0000000506067291 */ /* 0x000fc4000f8f303f */
[----:B------:R-:W-:Y:S02]  /*e050*/  ULEA.HI UR8, UR8, UR7, URZ, 0x6 ;  /* 0x0000000708087291 */ /* 0x000fe4000f8f303f */
[----:B------:R-:W-:Y:S02]  /*e060*/  USHF.R.S32.HI UR55, URZ, 0x6, UR6 ;  /* 0x000000063f377899 */ /* 0x000fe40008011406 */
[----:B------:R-:W-:-:S06]  /*e070*/  USHF.R.S32.HI UR8, URZ, 0x6, UR8 ;  /* 0x000000063f087899 */ /* 0x000fcc0008011408 */
[----:B------:R-:W-:-:S04]  /*e080*/  VIMNMX R0, RZ, UR8, !PT ;  /* 0x00000008ff007c48 */ /* 0x000fc8000ffe0100 */
[----:B------:R-:W-:-:S13]  /*e090*/  ISETP.LT.AND P0, PT, R0, UR55, PT ;  /* 0x0000003700007c0c */ /* 0x000fda000bf01270 */
[----:B------:R-:W-:Y:S05]  /*e0a0*/  @!P0 BRA `(.L_x_959) ;  /* 0x0000001400f88947 */ /* 0x000fea0003800000 */
[----:B------:R-:W-:Y:S01]  /*e0b0*/  ULDC UR5, c[0x0][0x2e8] ;  /* 0x0000ba0000057ab9 */ /* 0x000fe20000000800 */
[----:B------:R-:W-:Y:S01]  /*e0c0*/  ELECT P0, URZ, PT ;  /* 0x00000000003f782f */ /* 0x000fe20003800000 */
[----:B------:R-:W-:Y:S01]  /*e0d0*/  IMAD.MOV.U32 R8, RZ, RZ, RZ ;  /* 0x000000ffff087224 */ /* 0x000fe200078e00ff */
[----:B------:R-:W-:Y:S01]  /*e0e0*/  UISETP.NE.AND UP2, UPT, UR5, 0x1, UPT ;  /* 0x000000010500788c */ /* 0x000fe2000bf45270 */
[----:B------:R-:W-:Y:S01]  /*e0f0*/  IMAD.MOV.U32 R9, RZ, RZ, 0x1 ;  /* 0x00000001ff097424 */ /* 0x000fe200078e00ff */
[----:B------:R-:W-:Y:S02]  /*e100*/  UISETP.NE.U32.AND UP1, UPT, UR14, URZ, UPT ;  /* 0x0000003f0e00728c */ /* 0x000fe4000bf25070 */
[----:B------:R-:W-:Y:S02]  /*e110*/  USHF.R.S32.HI UR47, URZ, 0x1f, UR21 ;  /* 0x0000001f3f2f7899 */ /* 0x000fe40008011415 */
[----:B------:R-:W-:Y:S02]  /*e120*/  UISETP.NE.AND.EX UP1, UPT, UR15, URZ, UPT, UP1 ;  /* 0x0000003f0f00728c */ /* 0x000fe4000bf25310 */
[----:B------:R-:W-:Y:S01]  /*e130*/  UIMAD UR11, UR4, 0x50, UR11 ;  /* 0x00000050040b78a4 */ /* 0x000fe2000f8e020b */
        /* <DEDUP_REMOVED lines=10> */
[----:B------:R-:W-:-:S04]  /*e1e0*/  MOV R6, 0x400 ;  /* 0x0000040000067802 */ /* 0x000fc80000000f00 */
[----:B0-----:R-:W-:Y:S01]  /*e1f0*/  LEA R6, R3, R6, 0x18 ;  /* 0x0000000603067211 */ /* 0x001fe200078ec0ff */
[----:B------:R-:W-:-:S05]  /*e200*/  IMAD.MOV.U32 R3, RZ, RZ, 0x1 ;  /* 0x00000001ff037424 */ /* 0x000fca00078e00ff */
[----:B------:R-:W-:-:S04]  /*e210*/  SHF.L.U32 R3, R3, 0x1f, RZ ;  /* 0x0000001f03037819 */ /* 0x000fc800000006ff */
[----:B------:R-:W0:Y:S02]  /*e220*/  SYNCS.PHASECHK.TRANS64.TRYWAIT P0, [R6+URZ+0x31620], R3 ;  /* 0x03162003060075a7 */ /* 0x000e24000800017f */
[----:B0-----:R-:W-:Y:S05]  /*e230*/  @!P0 BRA `(.L_x_963) ;  /* 0x0000001800608947 */ /* 0x001fea0003800000 */
.L_x_978:
[----:B------:R-:W-:Y:S01]  /*e240*/  ISETP.NE.AND P0, PT, R11, RZ, PT ;  /* 0x000000ff0b00720c */ /* 0x000fe20003f05270 */
[----:B------:R-:W-:Y:S02]  /*e250*/  IMAD.U32 R14, RZ, RZ, UR20 ;  /* 0x00000014ff0e7e24 */ /* 0x000fe4000f8e00ff */
[----:B------:R-:W-:-:S03]  /*e260*/  IMAD.MOV.U32 R4, RZ, RZ, 0x1 ;  /* 0x00000001ff047424 */ /* 0x000fc600078e00ff */
[----:B------:R-:W-:-:S07]  /*e270*/  SHF.R.S32.HI R14, RZ, 0x1f, R14 ;  /* 0x0000001fff0e7819 */ /* 0x000fce000001140e */
[----:B------:R-:W-:Y:S05]  /*e280*/  @P0 BRA `(.L_x_964) ;  /* 0x0000000000140947 */ /* 0x000fea0003800000 */
[----:B------:R-:W-:Y:S01]  /*e290*/  LOP3.LUT P1, RZ, R21, 0x1f, RZ, 0xc0, !PT ;  /* 0x0000001f15ff7812 */ /* 0x000fe2000782c0ff */
[----:B0-----:R-:W-:-:S04]  /*e2a0*/  IMAD.MOV.U32 R3, RZ, RZ, 0x8100 ;  /* 0x00008100ff037424 */ /* 0x001fc800078e00ff */
[----:B------:R1:W-:Y:S08]  /*e2b0*/  SYNCS.ARRIVE.TRANS64 RZ, [R6+URZ+0x31610], R3 ;  /* 0x0316100306ff79a7 */ /* 0x0003f0000800003f */
[----:B------:R-:W-:Y:S05]  /*e2c0*/  @!P1 BRA `(.L_x_964) ;  /* 0x0000000000049947 */ /* 0x000fea0003800000 */
[----:B------:R-:W-:Y:S01]  /*e2d0*/  BPT.TRAP 0x1 ;  /* 0x000000040000795c */ /* 0x000fe20000300000 */
.L_x_964:
        /* <DEDUP_REMOVED lines=9> */
[----:B------:R-:W-:Y:S01]  /*e370*/  IMAD.U32 R10, RZ, RZ, UR55 ;  /* 0x00000037ff0a7e24 */ /* 0x000fe2000f8e00ff */
[----:B------:R-:W-:Y:S01]  /*e380*/  UMOV UR57, 0x14f00000 ;  /* 0x14f0000000397882 */ /* 0x000fe20000000000 */
[----:B------:R-:W-:Y:S01]  /*e390*/  UMOV UR18, URZ ;  /* 0x0000003f00127c82 */ /* 0x000fe20008000000 */
[----:B------:R-:W-:Y:S01]  /*e3a0*/  UIMAD UR23, UR21, UR23, UR10 ;  /* 0x00000017151772a4 */ /* 0x000fe2000f8e020a */
[----:B01----:R-:W-:Y:S01]  /*e3b0*/  IMAD.MOV.U32 R3, RZ, RZ, 0x14000 ;  /* 0x00014000ff037424 */ /* 0x003fe200078e00ff */
[----:B------:R-:W-:Y:S01]  /*e3c0*/  UIMAD UR9, UR9, UR14, URZ ;  /* 0x0000000e090972a4 */ /* 0x000fe2000f8e023f */
[----:B------:R-:W-:Y:S01]  /*e3d0*/  VIADD R10, R10, 0xffffffff ;  /* 0xffffffff0a0a7836 */ /* 0x000fe20000000000 */
[----:B------:R-:W-:Y:S01]  /*e3e0*/  USHF.L.U32 UR46, UR46, 0x6, URZ ;  /* 0x000000062e2e7899 */ /* 0x000fe2000800063f */
[----:B------:R-:W-:Y:S01]  /*e3f0*/  IMAD.MOV.U32 R8, RZ, RZ, 0x1 ;  /* 0x00000001ff087424 */ /* 0x000fe200078e00ff */
[----:B------:R-:W-:Y:S01]  /*e400*/  UIMAD UR15, UR20, UR15, UR9 ;  /* 0x0000000f140f72a4 */ /* 0x000fe2000f8e0209 */
[----:B------:R-:W-:Y:S01]  /*e410*/  IMAD.MOV.U32 R9, RZ, RZ, 0x1 ;  /* 0x00000001ff097424 */ /* 0x000fe200078e00ff */
[----:B------:R-:W-:-:S02]  /*e420*/  UIADD3 UR16, UR8, 0x14100, URZ ;  /* 0x0001410008107890 */ /* 0x000fc4000fffe03f */
        /* <DEDUP_REMOVED lines=133> */
.L_x_970:
[----:B------:R-:W-:-:S04]  /*ec80*/  SHF.L.U32 R5, R9, 0x1f, RZ ;  /* 0x0000001f09057819 */ /* 0x000fc800000006ff */
[----:B------:R-:W0:Y:S02]  /*ec90*/  SYNCS.PHASECHK.TRANS64.TRYWAIT P1, [R6+URZ+0x31638], R5 ;  /* 0x03163805060075a7 */ /* 0x000e24000802017f */
[----:B0-----:R-:W-:Y:S05]  /*eca0*/  @!P1 BRA `(.L_x_966) ;  /* 0x0000000c00d89947 */ /* 0x001fea0003800000 */
.L_x_979:
[----:B------:R-:W-:Y:S05]  /*ecb0*/  @P0 BRA `(.L_x_967) ;  /* 0x0000000000140947 */ /* 0x000fea0003800000 */
[----:B------:R-:W-:Y:S01]  /*ecc0*/  ISETP.NE.AND P1, PT, R15, RZ, PT ;  /* 0x000000ff0f00720c */ /* 0x000fe20003f25270 */
[----:B0-----:R-:W-:-:S04]  /*ecd0*/  IMAD.MOV.U32 R5, RZ, RZ, 0x8100 ;  /* 0x00008100ff057424 */ /* 0x001fc800078e00ff */
[----:B------:R1:W-:Y:S08]  /*ece0*/  SYNCS.ARRIVE.TRANS64 RZ, [R6+URZ+0x31630], R5 ;  /* 0x0316300506ff79a7 */ /* 0x0003f0000800003f */
[----:B------:R-:W-:Y:S05]  /*ecf0*/  @!P1 BRA `(.L_x_967) ;  /* 0x0000000000049947 */ /* 0x000fea0003800000 */
[----:B------:R-:W-:Y:S01]  /*ed00*/  BPT.TRAP 0x1 ;  /* 0x000000040000795c */ /* 0x000fe20000300000 */
.L_x_967:
        /* <DEDUP_REMOVED lines=47> */
.L_x_981:
[----:B------:R-:W-:Y:S01]  /*f000*/  LOP3.LUT R9, R9, 0x1, RZ, 0x3c, !PT ;  /* 0x0000000109097812 */ /* 0x000fe200078e3cff */
[----:B------:R-:W-:Y:S06]  /*f010*/  @P2 BRA `(.L_x_969) ;  /* 0x0000000000142947 */ /* 0x000fec0003800000 */
[----:B------:R-:W-:Y:S01]  /*f020*/  ISETP.NE.AND P1, PT, R15, RZ, PT ;  /* 0x000000ff0f00720c */ /* 0x000fe20003f25270 */
[----:B0-----:R-:W-:-:S04]  /*f030*/  IMAD.MOV.U32 R2, RZ, RZ, 0x8100 ;  /* 0x00008100ff027424 */ /* 0x001fc800078e00ff */
[----:B------:R1:W-:Y:S08]  /*f040*/  SYNCS.ARRIVE.TRANS64 RZ, [R20+URZ+0x31610], R2 ;  /* 0x0316100214ff79a7 */ /* 0x0003f0000800003f */
[----:B------:R-:W-:Y:S05]  /*f050*/  @!P1 BRA `(.L_x_969) ;  /* 0x0000000000049947 */ /* 0x000fea0003800000 */
[----:B------:R-:W-:Y:S01]  /*f060*/  BPT.TRAP 0x1 ;  /* 0x000000040000795c */ /* 0x000fe20000300000 */
.L_x_969:
        /* <DEDUP_REMOVED lines=53> */
.L_x_965:
[----:B------:R-:W-:Y:S01]  /*f3c0*/  SHF.L.U32 R15, R9, 0x1f, RZ ;  /* 0x0000001f090f7819 */ /* 0x000fe200000006ff */
[----:B------:R-:W0:Y:S01]  /*f3d0*/  LDC.64 R12, c[0x0][0x730] ;  /* 0x0001cc00ff0c7b82 */ /* 0x000e220000000a00 */
[----:B------:R-:W-:Y:S02]  /*f3e0*/  IMAD.U32 R16, RZ, RZ, UR38 ;  /* 0x00000026ff107e24 */ /* 0x000fe4000f8e00ff */
[----:B------:R-:W-:Y:S02]  /*f3f0*/  IMAD.U32 R2, RZ, RZ, UR38 ;  /* 0x00000026ff027e24 */ /* 0x000fe4000f8e00ff */
[----:B------:R-:W-:Y:S02]  /*f400*/  IMAD.U32 R3, RZ, RZ, UR39 ;  /* 0x00000027ff037e24 */ /* 0x000fe4000f8e00ff */
[----:B------:R-:W-:Y:S01]  /*f410*/  IMAD.MOV.U32 R2, RZ, RZ, R16 ;  /* 0x000000ffff027224 */ /* 0x000fe200078e0010 */
        /* <DEDUP_REMOVED lines=11> */
.L_x_982:
[----:B------:R-:W-:Y:S01]  /*f4d0*/  IMAD.IADD R10, R11, 0x1, R3 ;  /* 0x000000010b0a7824 */ /* 0x000fe200078e0203 */
[----:B------:R-:W-:Y:S06]  /*f4e0*/  @P0 BRA `(.L_x_972) ;  /* 0x0000000000140947 */ /* 0x000fec0003800000 */
[----:B------:R-:W-:Y:S01]  /*f4f0*/  LOP3.LUT P0, RZ, R21, 0x1f, RZ, 0xc0, !PT ;  /* 0x0000001f15ff7812 */ /* 0x000fe2000780c0ff */
[----:B------:R-:W-:-:S04]  /*f500*/  IMAD.MOV.U32 R11, RZ, RZ, 0x8100 ;  /* 0x00008100ff0b7424 */ /* 0x000fc800078e00ff */
[----:B------:R1:W-:Y:S08]  /*f510*/  SYNCS.ARRIVE.TRANS64 RZ, [R6+URZ+0x31630], R11 ;  /* 0x0316300b06ff79a7 */ /* 0x0003f0000800003f */
[----:B------:R-:W-:Y:S05]  /*f520*/  @!P0 BRA `(.L_x_972) ;  /* 0x0000000000048947 */ /* 0x000fea0003800000 */
[----:B------:R-:W-:Y:S01]  /*f530*/  BPT.TRAP 0x1 ;  /* 0x000000040000795c */ /* 0x000fe20000300000 */
.L_x_972:
        /* <DEDUP_REMOVED lines=52> */
[----:B--2---:R-:W-:Y:S01]  /*f880*/  NOP ;  /* 0x0000000000007918 */ /* 0x004fe20000000000 */
.L_x_959:
[----:B------:R-:W-:Y:S05]  /*f890*/  WARPSYNC.ALL ;  /* 0x0000000000007948 */ /* 0x000fea0003800000 */
[----:B------:R-:W-:-:S13]  /*f8a0*/  ELECT P0, URZ, PT ;  /* 0x00000000003f782f */ /* 0x000fda0003800000 */
[----:B------:R-:W-:Y:S05]  /*f8b0*/  @!P0 BRA `(.L_x_857) ;  /* 0x00000000007c8947 */ /* 0x000fea0003800000 */
[----:B------:R-:W2:Y:S02]  /*f8c0*/  LDL R0, [R1+0x14] ;  /* 0x0000140001007983 */ /* 0x000ea40000100800 */
[----:B--2---:R-:W-:-:S13]  /*f8d0*/  R2UR UR4, R0 ;  /* 0x00000000000472ca */ /* 0x004fda00000e0000 */
[----:B------:R-:W-:-:S06]  /*f8e0*/  ULOP3.LUT UR4, UR4, 0x2, URZ, 0xfc, !UPT ;  /* 0x0000000204047892 */ /* 0x000fcc000f8efc3f */
[----:B------:R-:W-:-:S05]  /*f8f0*/  IMAD.U32 R0, RZ, RZ, UR4 ;  /* 0x00000004ff007e24 */ /* 0x000fca000f8e00ff */
[----:B------:R-:W-:-:S13]  /*f900*/  ISETP.NE.AND P1, PT, R0, 0x3, PT ;  /* 0x000000030000780c */ /* 0x000fda0003f25270 */
[----:B------:R-:W-:Y:S05]  /*f910*/  @!P1 BRA `(.L_x_973) ;  /* 0x0000000000049947 */ /* 0x000fea0003800000 */
[----:B------:R-:W-:Y:S01]  /*f920*/  BPT.TRAP 0x1 ;  /* 0x000000040000795c */ /* 0x000fe20000300000 */
.L_x_973:
[----:B------:R-:W2:Y:S01]  /*f930*/  S2R R3, SR_CgaCtaId ;  /* 0x0000000000037919 */ /* 0x000ea20000008800 */
[----:B------:R-:W-:-:S04]  /*f940*/  MOV R0, 0x400 ;  /* 0x0000040000007802 */ /* 0x000fc80000000f00 */
[----:B--2---:R-:W-:Y:S02]  /*f950*/  LEA R2, R3, R0, 0x18 ;  /* 0x0000000003027211 */ /* 0x004fe400078ec0ff */
[----:B------:R-:W-:-:S03]  /*f960*/  SHF.L.U32 R0, R4, 0x1f, RZ ;  /* 0x0000001f04007819 */ /* 0x000fc600000006ff */
[----:B------:R-:W-:-:S04]  /*f970*/  VIADD R3, R2, 0x31620 ;  /* 0x0003162002037836 */ /* 0x000fc80000000000 */
[----:B------:R-:W-:-:S04]  /*f980*/  IMAD R5, R8, 0x8, R3 ;  /* 0x0000000808057824 */ /* 0x000fc800078e0203 */
[----:B------:R-:W2:Y:S02]  /*f990*/  SYNCS.PHASECHK.TRANS64.TRYWAIT P0, [R5+URZ], R0 ;  /* 0x00000000050075a7 */ /* 0x000ea4000800017f */
[----:B--2---:R-:W-:Y:S05]  /*f9a0*/  @!P0 BRA `(.L_x_974) ;  /* 0x0000000000d88947 */ /* 0x004fea0003800000 */
.L_x_983:
[----:B------:R-:W-:-:S05]  /*f9b0*/  VIADD R8, R8, 0x1 ;  /* 0x0000000108087836 */ /* 0x000fca0000000000 */
[----:B------:R-:W-:-:S04]  /*f9c0*/  ISETP.NE.AND P0, PT, R8, 0x2, PT ;  /* 0x000000020800780c */ /* 0x000fc80003f05270 */
[----:B--2---:R-:W-:Y:S02]  /*f9d0*/  SEL R5, RZ, 0x1, P0 ;  /* 0x00000001ff057807 */ /* 0x004fe40000000000 */
[----:B------:R-:W-:Y:S02]  /*f9e0*/  SEL R8, R8, RZ, P0 ;  /* 0x000000ff08087207 */ /* 0x000fe40000000000 */
[----:B------:R-:W-:-:S03]  /*f9f0*/  LOP3.LUT R0, R4, R5, RZ, 0x3c, !PT ;  /* 0x0000000504007212 */ /* 0x000fc600078e3cff */
[----:B------:R-:W-:Y:S01]  /*fa00*/  IMAD R3, R8, 0x8, R3 ;  /* 0x0000000808037824 */ /* 0x000fe200078e0203 */
[----:B------:R-:W-:-:S04]  /*fa10*/  SHF.L.U32 R0, R0, 0x1f, RZ ;  /* 0x0000001f00007819 */ /* 0x000fc800000006ff */
[----:B------:R-:W2:Y:S02]  /*fa20*/  SYNCS.PHASECHK.TRANS64.TRYWAIT P0, [R3+URZ], R0 ;  /* 0x00000000030075a7 */ /* 0x000ea4000800017f */
[----:B--2---:R-:W-:Y:S05]  /*fa30*/  @!P0 BRA `(.L_x_975) ;  /* 0x0000000000c88947 */ /* 0x004fea0003800000 */
.L_x_984:
[----:B------:R-:W-:Y:S05]  /*fa40*/  @!P1 BRA `(.L_x_976) ;  /* 0x0000000000049947 */ /* 0x000fea0003800000 */
[----:B------:R-:W-:Y:S01]  /*fa50*/  BPT.TRAP 0x1 ;  /* 0x000000040000795c */ /* 0x000fe20000300000 */
.L_x_976:
[----:B------:R-:W-:-:S07]  /*fa60*/  SHF.L.U32 R9, R9, 0x1f, RZ ;  /* 0x0000001f09097819 */ /* 0x000fce00000006ff */
.L_x_977:
[----:B---3--:R3:W4:Y:S02]  /*fa70*/  SYNCS.PHASECHK.TRANS64.TRYWAIT P0, [R2+URZ+0x31638], R9 ;  /* 0x03163809020075a7 */ /* 0x008724000800017f */
[----:B----4-:R-:W-:Y:S05]  /*fa80*/  @!P0 NANOSLEEP.SYNCS 0x989680 ;  /* 0x009896800000895d */ /* 0x010fea0003900000 */
[----:B------:R-:W4:Y:S02]  /*fa90*/  @!P0 SYNCS.PHASECHK.TRANS64 P0, [R2+URZ+0x31638], R9 ;  /* 0x03163809020085a7 */ /* 0x000f24000800007f */
[----:B----4-:R-:W-:Y:S05]  /*faa0*/  @!P0 BRA `(.L_x_977) ;  /* 0xfffffffc00f08947 */ /* 0x010fea000383ffff */
.L_x_857:
[----:B------:R-:W-:Y:S05]  /*fab0*/  BSYNC B0 ;  /* 0x0000000000007941 */ /* 0x000fea0003800000 */
.L_x_849:
[----:B------:R-:W-:Y:S05]  /*fac0*/  EXIT ;  /* 0x000000000000794d */ /* 0x000fea0003800000 */
.L_x_863:
[----:B0-----:R0:W1:Y:S02]  /*fad0*/  SYNCS.PHASECHK.TRANS64.TRYWAIT P0, [R225+URZ+0x31600], R10 ;  /* 0x0316000ae10075a7 */ /* 0x001064000800017f */
[----:B-1----:R-:W-:Y:S05]  /*fae0*/  @!P0 NANOSLEEP.SYNCS 0x989680 ;  /* 0x009896800000895d */ /* 0x002fea0003900000 */
[----:B------:R-:W1:Y:S02]  /*faf0*/  @!P0 SYNCS.PHASECHK.TRANS64 P0, [R225+URZ+0x31600], R10 ;  /* 0x0316000ae10085a7 */ /* 0x000e64000800007f */
[----:B-1----:R-:W-:Y:S05]  /*fb00*/  @!P0 BRA `(.L_x_863) ;  /* 0xfffffffc00f08947 */ /* 0x002fea000383ffff */
[----:B------:R-:W-:Y:S05]  /*fb10*/  BRA `(.L_x_862) ;  /* 0xffffff1800d07947 */ /* 0x000fea000383ffff */
.L_x_867:
[----:B-1----:R1:W2:Y:S02]  /*fb20*/  SYNCS.PHASECHK.TRANS64.TRYWAIT P1, [R224+URZ+0x31610], R7 ;  /* 0x03161007e00075a7 */ /* 0x0022a4000802017f */
[----:B--2---:R-:W-:Y:S05]  /*fb30*/  @!P1 NANOSLEEP.SYNCS 0x989680 ;  /* 0x009896800000995d */ /* 0x004fea0003900000 */
[----:B------:R-:W2:Y:S02]  /*fb40*/  @!P1 SYNCS.PHASECHK.TRANS64 P1, [R224+URZ+0x31610], R7 ;  /* 0x03161007e00095a7 */ /* 0x000ea4000802007f */
[----:B--2---:R-:W-:Y:S05]  /*fb50*/  @!P1 BRA `(.L_x_867) ;  /* 0xfffffffc00f09947 */ /* 0x004fea000383ffff */
[----:B------:R-:W-:Y:S05]  /*fb60*/  BRA `(.L_x_866) ;  /* 0xffffff2400187947 */ /* 0x000fea000383ffff */
.L_x_871:
[----:B---3--:R3:W4:Y:S02]  /*fb70*/  SYNCS.PHASECHK.TRANS64.TRYWAIT P1, [R225+URZ+0x31630], R10 ;  /* 0x0316300ae10075a7 */ /* 0x008724000802017f */
[----:B----4-:R-:W-:Y:S05]  /*fb80*/  @!P1 NANOSLEEP.SYNCS 0x989680 ;  /* 0x009896800000995d */ /* 0x010fea0003900000 */
[----:B------:R-:W4:Y:S02]  /*fb90*/  @!P1 SYNCS.PHASECHK.TRANS64 P1, [R225+URZ+0x31630], R10 ;  /* 0x0316300ae10095a7 */ /* 0x000f24000802007f */
[----:B----4-:R-:W-:Y:S05]  /*fba0*/  @!P1 BRA `(.L_x_871) ;  /* 0xfffffffc00f09947 */ /* 0x010fea000383ffff */
[----:B------:R-:W-:Y:S05]  /*fbb0*/  BRA `(.L_x_870) ;  /* 0xffffff4000187947 */ /* 0x000fea000383ffff */
.L_x_963:
[----:B0-----:R0:W1:Y:S02]  /*fbc0*/  SYNCS.PHASECHK.TRANS64.TRYWAIT P0, [R6+URZ+0x31620], R3 ;  /* 0x03162003060075a7 */ /* 0x001064000800017f */
[----:B-1----:R-:W-:Y:S05]  /*fbd0*/  @!P0 NANOSLEEP.SYNCS 0x989680 ;  /* 0x009896800000895d */ /* 0x002fea0003900000 */
[----:B------:R-:W1:Y:S02]  /*fbe0*/  @!P0 SYNCS.PHASECHK.TRANS64 P0, [R6+URZ+0x31620], R3 ;  /* 0x03162003060085a7 */ /* 0x000e64000800007f */
[----:B-1----:R-:W-:Y:S05]  /*fbf0*/  @!P0 BRA `(.L_x_963) ;  /* 0xfffffffc00f08947 */ /* 0x002fea000383ffff */
[----:B------:R-:W-:Y:S05]  /*fc00*/  BRA `(.L_x_978) ;  /* 0xffffffe4008c7947 */ /* 0x000fea000383ffff */
.L_x_966:
[----:B0-----:R0:W1:Y:S02]  /*fc10*/  SYNCS.PHASECHK.TRANS64.TRYWAIT P1, [R6+URZ+0x31638], R5 ;  /* 0x03163805060075a7 */ /* 0x001064000802017f */
[----:B-1----:R-:W-:Y:S05]  /*fc20*/  @!P1 NANOSLEEP.SYNCS 0x989680 ;  /* 0x009896800000995d */ /* 0x002fea0003900000 */
[----:B------:R-:W1:Y:S02]  /*fc30*/  @!P1 SYNCS.PHASECHK.TRANS64 P1, [R6+URZ+0x31638], R5 ;  /* 0x03163805060095a7 */ /* 0x000e64000802007f */
[----:B-1----:R-:W-:Y:S05]  /*fc40*/  @!P1 BRA `(.L_x_966) ;  /* 0xfffffffc00f09947 */ /* 0x002fea000383ffff */
[----:B------:R-:W-:Y:S05]  /*fc50*/  BRA `(.L_x_979) ;  /* 0xfffffff000147947 */ /* 0x000fea000383ffff */
.L_x_968:
[----:B------:R-:W-:-:S07]  /*fc60*/  SHF.L.U32 R2, R4, 0x1f, RZ ;  /* 0x0000001f04027819 */ /* 0x000fce00000006ff */
.L_x_980:
[----:B0-----:R0:W1:Y:S02]  /*fc70*/  SYNCS.PHASECHK.TRANS64.TRYWAIT P1, [R20+URZ+0x31620], R2 ;  /* 0x03162002140075a7 */ /* 0x001064000802017f */
[----:B-1----:R-:W-:Y:S05]  /*fc80*/  @!P1 NANOSLEEP.SYNCS 0x989680 ;  /* 0x009896800000995d */ /* 0x002fea0003900000 */
[----:B------:R-:W1:Y:S02]  /*fc90*/  @!P1 SYNCS.PHASECHK.TRANS64 P1, [R20+URZ+0x31620], R2 ;  /* 0x03162002140095a7 */ /* 0x000e64000802007f */
[----:B-1----:R-:W-:Y:S05]  /*fca0*/  @!P1 BRA `(.L_x_980) ;  /* 0xfffffffc00f09947 */ /* 0x002fea000383ffff */
[----:B------:R-:W-:Y:S05]  /*fcb0*/  BRA `(.L_x_981) ;  /* 0xfffffff000d07947 */ /* 0x000fea000383ffff */
.L_x_971:
[----:B0-----:R0:W1:Y:S02]  /*fcc0*/  SYNCS.PHASECHK.TRANS64.TRYWAIT P1, [R6+URZ+0x31638], R15 ;  /* 0x0316380f060075a7 */ /* 0x001064000802017f */
[----:B-1----:R-:W-:Y:S05]  /*fcd0*/  @!P1 NANOSLEEP.SYNCS 0x989680 ;  /* 0x009896800000995d */ /* 0x002fea0003900000 */
[----:B------:R-:W1:Y:S02]  /*fce0*/  @!P1 SYNCS.PHASECHK.TRANS64 P1, [R6+URZ+0x31638], R15 ;  /* 0x0316380f060095a7 */ /* 0x000e64000802007f */
[----:B-1----:R-:W-:Y:S05]  /*fcf0*/  @!P1 BRA `(.L_x_971) ;  /* 0xfffffffc00f09947 */ /* 0x002fea000383ffff */
[----:B------:R-:W-:Y:S05]  /*fd00*/  BRA `(.L_x_982) ;  /* 0xfffffff400f07947 */ /* 0x000fea000383ffff */
.L_x_974:
[----:B--2---:R2:W3:Y:S02]  /*fd10*/  SYNCS.PHASECHK.TRANS64.TRYWAIT P0, [R5+URZ], R0 ;  /* 0x00000000050075a7 */ /* 0x0044e4000800017f */
[----:B---3--:R-:W-:Y:S05]  /*fd20*/  @!P0 NANOSLEEP.SYNCS 0x989680 ;  /* 0x009896800000895d */ /* 0x008fea0003900000 */
[----:B------:R-:W3:Y:S02]  /*fd30*/  @!P0 SYNCS.PHASECHK.TRANS64 P0, [R5+URZ], R0 ;  /* 0x00000000050085a7 */ /* 0x000ee4000800007f */
[----:B---3--:R-:W-:Y:S05]  /*fd40*/  @!P0 BRA `(.L_x_974) ;  /* 0xfffffffc00f08947 */ /* 0x008fea000383ffff */
[----:B------:R-:W-:Y:S05]  /*fd50*/  BRA `(.L_x_983) ;  /* 0xfffffffc00147947 */ /* 0x000fea000383ffff */
.L_x_975:
[----:B--2---:R2:W3:Y:S02]  /*fd60*/  SYNCS.PHASECHK.TRANS64.TRYWAIT P0, [R3+URZ], R0 ;  /* 0x00000000030075a7 */ /* 0x0044e4000800017f */
[----:B---3--:R-:W-:Y:S05]  /*fd70*/  @!P0 NANOSLEEP.SYNCS 0x989680 ;  /* 0x009896800000895d */ /* 0x008fea0003900000 */
[----:B------:R-:W3:Y:S02]  /*fd80*/  @!P0 SYNCS.PHASECHK.TRANS64 P0, [R3+URZ], R0 ;  /* 0x00000000030085a7 */ /* 0x000ee4000800007f */
[----:B---3--:R-:W-:Y:S05]  /*fd90*/  @!P0 BRA `(.L_x_975) ;  /* 0xfffffffc00f08947 */ /* 0x008fea000383ffff */
[----:B------:R-:W-:Y:S05]  /*fda0*/  BRA `(.L_x_984) ;  /* 0xfffffffc00247947 */ /* 0x000fea000383ffff */
.L_x_985:
        /* <DEDUP_REMOVED lines=13> */
.L_x_2207:


//--------------------- .text._ZN7cutlass13device_kernelIN5flash11enable_sm90INS1_16FlashAttnBwdSm90INS1_25CollectiveMainloopBwdSm90ILi2ELi1ELi1EN4cute5tupleIJNS5_1CILi1EEES8_S8_EEENS6_IJNS7_ILi64EEENS7_ILi80EEENS7_ILi256EEEEEENS_6half_tEfNS_4arch4Sm90ELb1ELb0ELb1ELb1ELb0ELb0ELb1ELb1ELi2ELi1ELi1ELi1ELb0EEENS1_24CollectiveEpilogueBwdGQAISD_fSG_Li256ELb1ELb0EEENS1_25SingleTileBwdLPTSchedulerILb1ELi80ELb0EEEEEEEEEvNT_6ParamsE --------------------------
	.section	.text._ZN7cutlass13device_kernelIN5flash11enable_sm90INS1_16FlashAttnBwdSm90INS1_25CollectiveMainloopBwdSm90ILi2ELi1ELi1EN4cute5tupleIJNS5_1CILi1EEES8_S8_EEENS6_IJNS7_ILi64EEENS7_ILi80EEENS7_ILi256EEEEEENS_6half_tEfNS_4arch4Sm90ELb1ELb0ELb1ELb1ELb0ELb0ELb1ELb1ELi2ELi1ELi1ELi1ELb0EEENS1_24CollectiveEpilogueBwdGQAISD_fSG_Li256ELb1ELb0EEENS1_25SingleTileBwdLPTSchedulerILb1ELi80ELb0EEEEEEEEEvNT_6ParamsE,"ax",@progbits
	.align	128
.text._ZN7cutlass13device_kernelIN5flash11enable_sm90INS1_16FlashAttnBwdSm90INS1_25CollectiveMainloopBwdSm90ILi2ELi1ELi1EN4cute5tupleIJNS5_1CILi1EEES8_S8_EEENS6_IJNS7_ILi64EEENS7_ILi80EEENS7_ILi256EEEEEENS_6half_tEfNS_4arch4Sm90ELb1ELb0ELb1ELb1ELb0ELb0ELb1ELb1ELi2ELi1ELi1ELi1ELb0EEENS1_24CollectiveEpilogueBwdGQAISD_fSG_Li256ELb1ELb0EEENS1_25SingleTileBwdLPTSchedulerILb1ELi80ELb0EEEEEEEEEvNT_6ParamsE:
        .type           _ZN7cutlass13device_kernelIN5flash11enable_sm90INS1_16FlashAttnBwdSm90INS1_25CollectiveMainloopBwdSm90ILi2ELi1ELi1EN4cute5tupleIJNS5_1CILi1EEES8_S8_EEENS6_IJNS7_ILi64EEENS7_ILi80EEENS7_ILi256EEEEEENS_6half_tEfNS_4arch4Sm90ELb1ELb0ELb1ELb1ELb0ELb0ELb1ELb1ELi2ELi1ELi1ELi1ELb0EEENS1_24CollectiveEpilogueBwdGQAISD_fSG_Li256ELb1ELb0EEENS1_25SingleTileBwdLPTSchedulerILb1ELi80ELb0EEEEEEEEEvNT_6ParamsE,@function
        .size           _ZN7cutlass13device_kernelIN5flash11enable_sm90INS1_16FlashAttnBwdSm90INS1_25CollectiveMainloopBwdSm90ILi2ELi1ELi1EN4cute5tupleIJNS5_1CILi1EEES8_S8_EEENS6_IJNS7_ILi64EEENS7_ILi80EEENS7_ILi256EEEEEENS_6half_tEfNS_4arch4Sm90ELb1ELb0ELb1ELb1ELb0ELb0ELb1ELb1ELi2ELi1ELi1ELi1ELb0EEENS1_24CollectiveEpilogueBwdGQAISD_fSG_Li256ELb1ELb0EEENS1_25SingleTileBwdLPTSchedulerILb1ELi80ELb0EEEEEEEEEvNT_6ParamsE,(.L_x_2208 - _ZN7cutlass13device_kernelIN5flash11enable_sm90INS1_16FlashAttnBwdSm90INS1_25CollectiveMainloopBwdSm90ILi2ELi1ELi1EN4cute5tupleIJNS5_1CILi1EEES8_S8_EEENS6_IJNS7_ILi64EEENS7_ILi80EEENS7_ILi256EEEEEENS_6half_tEfNS_4arch4Sm90ELb1ELb0ELb1ELb1ELb0ELb0ELb1ELb1ELi2ELi1ELi1ELi1ELb0EEENS1_24CollectiveEpilogueBwdGQAISD_fSG_Li256ELb1ELb0EEENS1_25SingleTileBwdLPTSchedulerILb1ELi80ELb0EEEEEEEEEvNT_6ParamsE)
        .other          _ZN7cutlass13device_kernelIN5flash11enable_sm90INS1_16FlashAttnBwdSm90INS1_25CollectiveMainloopBwdSm90ILi2ELi1ELi1EN4cute5tupleIJNS5_1CILi1EEES8_S8_EEENS6_IJNS7_ILi64EEENS7_ILi80EEENS7_ILi256EEEEEENS_6half_tEfNS_4arch4Sm90ELb1ELb0ELb1ELb1ELb0ELb0ELb1ELb1ELi2ELi1ELi1ELi1ELb0EEENS1_24CollectiveEpilogueBwdGQAISD_fSG_Li256ELb1ELb0EEENS1_25SingleTileBwdLPTSchedulerILb1ELi80ELb0EEEEEEEEEvNT_6ParamsE,@"STO_CUDA_ENTRY STV_DEFAULT"
_ZN7cutlass13device_kernelIN5flash11enable_sm90INS1_16FlashAttnBwdSm90INS1_25CollectiveMainloopBwdSm90ILi2ELi1ELi1EN4cute5tupleIJNS5_1CILi1EEES8_S8_EEENS6_IJNS7_ILi64EEENS7_ILi80EEENS7_ILi256EEEEEENS_6half_tEfNS_4arch4Sm90ELb1ELb0ELb1ELb1ELb0ELb0ELb1ELb1ELi2ELi1ELi1ELi1ELb0EEENS1_24CollectiveEpilogueBwdGQAISD_fSG_Li256ELb1ELb0EEENS1_25SingleTileBwdLPTSchedulerILb1ELi80ELb0EEEEEEEEEvNT_6ParamsE:
        /* <DEDUP_REMOVED lines=24> */
.L_x_987:
[----:B------:R-:W-:Y:S05]  /*0180*/  BSYNC B0 ;  /* 0x0000000000007941 */ /* 0x000fea0003800000 */
.L_x_986:
        /* <DEDUP_REMOVED lines=19> */
[----:B------:R1:W-:Y:S01]  /*02c0*/  STL [R1+0x14], R2 ;  /* 0x0000140201007387 */ /* 0x0003e20000100800 */
        /* <DEDUP_REMOVED lines=19> */
.L_x_988:
        /* <DEDUP_REMOVED lines=20> */
.L_x_989:
[----:B------:R-:W-:Y:S01]  /*0540*/  PLOP3.LUT P0, PT, PT, PT, UP0, 0x80, 0x0 ;  /* 0x000000000000781c */ /* 0x000fe20003f0f008 */
[----:B------:R-:W-:Y:S01]  /*0550*/  NOP ;  /* 0x0000000000007918 */ /* 0x000fe20000000000 */
[----:B------:R-:W-:Y:S01]  /*0560*/  BSSY B0, `(.L_x_990) ;  /* 0x0000ba5000007945 */ /* 0x000fe20003800000 */
[----:B------:R-:W-:Y:S01]  /*0570*/  LOP3.LUT R11, R21, 0x7f, RZ, 0xc0, !PT ;  /* 0x0000007f150b7812 */ /* 0x000fe200078ec0ff */
[----:B-1234-:R-:W-:Y:S09]  /*0580*/  BAR.SYNC.DEFER_BLOCKING 0x0 ;  /* 0x0000000000007b1d */ /* 0x01eff20000010000 */
[----:B------:R-:W-:Y:S05]  /*0590*/  @!P0 BRA `(.L_x_991) ;  /* 0x00000094003c8947 */ /* 0x000fea0003800000 */
.L_x_992:
        /* <DEDUP_REMOVED lines=17> */
[----:B------:R-:W1:Y:S01]  /*06b0*/  LDC R2, c[0x0][0x8e4] ;  /* 0x00023900ff027b82 */ /* 0x000e620000000800 */
[----:B------:R-:W-:Y:S01]  /*06c0*/  IMAD.U32 R3, RZ, RZ, UR4 ;  /* 0x00000004ff037e24 */ /* 0x000fe2000f8e00ff */
[----:B-1----:R-:W-:-:S13]  /*06d0*/  ISETP.NE.AND P0, PT, R2, 0x1, PT ;  /* 0x000000010200780c */ /* 0x002fda0003f05270 */
[----:B------:R-:W1:Y:S02]  /*06e0*/  @P0 LDC.64 R4, c[0x0][0x8e8] ;  /* 0x00023a00ff040b82 */ /* 0x000e640000000a00 */
[----:B-1----:R-:W-:-:S05]  /*06f0*/  @P0 IMAD.HI.U32 R0, R4, UR4, RZ ;  /* 0x0000000404000c27 */ /* 0x002fca000f8e00ff */
[----:B------:R-:W-:-:S05]  /*0700*/  @P0 SHF.R.U32.HI R3, RZ, R5, R0 ;  /* 0x00000005ff030219 */ /* 0x000fca0000011600 */
[----:B------:R1:W-:Y:S01]  /*0710*/  STL [R1+0x10], R3 ;  /* 0x0000100301007387 */ /* 0x0003e20000100800 */
[----:B------:R-:W-:Y:S01]  /*0720*/  IMAD R0, R3, R2, RZ ;  /* 0x0000000203007224 */ /* 0x000fe200078e02ff */
[----:B------:R-:W-:Y:S06]  /*0730*/  BRA `(.L_x_994) ;  /* 0x0000000000207947 */ /* 0x000fec0003800000 */
.L_x_993:
[----:B------:R-:W1:Y:S01]  /*0740*/  LDC R2, c[0x0][0x8cc] ;  /* 0x00023300ff027b82 */ /* 0x000e620000000800 */
[----:B------:R-:W-:Y:S01]  /*0750*/  IMAD.U32 R3, RZ, RZ, UR4 ;  /* 0x00000004ff037e24 */ /* 0x000fe2000f8e00ff */
[----:B-1----:R-:W-:-:S13]  /*0760*/  ISETP.NE.AND P0, PT, R2, 0x1, PT ;  /* 0x000000010200780c */ /* 0x002fda0003f05270 */
[----:B------:R-:W1:Y:S02]  /*0770*/  @P0 LDC.64 R4, c[0x0][0x8d0] ;  /* 0x00023400ff040b82 */ /* 0x000e640000000a00 */
[----:B-1----:R-:W-:-:S05]  /*0780*/  @P0 IMAD.HI.U32 R0, R4, UR4, RZ ;  /* 0x0000000404000c27 */ /* 0x002fca000f8e00ff */
[----:B------:R-:W-:-:S05]  /*0790*/  @P0 SHF.R.U32.HI R3, RZ, R5, R0 ;  /* 0x00000005ff030219 */ /* 0x000fca0000011600 */
[----:B------:R2:W-:Y:S01]  /*07a0*/  STL [R1+0x10], R3 ;  /* 0x0000100301007387 */ /* 0x0005e20000100800 */
[----:B------:R-:W-:-:S07]  /*07b0*/  IMAD R0, R3, R2, RZ ;  /* 0x0000000203007224 */ /* 0x000fce00078e02ff */
.L_x_994:
[----:B------:R-:W3:Y:S01]  /*07c0*/  LDC R2, c[0x0][0x8c0] ;  /* 0x00023000ff027b82 */ /* 0x000ee20000000800 */
[----:B------:R-:W-:Y:S01]  /*07d0*/  IADD3 R0, -R0, UR4, RZ ;  /* 0x0000000400007c10 */ /* 0x000fe2000fffe1ff */
[----:B------:R-:W-:Y:S02]  /*07e0*/  ULDC.64 UR4, c[0x0][0x900] ;  /* 0x0002400000047ab9 */ /* 0x000fe40000000a00 */
[----:B------:R-:W-:-:S04]  /*07f0*/  ISETP.NE.U32.AND P0, PT, RZ, UR4, PT ;  /* 0x00000004ff007c0c */ /* 0x000fc8000bf05070 */
[----:B------:R-:W4:Y:S01]  /*0800*/  LDC R5, c[0x0][0x8cc] ;  /* 0x00023300ff057b82 */ /* 0x000f220000000800 */
[----:B------:R-:W-:Y:S02]  /*0810*/  ISETP.NE.AND.EX P0, PT, RZ, UR5, PT, P0 ;  /* 0x00000005ff007c0c */ /* 0x000fe4000bf05300 */
[----:B---3--:R-:W-:Y:S01]  /*0820*/  ISETP.NE.AND P1, PT, R2, 0x1, PT ;  /* 0x000000010200780c */ /* 0x008fe20003f25270 */
[----:B----4-:R-:W-:-:S04]  /*0830*/  IMAD R4, R5, UR6, R0 ;  /* 0x0000000605047c24 */ /* 0x010fc8000f8e0200 */
[----:B------:R-:W-:-:S08]  /*0840*/  IMAD.MOV.U32 R5, RZ, RZ, R4 ;  /* 0x000000ffff057224 */ /* 0x000fd000078e0004 */
[----:B-12---:R-:W1:Y:S08]  /*0850*/  @P1 LDC R3, c[0x0][0x8c4] ;  /* 0x00023100ff031b82 */ /* 0x006e700000000800 */
[----:B------:R-:W2:Y:S01]  /*0860*/  @P1 LDC R7, c[0x0][0x8c8] ;  /* 0x00023200ff071b82 */ /* 0x000ea20000000800 */
[----:B-1----:R-:W-:-:S05]  /*0870*/  @P1 IMAD.HI.U32 R0, R4, R3, RZ ;  /* 0x0000000304001227 */ /* 0x002fca00078e00ff */
[----:B--2---:R-:W-:-:S05]  /*0880*/  @P1 SHF.R.U32.HI R5, RZ, R7, R0 ;  /* 0x00000007ff051219 */ /* 0x004fca0000011600 */
[----:B------:R-:W-:-:S04]  /*0890*/  IMAD.MOV R3, RZ, RZ, -R5 ;  /* 0x000000ffff037224 */ /* 0x000fc800078e0a05 */
[----:B------:R-:W-:-:S05]  /*08a0*/  IMAD R0, R2, R3, R4 ;  /* 0x0000000302007224 */ /* 0x000fca00078e0204 */
[----:B------:R1:W-:Y:S01]  /*08b0*/  STL [R1+0xc], R0 ;  /* 0x00000c0001007387 */ /* 0x0003e20000100800 */
[----:B------:R-:W-:Y:S05]  /*08c0*/  @!P0 BRA `(.L_x_995) ;  /* 0x0000000000148947 */ /* 0x000fea0003800000 */
[----:B------:R-:W2:Y:S01]  /*08d0*/  LDC.64 R2, c[0x0][0x900] ;  /* 0x00024000ff027b82 */ /* 0x000ea20000000a00 */
[----:B------:R-:W-:Y:S01]  /*08e0*/  ULDC.64 UR4, c[0x0][0x208] ;  /* 0x0000820000047ab9 */ /* 0x000fe20000000a00 */
[----:B--2---:R-:W-:-:S05]  /*08f0*/  IMAD.WIDE R2, R5, 0x4, R2 ;  /* 0x0000000405027825 */ /* 0x004fca00078e0202 */
[----:B-1----:R2:W5:Y:S01]  /*0900*/  LDG.E R0, desc[UR4][R2.64] ;  /* 0x0000000402007981 */ /* 0x002562000c1e1900 */
[----:B------:R-:W-:Y:S05]  /*0910*/  BRA `(.L_x_996) ;  /* 0x0000000000307947 */ /* 0x000fea0003800000 */
.L_x_995:
[----:B------:R-:W-:Y:S02]  /*0920*/  ULDC.64 UR4, c[0x0][0x8f8] ;  /* 0x00023e0000047ab9 */ /* 0x000fe40000000a00 */
[----:B------:R-:W-:-:S04]  /*0930*/  ISETP.NE.U32.AND P0, PT, RZ, UR4, PT ;  /* 0x00000004ff007c0c */ /* 0x000fc8000bf05070 */
[----:B------:R-:W-:-:S13]  /*0940*/  ISETP.NE.AND.EX P0, PT, RZ, UR5, PT, P0 ;  /* 0x00000005ff007c0c */ /* 0x000fda000bf05300 */
[----:B------:R-:W-:Y:S05]  /*0950*/  @!P0 BRA `(.L_x_997) ;  /* 0x00000000001c8947 */ /* 0x000fea0003800000 */
[----:B------:R-:W2:Y:S01]  /*0960*/  LDC.64 R2, c[0x0][0x8f8] ;  /* 0x00023e00ff027b82 */ /* 0x000ea20000000a00 */
[----:B------:R-:W-:Y:S01]  /*0970*/  ULDC.64 UR4, c[0x0][0x208] ;  /* 0x0000820000047ab9 */ /* 0x000fe20000000a00 */
[----:B--2---:R-:W-:-:S05]  /*0980*/  IMAD.WIDE R2, R5, 0x4, R2 ;  /* 0x0000000405027825 */ /* 0x004fca00078e0202 */
[----:B-1----:R-:W2:Y:S04]  /*0990*/  LDG.E R0, desc[UR4][R2.64] ;  /* 0x0000000402007981 */ /* 0x002ea8000c1e1900 */
[----:B------:R-:W2:Y:S02]  /*09a0*/  LDG.E R7, desc[UR4][R2.64+0x4] ;  /* 0x0000040402077981 */ /* 0x000ea4000c1e1900 */
[----:B--2---:R-:W-:Y:S01]  /*09b0*/  IMAD.IADD R0, R7, 0x1, -R0 ;  /* 0x0000000107007824 */ /* 0x004fe200078e0a00 */
[----:B------:R-:W-:Y:S06]  /*09c0*/  BRA `(.L_x_996) ;  /* 0x0000000000047947 */ /* 0x000fec0003800000 */
.L_x_997:
[----:B-1----:R-:W1:Y:S02]  /*09d0*/  LDC R0, c[0x0][0x8f4] ;  /* 0x00023d00ff007b82 */ /* 0x002e640000000800 */
.L_x_996:
[----:B------:R-:W3:Y:S01]  /*09e0*/  LDL R10, [R1+0x10] ;  /* 0x00001000010a7983 */ /* 0x000ee20000100800 */
[----:B-1---5:R-:W-:-:S04]  /*09f0*/  VIADD R0, R0, 0x4f ;  /* 0x0000004f00007836 */ /* 0x022fc80000000000 */
[----:B------:R-:W-:-:S05]  /*0a00*/  IMAD.HI R0, R0, 0x66666667, RZ ;  /* 0x6666666700007827 */ /* 0x000fca00078e02ff */
[----:B--2---:R-:W-:-:S04]  /*0a10*/  SHF.R.U32.HI R3, RZ, 0x1f, R0 ;  /* 0x0000001fff037819 */ /* 0x004fc80000011600 */
[----:B------:R-:W-:-:S04]  /*0a20*/  LEA.HI.SX32 R3, R0, R3, 0x1b ;  /* 0x0000000300037211 */ /* 0x000fc800078fdaff */
[----:B---3--:R-:W-:-:S04]  /*0a30*/  ISETP.GE.AND P0, PT, R10, R3, PT ;  /* 0x000000030a00720c */ /* 0x008fc80003f06270 */
[----:B------:R-:W-:-:S04]  /*0a40*/  SEL R12, R5, 0xffffffff, !P0 ;  /* 0xffffffff050c7807 */ /* 0x000fc80004000000 */
[----:B------:R-:W-:Y:S01]  /*0a50*/  ISETP.GE.AND P0, PT, R12, RZ, PT ;  /* 0x000000ff0c00720c */ /* 0x000fe20003f06270 */
[----:B------:R1:W-:-:S12]  /*0a60*/  STL [R1+0x8], R12 ;  /* 0x0000080c01007387 */ /* 0x0003d80000100800 */
[----:B-1----:R-:W-:Y:S05]  /*0a70*/  @!P0 BRA `(.L_x_998) ;  /* 0x000000b4004c8947 */ /* 0x002fea0003800000 */
        /* <DEDUP_REMOVED lines=11> */
[----:B------:R-:W3:Y:S08]  /*0b30*/  @P0 LDC.64 R4, c[0x0][0x780] ;  /* 0x0001e000ff040b82 */ /* 0x000ef00000000a00 */
[----:B------:R-:W4:Y:S01]  /*0b40*/  LDC R9, c[0x0][0x290] ;  /* 0x0000a400ff097b82 */ /* 0x000f220000000800 */
[----:B---3--:R-:W-:-:S05]  /*0b50*/  @P0 IMAD.WIDE R4, R12, 0x4, R4 ;  /* 0x000000040c040825 */ /* 0x008fca00078e0204 */
[----:B-1----:R1:W5:Y:S01]  /*0b60*/  @P0 LDG.E R0, desc[UR4][R4.64] ;  /* 0x0000000404000981 */ /* 0x002362000c1e1900 */
[----:B------:R-:W-:Y:S02]  /*0b70*/  ULDC.64 UR4, c[0x0][0x788] ;  /* 0x0001e20000047ab9 */ /* 0x000fe40000000a00 */
[----:B------:R-:W-:-:S04]  /*0b80*/  ISETP.NE.U32.AND P2, PT, RZ, UR4, PT ;  /* 0x00000004ff007c0c */ /* 0x000fc8000bf45070 */
[----:B------:R-:W-:Y:S01]  /*0b90*/  ISETP.NE.AND.EX P2, PT, RZ, UR5, PT, P2 ;  /* 0x00000005ff007c0c */ /* 0x000fe2000bf45320 */
[----:B--2---:R-:W-:-:S05]  /*0ba0*/  @P1 IMAD R2, R12, 0x40, R2 ;  /* 0x000000400c021824 */ /* 0x004fca00078e0202 */
[----:B------:R-:W-:-:S04]  /*0bb0*/  @P1 SHF.R.S32.HI R3, RZ, 0x1f, R2 ;  /* 0x0000001fff031819 */ /* 0x000fc80000011402 */
[----:B------:R-:W-:-:S05]  /*0bc0*/  @P1 LEA.HI R3, R3, R2, RZ, 0x6 ;  /* 0x0000000203031211 */ /* 0x000fca00078f30ff */
[----:B------:R-:W-:-:S05]  /*0bd0*/  @P1 IMAD.SHL.U32 R3, R3, 0x100, RZ ;  /* 0x0000010003031824 */ /* 0x000fca00078e00ff */
[----:B------:R-:W-:Y:S02]  /*0be0*/  @P1 LOP3.LUT R8, R3, 0xffffc000, RZ, 0xc0, !PT ;  /* 0xffffc00003081812 */ /* 0x000fe400078ec0ff */
[----:B------:R-:W-:Y:S02]  /*0bf0*/  CS2R R2, SRZ ;  /* 0x0000000000027805 */ /* 0x000fe4000001ff00 */
[----:B-1----:R-:W-:Y:S01]  /*0c00*/  @P1 SHF.R.S32.HI R5, RZ, 0x1f, R8 ;  /* 0x0000001fff051819 */ /* 0x002fe20000011408 */
[----:B----4-:R-:W-:Y:S06]  /*0c10*/  @P0 BRA `(.L_x_999) ;  /* 0x0000000000140947 */ /* 0x010fec0003800000 */
[----:B------:R-:W-:Y:S05]  /*0c20*/  @!P1 BRA `(.L_x_999) ;  /* 0x0000000000109947 */ /* 0x000fea0003800000 */
[----:B------:R-:W-:Y:S02]  /*0c30*/  ULDC.64 UR4, c[0x0][0x208] ;  /* 0x0000820000047ab9 */ /* 0x000fe40000000a00 */
[----:B------:R-:W2:Y:S04]  /*0c40*/  LDG.E R11, desc[UR4][R6.64] ;  /* 0x00000004060b7981 */ /* 0x000ea8000c1e1900 */
[----:B-----5:R-:W2:Y:S02]  /*0c50*/  LDG.E R0, desc[UR4][R6.64+0x4] ;  /* 0x0000040406007981 */ /* 0x020ea4000c1e1900 */
[----:B--2---:R-:W-:-:S07]  /*0c60*/  IMAD.IADD R0, R0, 0x1, -R11 ;  /* 0x0000000100007824 */ /* 0x004fce00078e0a0b */
.L_x_999:
        /* <DEDUP_REMOVED lines=8> */
.L_x_1000:
        /* <DEDUP_REMOVED lines=10> */
.L_x_1001:
[----:B-1---5:R-:W-:Y:S01]  /*0d90*/  IMAD.IADD R4, R0, 0x1, -R9 ;  /* 0x0000000100047824 */ /* 0x022fe200078e0a09 */
[----:B------:R-:W-:Y:S01]  /*0da0*/  ULDC UR4, c[0x0][0x74c] ;  /* 0x0001d30000047ab9 */ /* 0x000fe20000000800 */
[----:B------:R-:W-:Y:S02]  /*0db0*/  PLOP3.LUT P0, PT, PT, PT, PT, 0x80, 0x0 ;  /* 0x000000000000781c */ /* 0x000fe40003f0f070 */
[----:B------:R-:W-:Y:S01]  /*0dc0*/  CS2R R136, SRZ ;  /* 0x0000000000887805 */ /* 0x000fe2000001ff00 */
[----:B------:R-:W-:Y:S01]  /*0dd0*/  IMAD R5, R10, 0x50, R4 ;  /* 0x000000500a057824 */ /* 0x000fe200078e0204 */
[----:B------:R-:W-:Y:S01]  /*0de0*/  CS2R R138, SRZ ;  /* 0x00000000008a7805 */ /* 0x000fe2000001ff00 */
[----:B------:R-:W-:Y:S01]  /*0df0*/  VIADD R4, R0, 0x3f ;  /* 0x0000003f00047836 */ /* 0x000fe20000000000 */
[----:B------:R-:W-:Y:S01]  /*0e00*/  CS2R R140, SRZ ;  /* 0x00000000008c7805 */ /* 0x000fe2000001ff00 */
[----:B------:R-:W-:Y:S01]  /*0e10*/  VIADD R6, R5, -UR4 ;  /* 0x8000000405067c36 */ /* 0x000fe20008000000 */
[----:B------:R-:W-:-:S02]  /*0e20*/  CS2R R142, SRZ ;  /* 0x00000000008e7805 */ /* 0x000fc4000001ff00 */
[----:B------:R-:W-:Y:S02]  /*0e30*/  CS2R R176, SRZ ;  /* 0x0000000000b07805 */ /* 0x000fe4000001ff00 */
[----:B------:R-:W-:Y:S02]  /*0e40*/  SHF.R.S32.HI R5, RZ, 0x1f, R4 ;  /* 0x0000001fff057819 */ /* 0x000fe40000011404 */
[----:B------:R-:W-:Y:S02]  /*0e50*/  CS2R R178, SRZ ;  /* 0x0000000000b27805 */ /* 0x000fe4000001ff00 */
[----:B------:R-:W-:Y:S02]  /*0e60*/  SHF.R.S32.HI R7, RZ, 0x1f, R6 ;  /* 0x0000001fff077819 */ /* 0x000fe40000011406 */
[----:B------:R-:W-:Y:S02]  /*0e70*/  CS2R R180, SRZ ;  /* 0x0000000000b47805 */ /* 0x000fe4000001ff00 */
[----:B------:R-:W-:-:S02]  /*0e80*/  LEA.HI R5, R5, R4, RZ, 0x6 ;  /* 0x0000000405057211 */ /* 0x000fc400078f30ff */
[----:B------:R-:W-:Y:S02]  /*0e90*/  CS2R R182, SRZ ;  /* 0x0000000000b67805 */ /* 0x000fe4000001ff00 */
[----:B------:R-:W-:Y:S02]  /*0ea0*/  LEA.HI R7, R7, R6, RZ, 0x6 ;  /* 0x0000000607077211 */ /* 0x000fe400078f30ff */
[----:B------:R-:W-:Y:S02]  /*0eb0*/  CS2R R144, SRZ ;  /* 0x0000000000907805 */ /* 0x000fe4000001ff00 */
[----:B------:R-:W-:Y:S02]  /*0ec0*/  SHF.R.S32.HI R237, RZ, 0x6, R5 ;  /* 0x00000006ffed7819 */ /* 0x000fe40000011405 */
[----:B------:R-:W-:Y:S02]  /*0ed0*/  CS2R R146, SRZ ;  /* 0x0000000000927805 */ /* 0x000fe4000001ff00 */
[----:B------:R-:W-:-:S02]  /*0ee0*/  SHF.R.S32.HI R7, RZ, 0x6, R7 ;  /* 0x00000006ff077819 */ /* 0x000fc40000011407 */
[----:B------:R-:W-:Y:S02]  /*0ef0*/  CS2R R148, SRZ ;  /* 0x0000000000947805 */ /* 0x000fe4000001ff00 */
[----:B------:R-:W-:Y:S02]  /*0f00*/  CS2R R150, SRZ ;  /* 0x0000000000967805 */ /* 0x000fe4000001ff00 */
[----:B------:R-:W-:Y:S02]  /*0f10*/  CS2R R184, SRZ ;  /* 0x0000000000b87805 */ /* 0x000fe4000001ff00 */
[----:B------:R-:W-:Y:S02]  /*0f20*/  VIMNMX R6, RZ, R7, !PT ;  /* 0x00000007ff067248 */ /* 0x000fe40007fe0100 */
[----:B------:R-:W-:Y:S02]  /*0f30*/  CS2R R186, SRZ ;  /* 0x0000000000ba7805 */ /* 0x000fe4000001ff00 */
[----:B------:R-:W-:-:S02]  /*0f40*/  CS2R R188, SRZ ;  /* 0x0000000000bc7805 */ /* 0x000fc4000001ff00 */
[----:B------:R-:W-:Y:S02]  /*0f50*/  CS2R R190, SRZ ;  /* 0x0000000000be7805 */ /* 0x000fe4000001ff00 */
[----:B------:R-:W-:Y:S02]  /*0f60*/  ISETP.GT.AND P2, PT, R237, R6, PT ;  /* 0x00000006ed00720c */ /* 0x000fe40003f44270 */
        /* <DEDUP_REMOVED lines=63> */
[----:B------:R-:W-:Y:S01]  /*1360*/  CS2R R134, SRZ ;  /* 0x0000000000867805 */ /* 0x000fe2000001ff00 */
[----:B------:R-:W-:Y:S06]  /*1370*/  @!P2 BRA `(.L_x_1002) ;  /* 0x0000007c0064a947 */ /* 0x000fec0003800000 */
[----:B------:R-:W1:Y:S01]  /*1380*/  S2R R8, SR_CgaCtaId ;  /* 0x0000000000087919 */ /* 0x000e620000008800 */
[----:B------:R-:W-:Y:S01]  /*1390*/  VIADD R21, R21, 0xffffff80 ;  /* 0xffffff8015157836 */ /* 0x000fe20000000000 */
[----:B------:R-:W-:Y:S02]  /*13a0*/  MOV R17, 0x400 ;  /* 0x0000040000117802 */ /* 0x000fe40000000f00 */
[----:B------:R-:W-:Y:S02]  /*13b0*/  SHF.L.U32 R16, RZ, 0x1f, RZ ;  /* 0x0000001fff107819 */ /* 0x000fe400000006ff */
[----:B------:R-:W-:-:S04]  /*13c0*/  SHF.R.S32.HI R4, RZ, 0x1f, R21 ;  /* 0x0000001fff047819 */ /* 0x000fc80000011415 */
[CC--:B------:R-:W-:Y:S02]  /*13d0*/  LEA.HI R5, R4.reuse, R21.reuse, RZ, 0x7 ;  /* 0x0000001504057211 */ /* 0x0c0fe400078f38ff */
[CC--:B------:R-:W-:Y:S02]  /*13e0*/  LEA.HI R10, R4.reuse, R21.reuse, RZ, 0x5 ;  /* 0x00000015040a7211 */ /* 0x0c0fe400078f28ff */
[----:B------:R-:W-:Y:S02]  /*13f0*/  SHF.R.S32.HI R7, RZ, 0x7, R5 ;  /* 0x00000007ff077819 */ /* 0x000fe40000011405 */
[----:B------:R-:W-:Y:S02]  /*1400*/  LEA.HI R13, R4, R21, RZ, 0x4 ;  /* 0x00000015040d7211 */ /* 0x000fe400078f20ff */
[--C-:B------:R-:W-:Y:S02]  /*1410*/  SHF.R.S32.HI R12, RZ, 0x5, R10.reuse ;  /* 0x00000005ff0c7819 */ /* 0x100fe4000001140a */
[----:B------:R-:W-:-:S02]  /*1420*/  SHF.R.S32.HI R11, RZ, 0x1f, R10 ;  /* 0x0000001fff0b7819 */ /* 0x000fc4000001140a */
[----:B------:R-:W-:Y:S02]  /*1430*/  LOP3.LUT R4, R5, 0xffffff80, RZ, 0xc0, !PT ;  /* 0xffffff8005047812 */ /* 0x000fe400078ec0ff */
[----:B------:R-:W-:Y:S02]  /*1440*/  LEA.HI R11, R11, R12, RZ, 0x2 ;  /* 0x0000000c0b0b7211 */ /* 0x000fe400078f10ff */
[----:B------:R-:W-:Y:S01]  /*1450*/  LOP3.LUT R14, R13, 0xffffff0, RZ, 0xc0, !PT ;  /* 0x0ffffff00d0e7812 */ /* 0x000fe200078ec0ff */
[----:B------:R-:W-:Y:S01]  /*1460*/  IMAD.IADD R10, R21, 0x1, -R4 ;  /* 0x00000001150a7824 */ /* 0x000fe200078e0a04 */
[----:B------:R-:W-:Y:S02]  /*1470*/  LOP3.LUT R13, R11, 0xfffffc, RZ, 0xc0, !PT ;  /* 0x00fffffc0b0d7812 */ /* 0x000fe400078ec0ff */
[----:B------:R-:W-:Y:S01]  /*1480*/  LEA.HI R15, R7, R7, RZ, 0x1 ;  /* 0x00000007070f7211 */ /* 0x000fe200078f08ff */
[----:B------:R-:W-:Y:S01]  /*1490*/  IMAD.IADD R14, R21, 0x1, -R14 ;  /* 0x00000001150e7824 */ /* 0x000fe200078e0a0e */
[----:B-1----:R-:W-:Y:S01]  /*14a0*/  LEA R17, R8, R17, 0x18 ;  /* 0x0000001108117211 */ /* 0x002fe200078ec0ff */
[----:B------:R-:W-:Y:S01]  /*14b0*/  IMAD.IADD R13, R12, 0x1, -R13 ;  /* 0x000000010c0d7824 */ /* 0x000fe200078e0a0d */
[----:B------:R-:W1:Y:S01]  /*14c0*/  SHFL.IDX PT, R8, R7, RZ, 0x1f ;  /* 0x00001fff07087589 */ /* 0x000e6200000e0000 */
[----:B------:R-:W-:Y:S01]  /*14d0*/  SHF.R.S32.HI R11, RZ, 0x1f, R10 ;  /* 0x0000001fff0b7819 */ /* 0x000fe2000001140a */
[----:B------:R-:W2:Y:S01]  /*14e0*/  SYNCS.PHASECHK.TRANS64.TRYWAIT P0, [R17+URZ+0x31800], R16 ;  /* 0x03180010110075a7 */ /* 0x000ea2000800017f */
[----:B------:R-:W-:Y:S01]  /*14f0*/  LOP3.LUT R12, R15, 0x1ffffffe, RZ, 0xc0, !PT ;  /* 0x1ffffffe0f0c7812 */ /* 0x000fe200078ec0ff */
[----:B------:R-:W-:-:S02]  /*1500*/  IMAD R14, R7, 0x40, R14 ;  /* 0x00000040070e7824 */ /* 0x000fc400078e020e */
[C---:B------:R-:W-:Y:S02]  /*1510*/  IMAD R15, R7.reuse, 0x800, R10 ;  /* 0x00000800070f7824 */ /* 0x040fe400078e020a */
[----:B------:R-:W-:Y:S01]  /*1520*/  IMAD.IADD R12, R7, 0x1, -R12 ;  /* 0x00000001070c7824 */ /* 0x000fe200078e0a0c */
[----:B-1----:R-:W-:-:S04]  /*1530*/  LEA.HI R4, R8, R8, RZ, 0x1 ;  /* 0x0000000808047211 */ /* 0x002fc800078f08ff */
[----:B------:R-:W-:-:S05]  /*1540*/  LOP3.LUT R5, R4, 0xfffffffe, RZ, 0xc0, !PT ;  /* 0xfffffffe04057812 */ /* 0x000fca00078ec0ff */
[----:B------:R-:W-:Y:S01]  /*1550*/  IMAD.IADD R4, R8, 0x1, -R5 ;  /* 0x0000000108047824 */ /* 0x000fe200078e0a05 */
[----:B------:R-:W-:-:S04]  /*1560*/  LEA.HI R5, R11, R10, RZ, 0x2 ;  /* 0x0000000a0b057211 */ /* 0x000fc800078f10ff */
[--C-:B------:R-:W-:Y:S02]  /*1570*/  SHF.R.S32.HI R7, RZ, 0x2, R5.reuse ;  /* 0x00000002ff077819 */ /* 0x100fe40000011405 */
[----:B------:R-:W-:Y:S01]  /*1580*/  SHF.R.S32.HI R8, RZ, 0x1f, R5 ;  /* 0x0000001fff087819 */ /* 0x000fe20000011405 */
[----:B--2---:R-:W-:Y:S06]  /*1590*/  @P0 BRA `(.L_x_1003) ;  /* 0x0000000000080947 */ /* 0x004fec0003800000 */
[----:B------:R-:W1:Y:S02]  /*15a0*/  SYNCS.PHASECHK.TRANS64.TRYWAIT P0, [R17+URZ+0x31800], R16 ;  /* 0x03180010110075a7 */ /* 0x000e64000800017f */
[----:B-1----:R-:W-:Y:S05]  /*15b0*/  @!P0 BRA `(.L_x_1004) ;  /* 0x000000a800848947 */ /* 0x002fea0003800000 */
.L_x_1003:
[----:B------:R-:W2:Y:S04]  /*15c0*/  LDL R20, [R1+0xc] ;  /* 0x00000c0001147983 */ /* 0x000ea80000100800 */
[----:B------:R-:W3:Y:S04]  /*15d0*/  LDL R19, [R1+0x8] ;  /* 0x0000080001137983 */ /* 0x000ee80000100800 */
[----:B------:R-:W4:Y:S04]  /*15e0*/  LDL R18, [R1+0x14] ;  /* 0x0000140001127983 */ /* 0x000f280000100800 */
[----:B------:R-:W5:Y:S01]  /*15f0*/  LDL R21, [R1+0x10] ;  /* 0x0000100001157983 */ /* 0x000f620000100800 */
[----:B------:R-:W-:Y:S01]  /*1600*/  LEA.HI R8, R8, R7, RZ, 0x3 ;  /* 0x0000000708087211 */ /* 0x000fe200078f18ff */
[----:B------:R-:W-:Y:S01]  /*1610*/  IMAD R14, R13, 0x10, R14 ;  /* 0x000000100d0e7824 */ /* 0x000fe200078e020e */
[----:B------:R-:W-:Y:S01]  /*1620*/  LOP3.LUT R5, R5, 0x7ffffffc, RZ, 0xc0, !PT ;  /* 0x7ffffffc05057812 */ /* 0x000fe200078ec0ff */
[----:B------:R-:W-:Y:S01]  /*1630*/  ULDC.64 UR4, c[0x0][0x2d8] ;  /* 0x0000b60000047ab9 */ /* 0x000fe20000000a00 */
[----:B------:R-:W-:Y:S01]  /*1640*/  LOP3.LUT R8, R8, 0xfffffff8, RZ, 0xc0, !PT ;  /* 0xfffffff808087812 */ /* 0x000fe200078ec0ff */
[----:B------:R-:W-:Y:S01]  /*1650*/  IMAD.SHL.U32 R13, R15, 0x4, RZ ;  /* 0x000000040f0d7824 */ /* 0x000fe200078e00ff */
[----:B------:R-:W-:Y:S01]  /*1660*/  LEA.HI R11, R11, R10, RZ, 0x5 ;  /* 0x0000000a0b0b7211 */ /* 0x000fe200078f28ff */
[----:B------:R-:W-:Y:S01]  /*1670*/  IMAD.IADD R5, R10, 0x1, -R5 ;  /* 0x000000010a057824 */ /* 0x000fe200078e0a05 */
[----:B------:R-:W-:Y:S01]  /*1680*/  CS2R R214, SRZ ;  /* 0x0000000000d67805 */ /* 0x000fe2000001ff00 */
[----:B------:R-:W-:Y:S01]  /*1690*/  IMAD.IADD R8, R7, 0x1, -R8 ;  /* 0x0000000107087824 */ /* 0x000fe200078e0a08 */
[----:B------:R-:W-:Y:S01]  /*16a0*/  IADD3 R2, P0, R13, R2, RZ ;  /* 0x000000020d027210 */ /* 0x000fe20007f1e0ff */
[----:B------:R-:W-:Y:S01]  /*16b0*/  IMAD R12, R12, 0x4, R5 ;  /* 0x000000040c0c7824 */ /* 0x000fe200078e0205 */
[----:B------:R-:W-:-:S02]  /*16c0*/  SHF.R.S32.HI R11, RZ, 0x5, R11 ;  /* 0x00000005ff0b7819 */ /* 0x000fc4000001140b */
[----:B------:R-:W-:Y:S02]  /*16d0*/  CS2R R212, SRZ ;  /* 0x0000000000d47805 */ /* 0x000fe4000001ff00 */
[----:B------:R-:W-:Y:S01]  /*16e0*/  LEA.HI.X.SX32 R3, R13, R3, 0x1, P0 ;  /* 0x000000030d037211 */ /* 0x000fe200000f0eff */
[----:B------:R-:W-:Y:S01]  /*16f0*/  IMAD.SHL.U32 R228, R12, 0x2, RZ ;  /* 0x000000020ce47824 */ /* 0x000fe200078e00ff */
        /* <DEDUP_REMOVED lines=78> */
[----:B------:R-:W-:Y:S01]  /*1be0*/  ULDC UR61, c[0x0][0x75c] ;  /* 0x0001d700003d7ab9 */ /* 0x000fe20000000800 */
[----:B------:R-:W-:Y:S01]  /*1bf0*/  UMOV UR60, URZ ;  /* 0x0000003f003c7c82 */ /* 0x000fe20008000000 */
[----:B--2---:R-:W-:-:S05]  /*1c00*/  SHF.R.S32.HI R7, RZ, 0x1f, R20 ;  /* 0x0000001fff077819 */ /* 0x004fca0000011414 */
[----:B------:R-:W-:Y:S01]  /*1c10*/  IMAD R5, R7, UR4, RZ ;  /* 0x0000000407057c24 */ /* 0x000fe2000f8e02ff */
[----:B---3--:R-:W-:Y:S02]  /*1c20*/  SHF.R.S32.HI R7, RZ, 0x1f, R19 ;  /* 0x0000001fff077819 */ /* 0x008fe40000011413 */
[----:B----4-:R-:W-:Y:S01]  /*1c30*/  R2UR UR6, R18 ;  /* 0x00000000120672ca */ /* 0x010fe200000e0000 */
[----:B------:R-:W-:Y:S01]  /*1c40*/  IMAD R18, R11, 0x10, R8 ;  /* 0x000000100b127824 */ /* 0x000fe200078e0208 */
[----:B------:R-:W-:Y:S01]  /*1c50*/  SEL R7, R7, RZ, !P1 ;  /* 0x000000ff07077207 */ /* 0x000fe20004800000 */
[----:B-----5:R-:W-:Y:S02]  /*1c60*/  IMAD R9, R21, -0x50, R9 ;  /* 0xffffffb015097824 */ /* 0x020fe400078e0209 */
[----:B------:R-:W-:Y:S01]  /*1c70*/  IMAD.WIDE.U32 R2, R20, UR4, R2 ;  /* 0x0000000414027c25 */ /* 0x000fe2000f8e0002 */
[----:B------:R-:W-:-:S03]  /*1c80*/  SEL R231, R19, RZ, !P1 ;  /* 0x000000ff13e77207 */ /* 0x000fc60004800000 */
[----:B------:R-:W-:Y:S01]  /*1c90*/  IMAD R11, R20, UR5, R5 ;  /* 0x00000005140b7c24 */ /* 0x000fe2000f8e0205 */
[----:B------:R-:W-:Y:S01]  /*1ca0*/  IADD3 R5, -R0, 0x1, R9 ;  /* 0x0000000100057810 */ /* 0x000fe20007ffe109 */
[----:B------:R-:W-:Y:S02]  /*1cb0*/  ULDC.64 UR4, c[0x0][0x2e0] ;  /* 0x0000b80000047ab9 */ /* 0x000fe40000000a00 */
[----:B------:R-:W-:Y:S02]  /*1cc0*/  IMAD R0, R7, UR4, RZ ;  /* 0x0000000407007c24 */ /* 0x000fe4000f8e02ff */
[----:B------:R-:W-:Y:S02]  /*1cd0*/  IMAD.IADD R3, R3, 0x1, R11 ;  /* 0x0000000103037824 */ /* 0x000fe400078e020b */
[--C-:B------:R-:W-:Y:S02]  /*1ce0*/  IMAD.IADD R229, R9, 0x1, -R228.reuse ;  /* 0x0000000109e57824 */ /* 0x100fe400078e0ae4 */
[----:B------:R-:W-:-:S02]  /*1cf0*/  IMAD.IADD R228, R5, 0x1, -R228 ;  /* 0x0000000105e47824 */ /* 0x000fc400078e0ae4 */
[C---:B------:R-:W-:Y:S02]  /*1d00*/  IMAD R5, R231.reuse, UR5, R0 ;  /* 0x00000005e7057c24 */ /* 0x040fe4000f8e0200 */
[----:B------:R-:W-:Y:S01]  /*1d10*/  IMAD.WIDE.U32 R230, R231, UR4, R2 ;  /* 0x00000004e7e67c25 */ /* 0x000fe2000f8e0002 */
[----:B------:R-:W-:-:S03]  /*1d20*/  ULOP3.LUT UR4, UR6, 0x1, URZ, 0xfc, !UPT ;  /* 0x0000000106047892 */ /* 0x000fc6000f8efc3f */
[----:B------:R-:W-:-:S03]  /*1d30*/  IMAD.IADD R5, R231, 0x1, R5 ;  /* 0x00000001e7057824 */ /* 0x000fc600078e0205 */
[----:B------:R-:W-:-:S05]  /*1d40*/  IMAD.U32 R0, RZ, RZ, UR4 ;  /* 0x00000004ff007e24 */ /* 0x000fca000f8e00ff */
[----:B------:R2:W-:Y:S04]  /*1d50*/  STL [R1+0x4], R0 ;  /* 0x0000040001007387 */ /* 0x0005e80000100800 */
[----:B------:R3:W-:Y:S01]  /*1d60*/  STL [R1], R5 ;  /* 0x0000000501007387 */ /* 0x0007e20000100800 */
[----:B------:R-:W-:Y:S02]  /*1d70*/  IMAD.MOV.U32 R3, RZ, RZ, R6 ;  /* 0x000000ffff037224 */ /* 0x000fe400078e0006 */
[----:B--2---:R-:W-:Y:S02]  /*1d80*/  IMAD.SHL.U32 R0, R14, 0x8, RZ ;  /* 0x000000080e007824 */ /* 0x004fe400078e00ff */
[----:B------:R-:W-:Y:S02]  /*1d90*/  IMAD.MOV.U32 R19, RZ, RZ, RZ ;  /* 0x000000ffff137224 */ /* 0x000fe400078e00ff */
[----:B------:R-:W-:-:S02]  /*1da0*/  IMAD.MOV.U32 R2, RZ, RZ, RZ ;  /* 0x000000ffff027224 */ /* 0x000fc400078e00ff */
[----:B---3--:R-:W-:-:S07]  /*1db0*/  IMAD R0, R0, 0x2, R17 ;  /* 0x0000000200007824 */ /* 0x008fce00078e0211 */
.L_x_1015:
[----:B--2---:R-:W2:Y:S02]  /*1dc0*/  LDL R5, [R1+0x4] ;  /* 0x0000040001057983 */ /* 0x004ea40000100800 */
[----:B--2---:R-:W-:-:S13]  /*1dd0*/  R2UR UR4, R5 ;  /* 0x00000000050472ca */ /* 0x004fda00000e0000 */
[----:B------:R-:W-:-:S06]  /*1de0*/  UISETP.NE.AND UP0, UPT, UR4, 0x3, UPT ;  /* 0x000000030400788c */ /* 0x000fcc000bf05270 */
[----:B------:R-:W-:-:S13]  /*1df0*/  PLOP3.LUT P0, PT, PT, PT, UP0, 0x80, 0x0 ;  /* 0x000000000000781c */ /* 0x000fda0003f0f008 */
[----:B------:R-:W-:Y:S05]  /*1e00*/  @!P0 BRA `(.L_x_1005) ;  /* 0x0000000000048947 */ /* 0x000fea0003800000 */
[----:B------:R-:W-:Y:S01]  /*1e10*/  BPT.TRAP 0x1 ;  /* 0x000000040000795c */ /* 0x000fe20000300000 */
.L_x_1005:
[----:B-1----:R-:W-:Y:S01]  /*1e20*/  IMAD R16, R2, 0x8, R17 ;  /* 0x0000000802107824 */ /* 0x002fe200078e0211 */
[----:B------:R-:W-:-:S04]  /*1e30*/  SHF.L.U32 R9, R19, 0x1f, RZ ;  /* 0x0000001f13097819 */ /* 0x000fc800000006ff */
[----:B------:R1:W2:Y:S01]  /*1e40*/  SYNCS.PHASECHK.TRANS64.TRYWAIT P1, [R16+URZ+0x31810], R9 ;  /* 0x03181009100075a7 */ /* 0x0002a2000802017f */
[----:B------:R-:W-:Y:S05]  /*1e50*/  @!P0 BRA `(.L_x_1006) ;  /* 0x0000000000048947 */ /* 0x000fea0003800000 */
[----:B------:R-:W-:Y:S01]  /*1e60*/  BPT.TRAP 0x1 ;  /* 0x000000040000795c */ /* 0x000fe20000300000 */
.L_x_1006:
        /* <DEDUP_REMOVED lines=11> */
.L_x_1007:
        /* <DEDUP_REMOVED lines=438> */
.L_x_1009:
[----:B------:R-:W-:-:S05]  /*3a80*/  IMAD.U32 R10, RZ, RZ, UR60 ;  /* 0x0000003cff0a7e24 */ /* 0x000fca000f8e00ff */
[----:B------:R-:W-:-:S04]  /*3a90*/  SHF.L.U32 R10, R10, 0x1f, RZ ;  /* 0x0000001f0a0a7819 */ /* 0x000fc800000006ff */
[----:B------:R1:W4:Y:S01]  /*3aa0*/  SYNCS.PHASECHK.TRANS64.TRYWAIT P1, [R17+URZ+0x31830], R10 ;  /* 0x0318300a110075a7 */ /* 0x000322000802017f */
[----:B------:R-:W-:Y:S05]  /*3ab0*/  @!P0 BRA `(.L_x_1010) ;  /* 0x0000000000048947 */ /* 0x000fea0003800000 */
[----:B------:R-:W-:Y:S01]  /*3ac0*/  BPT.TRAP 0x1 ;  /* 0x000000040000795c */ /* 0x000fe20000300000 */
.L_x_1010:
        /* <DEDUP_REMOVED lines=11> */
.L_x_1011:
        /* <DEDUP_REMOVED lines=437> */
[----:B------:R-:W-:Y:S02]  /*56d0*/  IMAD R29, R3, 0x40, R18 ;  /* 0x00000040031d7824 */ /* 0x000fe400078e0212 */
[----:B------:R-:W-:Y:S01]  /*56e0*/  FMUL.FTZ R11, R27, UR61 ;  /* 0x0000003d1b0b7c20 */ /* 0x000fe20008410000 */
[----:B------:R-:W1:Y:S01]  /*56f0*/  MUFU.TANH R8, R8 ;  /* 0x0000000800087308 */ /* 0x000e620000002400 */
[----:B------:R-:W-:Y:S01]  /*5700*/  FMUL.FTZ R20, R32, UR61 ;  /* 0x0000003d20147c20 */ /* 0x000fe20008410000 */
[----:B------:R-:W-:Y:S01]  /*5710*/  FMUL.FTZ R21, R33, UR61 ;  /* 0x0000003d21157c20 */ /* 0x000fe20008410000 */
[----:B------:R-:W-:Y:S01]  /*5720*/  VIADDMNMX R27, R29, R228, R229, PT ;  /* 0x000000e41d1b7246 */ /* 0x000fe200038001e5 */
[----:B------:R-:W-:Y:S01]  /*5730*/  FMUL.FTZ R24, R36, UR61 ;  /* 0x0000003d24187c20 */ /* 0x000fe20008410000 */
[----:B------:R-:W-:Y:S01]  /*5740*/  FMUL.FTZ R25, R37, UR61 ;  /* 0x0000003d25197c20 */ /* 0x000fe20008410000 */
[----:B------:R-:W-:Y:S01]  /*5750*/  FMUL.FTZ R10, R26, UR61 ;  /* 0x0000003d1a0a7c20 */ /* 0x000fe20008410000 */
[C---:B------:R-:W-:Y:S01]  /*5760*/  ISETP.GT.AND P6, PT, R27.reuse, RZ, PT ;  /* 0x000000ff1b00720c */ /* 0x040fe20003fc4270 */
[----:B------:R-:W4:Y:S01]  /*5770*/  MUFU.TANH R9, R9 ;  /* 0x0000000900097308 */ /* 0x000f220000002400 */
[C---:B------:R-:W-:Y:S01]  /*5780*/  ISETP.GT.AND P1, PT, R27.reuse, 0x1, PT ;  /* 0x000000011b00780c */ /* 0x040fe20003f24270 */
[----:B------:R-:W-:Y:S01]  /*5790*/  FMUL.FTZ R14, R30, UR61 ;  /* 0x0000003d1e0e7c20 */ /* 0x000fe20008410000 */
[----:B------:R-:W-:Y:S01]  /*57a0*/  ISETP.GT.AND P2, PT, R27, 0x10, PT ;  /* 0x000000101b00780c */ /* 0x000fe20003f44270 */
[----:B------:R-:W-:Y:S01]  /*57b0*/  FMUL.FTZ R15, R31, UR61 ;  /* 0x0000003d1f0f7c20 */ /* 0x000fe20008410000 */
[C---:B------:R-:W-:Y:S01]  /*57c0*/  ISETP.GT.AND P3, PT, R27.reuse, 0x11, PT ;  /* 0x000000111b00780c */ /* 0x040fe20003f64270 */
[----:B------:R-:W-:Y:S01]  /*57d0*/  FMUL.FTZ R26, R40, UR61 ;  /* 0x0000003d281a7c20 */ /* 0x000fe20008410000 */
[C---:B------:R-:W-:Y:S01]  /*57e0*/  ISETP.GT.AND P4, PT, R27.reuse, 0x20, PT ;  /* 0x000000201b00780c */ /* 0x040fe20003f84270 */
[----:B------:R-:W5:Y:S01]  /*57f0*/  MUFU.TANH R12, R12 ;  /* 0x0000000c000c7308 */ /* 0x000f620000002400 */
[----:B-1----:R-:W-:Y:S01]  /*5800*/  FSEL R235, R8, -INF , P6 ;  /* 0xff80000008eb7808 */ /* 0x002fe20003000000 */
[----:B------:R-:W-:Y:S01]  /*5810*/  FMUL.FTZ R22, R34, UR61 ;  /* 0x0000003d22167c20 */ /* 0x000fe20008410000 */
[----:B------:R-:W-:Y:S01]  /*5820*/  ISETP.GT.AND P5, PT, R27, 0x21, PT ;  /* 0x000000211b00780c */ /* 0x000fe20003fa4270 */
[----:B------:R-:W-:Y:S01]  /*5830*/  FMUL.FTZ R23, R35, UR61 ;  /* 0x0000003d23177c20 */ /* 0x000fe20008410000 */
[----:B------:R-:W-:Y:S01]  /*5840*/  ISETP.GT.AND P6, PT, R27, 0x30, PT ;  /* 0x000000301b00780c */ /* 0x000fe20003fc4270 */
[----:B------:R-:W-:Y:S01]  /*5850*/  FMUL.FTZ R28, R38, UR61 ;  /* 0x0000003d261c7c20 */ /* 0x000fe20008410000 */
[----:B------:R-:W-:Y:S01]  /*5860*/  IADD3 R34, R228, 0x8, R29 ;  /* 0x00000008e4227810 */ /* 0x000fe20007ffe01d */
[----:B------:R-:W1:Y:S01]  /*5870*/  MUFU.TANH R13, R13 ;  /* 0x0000000d000d7308 */ /* 0x000e620000002400 */
[----:B----4-:R-:W-:Y:S01]  /*5880*/  FSEL R233, R9, -INF , P1 ;  /* 0xff80000009e97808 */ /* 0x010fe20000800000 */
[----:B------:R-:W-:Y:S01]  /*5890*/  FMUL.FTZ R29, R39, UR61 ;  /* 0x0000003d271d7c20 */ /* 0x000fe20008410000 */
[----:B------:R-:W-:Y:S01]  /*58a0*/  ISETP.GT.AND P1, PT, R27, 0x31, PT ;  /* 0x000000311b00780c */ /* 0x000fe20003f24270 */
[----:B------:R-:W-:Y:S01]  /*58b0*/  FMUL.FTZ R30, R42, UR61 ;  /* 0x0000003d2a1e7c20 */ /* 0x000fe20008410000 */
[----:B------:R-:W-:Y:S01]  /*58c0*/  VIMNMX R34, R229, R34, PT ;  /* 0x00000022e5227248 */ /* 0x000fe20003fe0100 */
[--C-:B--2---:R-:W-:Y:S01]  /*58d0*/  FFMA.FTZ R235, R235, UR4, -R7.reuse ;  /* 0x00000004ebeb7c23 */ /* 0x104fe20008010807 */
[----:B------:R-:W-:Y:S01]  /*58e0*/  FFMA.FTZ R233, R233, UR4, -R7 ;  /* 0x00000004e9e97c23 */ /* 0x000fe20008010807 */
[----:B------:R-:W2:Y:S01]  /*58f0*/  MUFU.TANH R20, R20 ;  /* 0x0000001400147308 */ /* 0x000ea20000002400 */
[C---:B-----5:R-:W-:Y:S01]  /*5900*/  FSEL R232, R12.reuse, -INF , P2 ;  /* 0xff8000000ce87808 */ /* 0x060fe20001000000 */
[----:B------:R-:W-:Y:S01]  /*5910*/  FFMA.FTZ R9, -R9, R9, 1 ;  /* 0x3f80000009097423 */ /* 0x000fe20000010109 */
[----:B------:R-:W-:Y:S01]  /*5920*/  ISETP.GT.AND P2, PT, R27, 0x40, PT ;  /* 0x000000401b00780c */ /* 0x000fe20003f44270 */
[----:B------:R-:W-:-:S02]  /*5930*/  FFMA.FTZ R12, -R12, R12, 1 ;  /* 0x3f8000000c0c7423 */ /* 0x000fc4000001010c */
[--C-:B------:R-:W-:Y:S02]  /*5940*/  FFMA.FTZ R232, R232, UR4, -R7.reuse ;  /* 0x00000004e8e87c23 */ /* 0x100fe40008010807 */
[----:B------:R-:W4:Y:S01]  /*5950*/  MUFU.TANH R21, R21 ;  /* 0x0000001500157308 */ /* 0x000f220000002400 */
[----:B-1----:R-:W-:Y:S02]  /*5960*/  FSEL R227, R13, -INF , P3 ;  /* 0xff8000000de37808 */ /* 0x002fe40001800000 */
[----:B------:R-:W-:Y:S01]  /*5970*/  ISETP.GT.AND P3, PT, R27, 0x41, PT ;  /* 0x000000411b00780c */ /* 0x000fe20003f64270 */
[----:B------:R-:W-:Y:S02]  /*5980*/  FMUL.FTZ R27, R41, UR61 ;  /* 0x0000003d291b7c20 */ /* 0x000fe40008410000 */
[----:B------:R-:W-:Y:S02]  /*5990*/  FFMA.FTZ R227, R227, UR4, -R7 ;  /* 0x00000004e3e37c23 */ /* 0x000fe40008010807 */
[----:B------:R-:W1:Y:S01]  /*59a0*/  MUFU.TANH R24, R24 ;  /* 0x0000001800187308 */ /* 0x000e620000002400 */
[----:B--2---:R-:W-:-:S02]  /*59b0*/  FSEL R224, R20, -INF , P4 ;  /* 0xff80000014e07808 */ /* 0x004fc40002000000 */
[----:B------:R-:W-:-:S03]  /*59c0*/  ISETP.GT.AND P4, PT, R34, RZ, PT ;  /* 0x000000ff2200720c */ /* 0x000fc60003f84270 */
[----:B------:R-:W-:Y:S02]  /*59d0*/  FFMA.FTZ R224, R224, UR4, -R7 ;  /* 0x00000004e0e07c23 */ /* 0x000fe40008010807 */
[----:B------:R-:W2:Y:S01]  /*59e0*/  MUFU.TANH R25, R25 ;  /* 0x0000001900197308 */ /* 0x000ea20000002400 */
[----:B----4-:R-:W-:Y:S02]  /*59f0*/  FSEL R41, R21, -INF , P5 ;  /* 0xff80000015297808 */ /* 0x010fe40002800000 */
[----:B------:R-:W-:-:S03]  /*5a00*/  ISETP.GT.AND P5, PT, R34, 0x1, PT ;  /* 0x000000012200780c */ /* 0x000fc60003fa4270 */
[----:B------:R-:W-:Y:S02]  /*5a10*/  FFMA.FTZ R41, R41, UR4, -R7 ;  /* 0x0000000429297c23 */ /* 0x000fe40008010807 */
[----:B------:R-:W4:Y:S01]  /*5a20*/  MUFU.TANH R10, R10 ;  /* 0x0000000a000a7308 */ /* 0x000f220000002400 */
[----:B-1----:R-:W-:Y:S02]  /*5a30*/  FSEL R32, R24, -INF , P6 ;  /* 0xff80000018207808 */ /* 0x002fe40003000000 */
[----:B------:R-:W-:-:S03]  /*5a40*/  ISETP.GT.AND P6, PT, R34, 0x10, PT ;  /* 0x000000102200780c */ /* 0x000fc60003fc4270 */
[----:B------:R-:W-:Y:S02]  /*5a50*/  FFMA.FTZ R32, R32, UR4, -R7 ;  /* 0x0000000420207c23 */ /* 0x000fe40008010807 */
[----:B------:R-:W1:Y:S01]  /*5a60*/  MUFU.TANH R11, R11 ;  /* 0x0000000b000b7308 */ /* 0x000e620000002400 */
[----:B--2---:R-:W-:Y:S02]  /*5a70*/  FSEL R31, R25, -INF , P1 ;  /* 0xff800000191f7808 */ /* 0x004fe40000800000 */
[----:B------:R-:W-:-:S03]  /*5a80*/  ISETP.GT.AND P1, PT, R34, 0x11, PT ;  /* 0x000000112200780c */ /* 0x000fc60003f24270 */
[----:B------:R-:W-:Y:S02]  /*5a90*/  FFMA.FTZ R31, R31, UR4, -R7 ;  /* 0x000000041f1f7c23 */ /* 0x000fe40008010807 */
[----:B------:R-:W2:Y:S01]  /*5aa0*/  MUFU.TANH R14, R14 ;  /* 0x0000000e000e7308 */ /* 0x000ea20000002400 */
[----:B----4-:R-:W-:Y:S02]  /*5ab0*/  FSEL R37, R10, -INF , P4 ;  /* 0xff8000000a257808 */ /* 0x010fe40002000000 */
[----:B------:R-:W-:-:S05]  /*5ac0*/  ISETP.GT.AND P4, PT, R34, 0x30, PT ;  /* 0x000000302200780c */ /* 0x000fca0003f84270 */
[----:B------:R-:W4:Y:S01]  /*5ad0*/  MUFU.TANH R15, R15 ;  /* 0x0000000f000f7308 */ /* 0x000f220000002400 */
[----:B-1----:R-:W-:Y:S02]  /*5ae0*/  FSEL R234, R11, -INF , P5 ;  /* 0xff8000000bea7808 */ /* 0x002fe40002800000 */
[----:B------:R-:W-:-:S03]  /*5af0*/  ISETP.GT.AND P5, PT, R34, 0x31, PT ;  /* 0x000000312200780c */ /* 0x000fc60003fa4270 */
[----:B---3--:R-:W-:Y:S02]  /*5b00*/  FFMA.FTZ R234, R234, UR4, -R6 ;  /* 0x00000004eaea7c23 */ /* 0x008fe40008010806 */
[----:B------:R-:W1:Y:S01]  /*5b10*/  MUFU.TANH R26, R26 ;  /* 0x0000001a001a7308 */ /* 0x000e620000002400 */
[----:B--2---:R-:W-:Y:S02]  /*5b20*/  FSEL R35, R14, -INF , P6 ;  /* 0xff8000000e237808 */ /* 0x004fe40003000000 */
[----:B------:R-:W-:-:S03]  /*5b30*/  ISETP.GT.AND P6, PT, R34, 0x40, PT ;  /* 0x000000402200780c */ /* 0x000fc60003fc4270 */
[----:B------:R-:W-:Y:S02]  /*5b40*/  FFMA.FTZ R35, R35, UR4, -R6 ;  /* 0x0000000423237c23 */ /* 0x000fe40008010806 */
[----:B------:R-:W2:Y:S01]  /*5b50*/  MUFU.TANH R27, R27 ;  /* 0x0000001b001b7308 */ /* 0x000ea20000002400 */
[----:B----4-:R-:W-:Y:S02]  /*5b60*/  FSEL R36, R15, -INF , P1 ;  /* 0xff8000000f247808 */ /* 0x010fe40000800000 */
[----:B------:R-:W-:-:S05]  /*5b70*/  ISETP.GT.AND P1, PT, R34, 0x41, PT ;  /* 0x000000412200780c */ /* 0x000fca0003f24270 */
[----:B------:R-:W3:Y:S01]  /*5b80*/  MUFU.TANH R22, R22 ;  /* 0x0000001600167308 */ /* 0x000ee20000002400 */
[----:B-1----:R-:W-:Y:S02]  /*5b90*/  FSEL R33, R26, -INF , P2 ;  /* 0xff8000001a217808 */ /* 0x002fe40001000000 */
[----:B------:R-:W-:-:S03]  /*5ba0*/  ISETP.GT.AND P2, PT, R34, 0x20, PT ;  /* 0x000000202200780c */ /* 0x000fc60003f44270 */
[--C-:B------:R-:W-:Y:S02]  /*5bb0*/  FFMA.FTZ R33, R33, UR4, -R7.reuse ;  /* 0x0000000421217c23 */ /* 0x100fe40008010807 */
[----:B------:R-:W1:Y:S01]  /*5bc0*/  MUFU.TANH R23, R23 ;  /* 0x0000001700177308 */ /* 0x000e620000002400 */
[----:B--2---:R-:W-:Y:S02]  /*5bd0*/  FSEL R39, R27, -INF , P3 ;  /* 0xff8000001b277808 */ /* 0x004fe40001800000 */
[----:B------:R-:W-:Y:S01]  /*5be0*/  ISETP.GT.AND P3, PT, R34, 0x21, PT ;  /* 0x000000212200780c */ /* 0x000fe20003f64270 */
[----:B------:R-:W-:Y:S01]  /*5bf0*/  FMUL.FTZ R34, R43, UR61 ;  /* 0x0000003d2b227c20 */ /* 0x000fe20008410000 */
[--C-:B------:R-:W-:Y:S01]  /*5c00*/  FFMA.FTZ R43, R36, UR4, -R6.reuse ;  /* 0x00000004242b7c23 */ /* 0x100fe20008010806 */
[----:B------:R-:W-:Y:S01]  /*5c10*/  FFMA.FTZ R39, R39, UR4, -R7 ;  /* 0x0000000427277c23 */ /* 0x000fe20008010807 */
[----:B------:R-:W-:Y:S01]  /*5c20*/  FFMA.FTZ R7, R37, UR4, -R6 ;  /* 0x0000000425077c23 */ /* 0x000fe20008010806 */
[----:B------:R-:W2:Y:S01]  /*5c30*/  MUFU.TANH R28, R28 ;  /* 0x0000001c001c7308 */ /* 0x000ea20000002400 */
[----:B---3--:R-:W-:-:S05]  /*5c40*/  FSEL R38, R22, -INF , P2 ;  /* 0xff80000016267808 */ /* 0x008fca0001000000 */
[----:B------:R-:W-:Y:S02]  /*5c50*/  FFMA.FTZ R38, R38, UR4, -R6 ;  /* 0x0000000426267c23 */ /* 0x000fe40008010806 */
        /* <DEDUP_REMOVED lines=9> */
[----:B------:R-:W3:Y:S01]  /*5cf0*/  MUFU.EX2 R235, R235 ;  /* 0x000000eb00eb7308 */ /* 0x000ee20000000800 */
[----:B-1----:R-:W-:-:S05]  /*5d00*/  FSEL R36, R30, -INF , P6 ;  /* 0xff8000001e247808 */ /* 0x002fca0003000000 */
[----:B------:R-:W-:Y:S02]  /*5d10*/  FFMA.FTZ R36, R36, UR4, -R6 ;  /* 0x0000000424247c23 */ /* 0x000fe40008010806 */
[----:B------:R-:W-:Y:S01]  /*5d20*/  MUFU.EX2 R233, R233 ;  /* 0x000000e900e97308 */ /* 0x000fe20000000800 */
[----:B--2---:R-:W-:-:S05]  /*5d30*/  FSEL R226, R34, -INF , P1 ;  /* 0xff80000022e27808 */ /* 0x004fca0000800000 */
[----:B------:R-:W-:Y:S01]  /*5d40*/  FFMA.FTZ R226, R226, UR4, -R6 ;  /* 0x00000004e2e27c23 */ /* 0x000fe20008010806 */
[----:B------:R-:W-:Y:S01]  /*5d50*/  IMAD R6, R18, 0x4, R17 ;  /* 0x0000000412067824 */ /* 0x000fe200078e0211 */
[----:B------:R-:W-:Y:S04]  /*5d60*/  MUFU.EX2 R234, R234 ;  /* 0x000000ea00ea7308 */ /* 0x000fe80000000800 */
[----:B------:R-:W1:Y:S04]  /*5d70*/  LDS R225, [R6+0x2c300] ;  /* 0x02c3000006e17984 */ /* 0x000e680000000800 */
[----:B------:R2:W4:Y:S01]  /*5d80*/  LDS R236, [R6+0x2c320] ;  /* 0x02c3200006ec7984 */ /* 0x0005220000000800 */
[----:B------:R-:W-:-:S02]  /*5d90*/  WARPGROUP.DEPBAR.LE gsb0, 0x0 ;  /* 0x00008000000079c5 */ /* 0x000fc40000010000 */
[----:B------:R-:W-:Y:S01]  /*5da0*/  MUFU.EX2 R232, R232 ;  /* 0x000000e800e87308 */ /* 0x000fe20000000800 */
[----:B--2---:R-:W-:-:S07]  /*5db0*/  FFMA.FTZ R6, -R8, R8, 1 ;  /* 0x3f80000008067423 */ /* 0x004fce0000010108 */
[----:B------:R-:W2:Y:S08]  /*5dc0*/  MUFU.EX2 R8, R7 ;  /* 0x0000000700087308 */ /* 0x000eb00000000800 */
[----:B------:R-:W5:Y:S08]  /*5dd0*/  MUFU.EX2 R31, R31 ;  /* 0x0000001f001f7308 */ /* 0x000f700000000800 */
[----:B------:R-:W-:Y:S08]  /*5de0*/  MUFU.EX2 R227, R227 ;  /* 0x000000e300e37308 */ /* 0x000ff00000000800 */
[----:B------:R-:W-:Y:S01]  /*5df0*/  MUFU.EX2 R224, R224 ;  /* 0x000000e000e07308 */ /* 0x000fe20000000800 */
[--C-:B-1----:R-:W-:Y:S01]  /*5e00*/  FADD.FTZ R44, R44, -R225.reuse ;  /* 0x800000e12c2c7221 */ /* 0x102fe20000010000 */
[----:B------:R-:W-:-:S06]  /*5e10*/  FADD.FTZ R45, R45, -R225 ;  /* 0x800000e12d2d7221 */ /* 0x000fcc0000010000 */
[----:B------:R-:W1:Y:S01]  /*5e20*/  MUFU.EX2 R33, R33 ;  /* 0x0000002100217308 */ /* 0x000e620000000800 */
[----:B---3--:R-:W-:Y:S01]  /*5e30*/  FMUL.FTZ R44, R235, R44 ;  /* 0x0000002ceb2c7220 */ /* 0x008fe20000410000 */
[----:B--2---:R-:W-:Y:S01]  /*5e40*/  F2FP.F16.F32.PACK_AB R7, R234, R8 ;  /* 0x00000008ea07723e */ /* 0x004fe200000000ff */
[----:B------:R-:W-:Y:S01]  /*5e50*/  FMUL.FTZ R45, R233, R45 ;  /* 0x0000002de92d7220 */ /* 0x000fe20000410000 */
[--C-:B------:R-:W-:Y:S01]  /*5e60*/  FADD.FTZ R217, R217, -R225.reuse ;  /* 0x800000e1d9d97221 */ /* 0x100fe20000010000 */
[----:B------:R-:W-:Y:S01]  /*5e70*/  FMUL.FTZ R44, R6, R44 ;  /* 0x0000002c062c7220 */ /* 0x000fe20000410000 */
[----:B------:R-:W-:Y:S01]  /*5e80*/  F2FP.F16.F32.PACK_AB R6, R233, R235 ;  /* 0x000000ebe906723e */ /* 0x000fe200000000ff */
[----:B------:R-:W-:Y:S01]  /*5e90*/  BAR.SYNC.DEFER_BLOCKING 0x9, 0x100 ;  /* 0x0244000000007b1d */ /* 0x000fe20000010000 */
[----:B------:R-:W-:Y:S01]  /*5ea0*/  FMUL.FTZ R9, R9, R45 ;  /* 0x0000002d09097220 */ /* 0x000fe20000410000 */
[--C-:B------:R-:W-:Y:S01]  /*5eb0*/  FADD.FTZ R45, R52, -R225.reuse ;  /* 0x800000e1342d7221 */ /* 0x100fe20000010000 */
[--C-:B------:R-:W-:Y:S01]  /*5ec0*/  FADD.FTZ R52, R53, -R225.reuse ;  /* 0x800000e135347221 */ /* 0x100fe20000010000 */
[----:B----4-:R-:W-:Y:S01]  /*5ed0*/  FADD.FTZ R53, R46, -R236 ;  /* 0x800000ec2e357221 */ /* 0x010fe20000010000 */
[--C-:B------:R-:W-:Y:S01]  /*5ee0*/  FADD.FTZ R220, R220, -R225.reuse ;  /* 0x800000e1dcdc7221 */ /* 0x100fe20000010000 */
[----:B------:R-:W-:-:S02]  /*5ef0*/  FADD.FTZ R48, R48, -R225 ;  /* 0x800000e130307221 */ /* 0x000fc40000010000 */
[----:B------:R-:W-:Y:S01]  /*5f00*/  FMUL.FTZ R53, R8, R53 ;  /* 0x0000003508357220 */ /* 0x000fe20000410000 */
[----:B------:R-:W-:Y:S01]  /*5f10*/  FFMA.FTZ R8, -R20, R20, 1 ;  /* 0x3f80000014087423 */ /* 0x000fe20000010114 */
[----:B------:R-:W-:Y:S01]  /*5f20*/  FFMA.FTZ R20, -R24, R24, 1 ;  /* 0x3f80000018147423 */ /* 0x000fe20000010118 */
[----:B------:R-:W-:Y:S01]  /*5f30*/  FFMA.FTZ R24, -R26, R26, 1 ;  /* 0x3f8000001a187423 */ /* 0x000fe2000001011a */
[----:B------:R-:W-:Y:S01]  /*5f40*/  FADD.FTZ R221, R221, -R225 ;  /* 0x800000e1dddd7221 */ /* 0x000fe20000010000 */
[----:B------:R-:W-:Y:S01]  /*5f50*/  MUFU.EX2 R35, R35 ;  /* 0x0000002300237308 */ /* 0x000fe20000000800 */
[----:B------:R-:W-:Y:S01]  /*5f60*/  FFMA.FTZ R10, -R10, R10, 1 ;  /* 0x3f8000000a0a7423 */ /* 0x000fe2000001010a */
[--C-:B------:R-:W-:Y:S01]  /*5f70*/  FADD.FTZ R50, R50, -R236.reuse ;  /* 0x800000ec32327221 */ /* 0x100fe20000010000 */
[----:B------:R-:W-:-:S05]  /*5f80*/  FADD.FTZ R51, R51, -R236 ;  /* 0x800000ec33337221 */ /* 0x000fca0000010000 */
[----:B------:R-:W-:Y:S01]  /*5f90*/  MUFU.EX2 R226, R226 ;  /* 0x000000e200e27308 */ /* 0x000fe20000000800 */
[----:B------:R-:W-:-:S07]  /*5fa0*/  FADD.FTZ R55, R55, -R236 ;  /* 0x800000ec37377221 */ /* 0x000fce0000010000 */
[----:B------:R-:W-:Y:S01]  /*5fb0*/  MUFU.EX2 R41, R41 ;  /* 0x0000002900297308 */ /* 0x000fe20000000800 */
[----:B------:R2:W-:Y:S01]  /*5fc0*/  STSM.16.M88.2 [R0+0x2c500], R6 ;  /* 0x02c5000600007844 */ /* 0x0005e20000000100 */
[----:B------:R-:W-:Y:S01]  /*5fd0*/  FMUL.FTZ R48, R232, R48 ;  /* 0x00000030e8307220 */ /* 0x000fe20000410000 */
[----:B-----5:R-:W-:-:S05]  /*5fe0*/  FMUL.FTZ R26, R31, R217 ;  /* 0x000000d91f1a7220 */ /* 0x020fca0000410000 */
[----:B------:R-:W-:Y:S01]  /*5ff0*/  MUFU.EX2 R32, R32 ;  /* 0x0000002000207308 */ /* 0x000fe20000000800 */
[----:B------:R-:W-:-:S07]  /*6000*/  FMUL.FTZ R12, R12, R48 ;  /* 0x000000300c0c7220 */ /* 0x000fce0000410000 */
[----:B------:R-:W-:Y:S01]  /*6010*/  MUFU.EX2 R42, R42 ;  /* 0x0000002a002a7308 */ /* 0x000fe20000000800 */
[--C-:B------:R-:W-:Y:S01]  /*6020*/  FADD.FTZ R54, R54, -R236.reuse ;  /* 0x800000ec36367221 */ /* 0x100fe20000010000 */
[----:B------:R-:W-:Y:S01]  /*6030*/  FFMA.FTZ R23, -R23, R23, 1 ;  /* 0x3f80000017177423 */ /* 0x000fe20000010117 */
[--C-:B------:R-:W-:Y:S01]  /*6040*/  FADD.FTZ R223, R223, -R236.reuse ;  /* 0x800000ecdfdf7221 */ /* 0x100fe20000010000 */
[----:B------:R-:W-:Y:S01]  /*6050*/  FFMA.FTZ R22, -R22, R22, 1 ;  /* 0x3f80000016167423 */ /* 0x000fe20000010116 */
[--C-:B------:R-:W-:Y:S01]  /*6060*/  FADD.FTZ R218, R218, -R236.reuse ;  /* 0x800000ecdada7221 */ /* 0x100fe20000010000 */
[--C-:B------:R-:W-:Y:S01]  /*6070*/  FADD.FTZ R222, R222, -R236.reuse ;  /* 0x800000ecdede7221 */ /* 0x100fe20000010000 */
[--C-:B------:R-:W-:Y:S01]  /*6080*/  FADD.FTZ R219, R219, -R236.reuse ;  /* 0x800000ecdbdb7221 */ /* 0x100fe20000010000 */
[----:B--2---:R-:W2:Y:S01]  /*6090*/  MUFU.EX2 R6, R39 ;  /* 0x0000002700067308 */ /* 0x004ea20000000800 */
[----:B------:R-:W-:Y:S01]  /*60a0*/  FFMA.FTZ R7, -R13, R13, 1 ;  /* 0x3f8000000d077423 */ /* 0x000fe2000001010d */
[----:B------:R-:W-:Y:S01]  /*60b0*/  FFMA.FTZ R13, -R21, R21, 1 ;  /* 0x3f800000150d7423 */ /* 0x000fe20000010115 */
[----:B------:R-:W-:Y:S01]  /*60c0*/  FFMA.FTZ R21, -R25, R25, 1 ;  /* 0x3f80000019157423 */ /* 0x000fe20000010119 */
[----:B-1----:R-:W-:Y:S01]  /*60d0*/  FMUL.FTZ R25, R33, R220 ;  /* 0x000000dc21197220 */ /* 0x002fe20000410000 */
[----:B------:R-:W-:Y:S01]  /*60e0*/  FFMA.FTZ R29, -R29, R29, 1 ;  /* 0x3f8000001d1d7423 */ /* 0x000fe2000001011d */
[----:B------:R-:W-:Y:S01]  /*60f0*/  FADD.FTZ R47, R47, -R236 ;  /* 0x800000ec2f2f7221 */ /* 0x000fe20000010000 */
[----:B------:R-:W-:Y:S01]  /*6100*/  FMUL.FTZ R21, R21, R26 ;  /* 0x0000001a15157220 */ /* 0x000fe20000410000 */
[----:B------:R-:W-:Y:S01]  /*6110*/  FMUL.FTZ R24, R24, R25 ;  /* 0x0000001918187220 */ /* 0x000fe20000410000 */
[----:B------:R-:W-:Y:S01]  /*6120*/  FFMA.FTZ R25, -R27, R27, 1 ;  /* 0x3f8000001b197423 */ /* 0x000fe2000001011b */
[----:B------:R-:W1:Y:S01]  /*6130*/  MUFU.EX2 R46, R43 ;  /* 0x0000002b002e7308 */ /* 0x000e620000000800 */
[----:B------:R-:W-:Y:S01]  /*6140*/  FADD.FTZ R48, R49, -R225 ;  /* 0x800000e131307221 */ /* 0x000fe20000010000 */
[----:B------:R-:W-:Y:S01]  /*6150*/  FFMA.FTZ R28, -R28, R28, 1 ;  /* 0x3f8000001c1c7423 */ /* 0x000fe2000001011c */
[----:B------:R-:W-:Y:S01]  /*6160*/  FFMA.FTZ R30, -R30, R30, 1 ;  /* 0x3f8000001e1e7423 */ /* 0x000fe2000001011e */
[----:B------:R-:W-:Y:S01]  /*6170*/  UMOV UR57, 0x40000040 ;  /* 0x4000004000397882 */ /* 0x000fe20000000000 */
[----:B------:R-:W-:Y:S01]  /*6180*/  UMOV UR59, 0x40 ;  /* 0x00000040003b7882 */ /* 0x000fe20000000000 */
[----:B------:R-:W-:Y:S01]  /*6190*/  UMOV UR15, 0x40 ;  /* 0x00000040000f7882 */ /* 0x000fe20000000000 */
[----:B--2---:R-:W-:Y:S01]  /*61a0*/  FMUL.FTZ R26, R6, R221 ;  /* 0x000000dd061a7220 */ /* 0x004fe20000410000 */
[----:B------:R-:W-:Y:S01]  /*61b0*/  UMOV UR11, 0x40 ;  /* 0x00000040000b7882 */ /* 0x000fe20000000000 */
[----:B------:R-:W-:Y:S01]  /*61c0*/  UMOV UR19, 0x40 ;  /* 0x0000004000137882 */ /* 0x000fe20000000000 */
[----:B------:R-:W-:Y:S01]  /*61d0*/  UMOV UR49, 0x40000040 ;  /* 0x4000004000317882 */ /* 0x000fe20000000000 */
[----:B------:R-:W-:Y:S01]  /*61e0*/  FMUL.FTZ R25, R25, R26 ;  /* 0x0000001a19197220 */ /* 0x000fe20000410000 */
[----:B------:R-:W-:Y:S01]  /*61f0*/  FFMA.FTZ R26, -R14, R14, 1 ;  /* 0x3f8000000e1a7423 */ /* 0x000fe2000001010e */
[----:B------:R-:W-:-:S02]  /*6200*/  VIADD R14, R17, 0x2c500 ;  /* 0x0002c500110e7836 */ /* 0x000fc40000000000 */
[----:B------:R-:W-:Y:S01]  /*6210*/  FMUL.FTZ R48, R227, R48 ;  /* 0x00000030e3307220 */ /* 0x000fe20000410000 */
[----:B------:R-:W-:Y:S01]  /*6220*/  FMUL.FTZ R53, R10, R53 ;  /* 0x000000350a357220 */ /* 0x000fe20000410000 */
[----:B------:R-:W-:Y:S01]  /*6230*/  UMOV UR51, 0x40 ;  /* 0x0000004000337882 */ /* 0x000fe20000000000 */
[----:B------:R-:W-:Y:S01]  /*6240*/  UMOV UR55, 0x40 ;  /* 0x0000004000377882 */ /* 0x000fe20000000000 */
[----:B------:R-:W-:Y:S01]  /*6250*/  SHF.R.U32.HI R14, RZ, 0x4, R14 ;  /* 0x00000004ff0e7819 */ /* 0x000fe2000001160e */
[----:B------:R-:W-:Y:S01]  /*6260*/  FMUL.FTZ R7, R7, R48 ;  /* 0x0000003007077220 */ /* 0x000fe20000410000 */
[----:B------:R2:W3:Y:S01]  /*6270*/  MUFU.EX2 R10, R37 ;  /* 0x00000025000a7308 */ /* 0x0004e20000000800 */
[----:B------:R-:W-:Y:S01]  /*6280*/  FFMA.FTZ R48, -R11, R11, 1 ;  /* 0x3f8000000b307423 */ /* 0x000fe2000001010b */
[----:B------:R-:W-:Y:S01]  /*6290*/  FADD.FTZ R49, R216, -R225 ;  /* 0x800000e1d8317221 */ /* 0x000fe20000010000 */
[----:B------:R-:W-:Y:S01]  /*62a0*/  FMUL.FTZ R11, R35, R50 ;  /* 0x00000032230b7220 */ /* 0x000fe20000410000 */
[----:B------:R-:W-:Y:S01]  /*62b0*/  LOP3.LUT R27, R14, 0x3fff, RZ, 0xc0, !PT ;  /* 0x00003fff0e1b7812 */ /* 0x000fe200078ec0ff */
[----:B-1----:R-:W-:Y:S01]  /*62c0*/  FMUL.FTZ R14, R46, R51 ;  /* 0x000000332e0e7220 */ /* 0x002fe20000410000 */
[----:B------:R-:W-:Y:S01]  /*62d0*/  UMOV UR47, 0x40 ;  /* 0x00000040002f7882 */ /* 0x000fe20000000000 */
[----:B------:R-:W-:Y:S01]  /*62e0*/  UMOV UR29, 0x40000040 ;  /* 0x40000040001d7882 */ /* 0x000fe20000000000 */
[----:B------:R-:W1:Y:S01]  /*62f0*/  MUFU.EX2 R225, R38 ;  /* 0x0000002600e17308 */ /* 0x000e620000000800 */
[----:B--2---:R-:W-:Y:S01]  /*6300*/  FFMA.FTZ R37, -R15, R15, 1 ;  /* 0x3f8000000f257423 */ /* 0x004fe2000001010f */
[----:B------:R-:W-:Y:S01]  /*6310*/  LOP3.LUT R27, R27, 0x80000, RZ, 0xfc, !PT ;  /* 0x000800001b1b7812 */ /* 0x000fe200078efcff */
[----:B------:R-:W-:Y:S01]  /*6320*/  FMUL.FTZ R26, R26, R11 ;  /* 0x0000000b1a1a7220 */ /* 0x000fe20000410000 */
[----:B------:R-:W-:Y:S01]  /*6330*/  UMOV UR31, 0x40 ;  /* 0x00000040001f7882 */ /* 0x000fe20000000000 */
[----:B------:R-:W-:Y:S01]  /*6340*/  FMUL.FTZ R37, R37, R14 ;  /* 0x0000000e25257220 */ /* 0x000fe20000410000 */
[----:B------:R-:W-:Y:S01]  /*6350*/  UMOV UR43, 0x40 ;  /* 0x00000040002b7882 */ /* 0x000fe20000000000 */
[----:B------:R-:W-:Y:S01]  /*6360*/  UMOV UR39, 0x40 ;  /* 0x0000004000277882 */ /* 0x000fe20000000000 */
[----:B------:R-:W2:Y:S01]  /*6370*/  MUFU.EX2 R11, R40 ;  /* 0x00000028000b7308 */ /* 0x000ea20000000800 */
[----:B------:R-:W-:Y:S01]  /*6380*/  VIADD R14, R27, 0x80 ;  /* 0x000000801b0e7836 */ /* 0x000fe20000000000 */
[----:B------:R-:W-:Y:S01]  /*6390*/  UMOV UR35, 0x40 ;  /* 0x0000004000237882 */ /* 0x000fe20000000000 */
[----:B------:R-:W-:Y:S01]  /*63a0*/  UMOV UR27, 0x40 ;  /* 0x00000040001b7882 */ /* 0x000fe20000000000 */
[----:B------:R-:W-:Y:S01]  /*63b0*/  UMOV UR23, 0x40 ;  /* 0x0000004000177882 */ /* 0x000fe20000000000 */
[----:B------:R-:W4:Y:S01]  /*63c0*/  LDL R235, [R1] ;  /* 0x0000000001eb7983 */ /* 0x000f220000100800 */
[----:B------:R-:W-:Y:S01]  /*63d0*/  R2UR UR4, R14 ;  /* 0x000000000e0472ca */ /* 0x000fe200000e0000 */
[----:B---3--:R-:W-:Y:S01]  /*63e0*/  FMUL.FTZ R14, R10, R55 ;  /* 0x000000370a0e7220 */ /* 0x008fe20000410000 */
[----:B------:R3:W5:Y:S01]  /*63f0*/  MUFU.EX2 R15, R36 ;  /* 0x00000024000f7308 */ /* 0x0007620000000800 */
[----:B-1----:R-:W-:Y:S01]  /*6400*/  FMUL.FTZ R39, R225, R54 ;  /* 0x00000036e1277220 */ /* 0x002fe20000410000 */
[----:B------:R-:W-:Y:S01]  /*6410*/  FMUL.FTZ R223, R226, R223 ;  /* 0x000000dfe2df7220 */ /* 0x000fe20000410000 */
[----:B------:R-:W-:Y:S01]  /*6420*/  FMUL.FTZ R23, R23, R14 ;  /* 0x0000000e17177220 */ /* 0x000fe20000410000 */
[----:B------:R-:W-:Y:S01]  /*6430*/  FFMA.FTZ R14, -R34, R34, 1 ;  /* 0x3f800000220e7423 */ /* 0x000fe20000010122 */
[----:B------:R-:W-:Y:S01]  /*6440*/  FMUL.FTZ R45, R224, R45 ;  /* 0x0000002de02d7220 */ /* 0x000fe20000410000 */
[----:B------:R-:W-:Y:S01]  /*6450*/  F2FP.F16.F32.PACK_AB R232, R227, R232 ;  /* 0x000000e8e3e8723e */ /* 0x000fe200000000ff */
[----:B------:R-:W-:Y:S01]  /*6460*/  FMUL.FTZ R47, R234, R47 ;  /* 0x0000002fea2f7220 */ /* 0x000fe20000410000 */
[----:B------:R-:W-:Y:S01]  /*6470*/  F2FP.F16.F32.PACK_AB R233, R46, R35 ;  /* 0x000000232ee9723e */ /* 0x000fe200000000ff */
[----:B---3--:R-:W-:Y:S01]  /*6480*/  FMUL.FTZ R36, R22, R39 ;  /* 0x0000002716247220 */ /* 0x008fe20000410000 */
[----:B--2---:R-:W-:Y:S01]  /*6490*/  FMUL.FTZ R39, R11, R218 ;  /* 0x000000da0b277220 */ /* 0x004fe20000410000 */
[----:B------:R-:W-:Y:S01]  /*64a0*/  F2FP.F16.F32.PACK_AB R224, R41, R224 ;  /* 0x000000e029e0723e */ /* 0x000fe200000000ff */
[----:B------:R-:W-:Y:S01]  /*64b0*/  FMUL.FTZ R223, R14, R223 ;  /* 0x000000df0edf7220 */ /* 0x000fe20000410000 */
[----:B------:R-:W-:Y:S01]  /*64c0*/  F2FP.F16.F32.PACK_AB R225, R10, R225 ;  /* 0x000000e10ae1723e */ /* 0x000fe200000000ff */
[----:B------:R-:W-:Y:S01]  /*64d0*/  STSM.16.M88.2 [R0+0x2cd00], R232 ;  /* 0x02cd00e800007844 */ /* 0x000fe20000000100 */
[----:B------:R-:W-:Y:S01]  /*64e0*/  F2FP.F16.F32.PACK_AB R10, R31, R32 ;  /* 0x000000201f0a723e */ /* 0x000fe200000000ff */
[C---:B------:R-:W-:Y:S01]  /*64f0*/  FMUL.FTZ R22, R42.reuse, R219 ;  /* 0x000000db2a167220 */ /* 0x040fe20000410000 */
[----:B-----5:R-:W-:Y:S01]  /*6500*/  FMUL.FTZ R43, R15, R222 ;  /* 0x000000de0f2b7220 */ /* 0x020fe20000410000 */
[----:B------:R-:W-:Y:S01]  /*6510*/  F2FP.F16.F32.PACK_AB R11, R42, R11 ;  /* 0x0000000b2a0b723e */ /* 0x000fe200000000ff */
[----:B------:R-:W-:Y:S01]  /*6520*/  STSM.16.M88.2 [R0+0x2d500], R224 ;  /* 0x02d500e000007844 */ /* 0x000fe20000000100 */
[----:B------:R-:W-:Y:S01]  /*6530*/  F2FP.F16.F32.PACK_AB R14, R6, R33 ;  /* 0x00000021060e723e */ /* 0x000fe200000000ff */
[----:B------:R-:W-:Y:S01]  /*6540*/  FMUL.FTZ R29, R29, R22 ;  /* 0x000000161d1d7220 */ /* 0x000fe20000410000 */
[----:B------:R-:W-:Y:S01]  /*6550*/  F2FP.F16.F32.PACK_AB R15, R226, R15 ;  /* 0x0000000fe20f723e */ /* 0x000fe200000000ff */
[----:B------:R-:W-:Y:S01]  /*6560*/  STSM.16.M88.2 [R0+0x2dd00], R10 ;  /* 0x02dd000a00007844 */ /* 0x000fe20000000100 */
[----:B------:R-:W-:-:S02]  /*6570*/  IMAD R22, R4, 0x2000, R5 ;  /* 0x0000200004167824 */ /* 0x000fc400078e0205 */
[----:B------:R-:W-:Y:S01]  /*6580*/  FMUL.FTZ R52, R41, R52 ;  /* 0x0000003429347220 */ /* 0x000fe20000410000 */
[----:B------:R-:W-:Y:S01]  /*6590*/  FMUL.FTZ R49, R32, R49 ;  /* 0x0000003120317220 */ /* 0x000fe20000410000 */
[----:B------:R1:W-:Y:S01]  /*65a0*/  STSM.16.M88.2 [R0+0x2e500], R14 ;  /* 0x02e5000e00007844 */ /* 0x0003e20000000100 */
[----:B------:R-:W-:Y:S01]  /*65b0*/  VIADD R38, R27, 0x100 ;  /* 0x000001001b267836 */ /* 0x000fe20000000000 */
[----:B------:R-:W-:Y:S01]  /*65c0*/  SHF.R.U32.HI R6, RZ, 0x4, R22 ;  /* 0x00000004ff067819 */ /* 0x000fe20000011616 */
[----:B------:R-:W-:Y:S01]  /*65d0*/  FMUL.FTZ R48, R48, R47 ;  /* 0x0000002f30307220 */ /* 0x000fe20000410000 */
[----:B------:R2:W-:Y:S06]  /*65e0*/  MEMBAR.ALL.CTA ;  /* 0x0000000000007992 */ /* 0x0005ec0000008000 */
[----:B--2---:R-:W2:Y:S01]  /*65f0*/  FENCE.VIEW.ASYNC.S ;  /* 0x00000000000073c6 */ /* 0x004ea20000000000 */
[----:B------:R-:W-:Y:S01]  /*6600*/  FMUL.FTZ R8, R8, R45 ;  /* 0x0000002d08087220 */ /* 0x000fe20000410000 */
[----:B------:R-:W-:Y:S01]  /*6610*/  FMUL.FTZ R13, R13, R52 ;  /* 0x000000340d0d7220 */ /* 0x000fe20000410000 */
[----:B------:R-:W-:Y:S01]  /*6620*/  FMUL.FTZ R20, R20, R49 ;  /* 0x0000003114147220 */ /* 0x000fe20000410000 */
[----:B------:R-:W-:Y:S01]  /*6630*/  R2UR UR5, R38 ;  /* 0x00000000260572ca */ /* 0x000fe200000e0000 */
[----:B------:R-:W-:Y:S01]  /*6640*/  FMUL.FTZ R28, R28, R39 ;  /* 0x000000271c1c7220 */ /* 0x000fe20000410000 */
[----:B------:R-:W-:Y:S01]  /*6650*/  LOP3.LUT R6, R6, 0x3fff, RZ, 0xc0, !PT ;  /* 0x00003fff06067812 */ /* 0x000fe200078ec0ff */
[----:B------:R-:W-:-:S02]  /*6660*/  VIADD R38, R27, 0x180 ;  /* 0x000001801b267836 */ /* 0x000fc40000000000 */
[----:B------:R-:W-:Y:S01]  /*6670*/  FMUL.FTZ R34, R30, R43 ;  /* 0x0000002b1e227220 */ /* 0x000fe20000410000 */
[----:B------:R-:W-:Y:S01]  /*6680*/  F2FP.F16.F32.PACK_AB R44, R9, R44 ;  /* 0x0000002c092c723e */ /* 0x000fe200000000ff */
[----:B------:R-:W-:Y:S01]  /*6690*/  VIADD R5, R27, 0x200 ;  /* 0x000002001b057836 */ /* 0x000fe20000000000 */
[----:B------:R-:W-:Y:S01]  /*66a0*/  F2FP.F16.F32.PACK_AB R45, R48, R53 ;  /* 0x00000035302d723e */ /* 0x000fe200000000ff */
[----:B------:R-:W-:Y:S01]  /*66b0*/  UMOV UR13, UR57 ;  /* 0x00000039000d7c82 */ /* 0x000fe20008000000 */
        /* <DEDUP_REMOVED lines=9> */
[C---:B------:R-:W-:Y:S01]  /*6750*/  VIADD R7, R27.reuse, 0x10 ;  /* 0x000000101b077836 */ /* 0x040fe20000000000 */
[C---:B------:R-:W-:Y:S01]  /*6760*/  R2UR UR56, R6.reuse ;  /* 0x00000000063872ca */ /* 0x040fe200000e0000 */
[----:B--2---:R-:W-:Y:S01]  /*6770*/  BAR.SYNC.DEFER_BLOCKING 0x9, 0x100 ;  /* 0x0244000000007b1d */ /* 0x004fe20000010000 */
[----:B------:R-:W-:Y:S01]  /*6780*/  R2UR UR58, R27 ;  /* 0x000000001b3a72ca */ /* 0x000fe200000e0000 */
[----:B-1----:R-:W-:Y:S01]  /*6790*/  VIADD R14, R6, 0x180 ;  /* 0x00000180060e7836 */ /* 0x002fe20000000000 */
[----:B------:R-:W-:Y:S01]  /*67a0*/  F2FP.F16.F32.PACK_AB R21, R29, R28 ;  /* 0x0000001c1d15723e */ /* 0x000fe200000000ff */
[----:B------:R-:W-:Y:S01]  /*67b0*/  VIADD R15, R27, 0x30 ;  /* 0x000000301b0f7836 */ /* 0x000fe20000000000 */
[----:B------:R-:W-:Y:S01]  /*67c0*/  F2FP.F16.F32.PACK_AB R24, R25, R24 ;  /* 0x000000181918723e */ /* 0x000fe200000000ff */
[----:B------:R-:W-:Y:S01]  /*67d0*/  UMOV UR53, UR49 ;  /* 0x0000003100357c82 */ /* 0x000fe20008000000 */
[----:B------:R-:W-:Y:S01]  /*67e0*/  R2UR UR6, R38 ;  /* 0x00000000260672ca */ /* 0x000fe200000e0000 */
[----:B------:R-:W-:Y:S01]  /*67f0*/  UMOV UR45, UR49 ;  /* 0x00000031002d7c82 */ /* 0x000fe20008000000 */
[----:B------:R-:W-:Y:S01]  /*6800*/  F2FP.F16.F32.PACK_AB R25, R223, R34 ;  /* 0x00000022df19723e */ /* 0x000fe200000000ff */
        /* <DEDUP_REMOVED lines=8> */
[----:B------:R-:W-:Y:S01]  /*6890*/  UMOV UR37, UR29 ;  /* 0x0000001d00257c82 */ /* 0x000fe20008000000 */
[----:B------:R-:W-:Y:S01]  /*68a0*/  UMOV UR33, UR29 ;  /* 0x0000001d00217c82 */ /* 0x000fe20008000000 */
[----:B------:R-:W-:Y:S01]  /*68b0*/  UMOV UR18, UR6 ;  /* 0x0000000600127c82 */ /* 0x000fe20008000000 */
[----:B------:R-:W-:Y:S01]  /*68c0*/  R2UR UR48, R5 ;  /* 0x00000000053072ca */ /* 0x000fe200000e0000 */
[----:B------:R-:W-:Y:S01]  /*68d0*/  VIADD R5, R27, 0x90 ;  /* 0x000000901b057836 */ /* 0x000fe20000000000 */
[----:B------:R-:W-:Y:S01]  /*68e0*/  R2UR UR5, R7 ;  /* 0x00000000070572ca */ /* 0x000fe200000e0000 */
[----:B------:R-:W-:Y:S01]  /*68f0*/  STSM.16.M88.2 [R0+0x2ed00], R44 ;  /* 0x02ed002c00007844 */ /* 0x000fe20000000100 */
[----:B------:R-:W-:Y:S01]  /*6900*/  VIADD R7, R27, 0x20 ;  /* 0x000000201b077836 */ /* 0x000fe20000000000 */
[----:B------:R-:W-:Y:S01]  /*6910*/  UMOV UR25, UR29 ;  /* 0x0000001d00197c82 */ /* 0x000fe20008000000 */
[----:B------:R-:W-:Y:S01]  /*6920*/  R2UR UR4, R5 ;  /* 0x00000000050472ca */ /* 0x000fe200000e0000 */
[----:B------:R-:W-:Y:S01]  /*6930*/  STSM.16.M88.2 [R0+0x2f500], R30 ;  /* 0x02f5001e00007844 */ /* 0x000fe20000000100 */
[----:B------:R-:W-:Y:S01]  /*6940*/  VIADD R5, R27, 0x190 ;  /* 0x000001901b057836 */ /* 0x000fe20000000000 */
[----:B------:R-:W-:Y:S01]  /*6950*/  R2UR UR30, R7 ;  /* 0x00000000071e72ca */ /* 0x000fe200000e0000 */
[----:B------:R-:W-:Y:S01]  /*6960*/  VIADD R7, R27, 0x120 ;  /* 0x000001201b077836 */ /* 0x000fe20000000000 */
[----:B------:R-:W-:Y:S01]  /*6970*/  STSM.16.M88.2 [R0+0x2fd00], R8 ;  /* 0x02fd000800007844 */ /* 0x000fe20000000100 */
[----:B------:R-:W-:Y:S01]  /*6980*/  MOV R216, UR58 ;  /* 0x0000003a00d87c02 */ /* 0x000fe20008000f00 */
[----:B------:R-:W-:Y:S01]  /*6990*/  UMOV UR52, UR48 ;  /* 0x0000003000347c82 */ /* 0x000fe20008000000 */
[----:B------:R-:W-:Y:S01]  /*69a0*/  R2UR UR54, R5 ;  /* 0x00000000053672ca */ /* 0x000fe200000e0000 */
[----:B------:R1:W-:Y:S01]  /*69b0*/  STSM.16.M88.2 [R0+0x30500], R20 ;  /* 0x0305001400007844 */ /* 0x0003e20000000100 */
[----:B------:R-:W-:Y:S01]  /*69c0*/  VIADD R5, R27, 0x210 ;  /* 0x000002101b057836 */ /* 0x000fe20000000000 */
[----:B------:R-:W-:Y:S01]  /*69d0*/  UMOV UR44, UR48 ;  /* 0x00000030002c7c82 */ /* 0x000fe20008000000 */
[----:B------:R-:W-:Y:S01]  /*69e0*/  R2UR UR38, R7 ;  /* 0x00000000072672ca */ /* 0x000fe200000e0000 */
[----:B------:R2:W-:Y:S01]  /*69f0*/  STSM.16.M88.2 [R0+0x30d00], R24 ;  /* 0x030d001800007844 */ /* 0x0005e20000000100 */
[----:B------:R-:W-:Y:S01]  /*6a00*/  WARPGROUP.ARRIVE ;  /* 0x00000000000079c5 */ /* 0x000fe20000000000 */
[----:B------:R-:W-:Y:S01]  /*6a10*/  R2UR UR46, R5 ;  /* 0x00000000052e72ca */ /* 0x000fe200000e0000 */
[----:B------:R-:W-:Y:S01]  /*6a20*/  VIADD R5, R6, 0x100 ;  /* 0x0000010006057836 */ /* 0x000fe20000000000 */
[----:B------:R-:W-:Y:S01]  /*6a30*/  MOV R217, UR59 ;  /* 0x0000003b00d97c02 */ /* 0x000fe20008000f00 */
[----:B------:R-:W-:-:S02]  /*6a40*/  VIADD R7, R17, 0x2ed00 ;  /* 0x0002ed0011077836 */ /* 0x000fc40000000000 */
[----:B------:R-:W-:Y:S01]  /*6a50*/  HGMMA.64x16x16.F32 R56, gdesc[UR56].tnspA.tnspB, R56 ;  /* 0x60200000383879f0 */ /* 0x000fe20008700838 */
[----:B------:R-:W-:Y:S01]  /*6a60*/  R2UR UR28, R5 ;  /* 0x00000000051c72ca */ /* 0x000fe200000e0000 */
[C---:B------:R-:W-:Y:S01]  /*6a70*/  VIADD R5, R27.reuse, 0xa0 ;  /* 0x000000a01b057836 */ /* 0x040fe20000000000 */
[----:B------:R-:W-:Y:S01]  /*6a80*/  SHF.R.U32.HI R7, RZ, 0x4, R7 ;  /* 0x00000004ff077819 */ /* 0x000fe20000011607 */
[----:B------:R-:W-:Y:S01]  /*6a90*/  HGMMA.64x16x16.F32 R64, gdesc[UR12].tnspA.tnspB, R64 ;  /* 0x602000000c4079f0 */ /* 0x000fe20008700840 */
[----:B-1----:R-:W-:Y:S01]  /*6aa0*/  VIADD R20, R27, 0xb0 ;  /* 0x000000b01b147836 */ /* 0x002fe20000000000 */
[----:B------:R-:W-:Y:S01]  /*6ab0*/  UMOV UR12, UR14 ;  /* 0x0000000e000c7c82 */ /* 0x000fe20008000000 */
        /* <DEDUP_REMOVED lines=21> */
[----:B------:R-:W-:Y:S01]  /*6c10*/  UMOV UR40, UR28 ;  /* 0x0000001c00287c82 */ /* 0x000fe20008000000 */
[----:B------:R-:W-:Y:S01]  /*6c20*/  UMOV UR36, UR28 ;  /* 0x0000001c00247c82 */ /* 0x000fe20008000000 */
[----:B------:R-:W-:Y:S01]  /*6c30*/  UMOV UR32, UR28 ;  /* 0x0000001c00207c82 */ /* 0x000fe20008000000 */
[----:B------:R-:W-:Y:S01]  /*6c40*/  UMOV UR24, UR28 ;  /* 0x0000001c00187c82 */ /* 0x000fe20008000000 */
[----:B------:R-:W-:Y:S01]  /*6c50*/  R2UR UR26, R5 ;  /* 0x00000000051a72ca */ /* 0x000fe200000e0000 */
[----:B------:R-:W-:Y:S01]  /*6c60*/  IMAD R5, R4, 0x2800, R17 ;  /* 0x0000280004057824 */ /* 0x000fe200078e0211 */
[----:B------:R-:W-:Y:S01]  /*6c70*/  LOP3.LUT R23, R7, 0x3fff, RZ, 0xc0, !PT ;  /* 0x00003fff07177812 */ /* 0x000fe200078ec0ff */
[----:B------:R-:W-:Y:S01]  /*6c80*/  UMOV UR13, UR15 ;  /* 0x0000000f000d7c82 */ /* 0x000fe20008000000 */
[----:B------:R-:W-:Y:S01]  /*6c90*/  MOV R8, UR56 ;  /* 0x0000003800087c02 */ /* 0x000fe20008000f00 */
[----:B------:R-:W-:Y:S01]  /*6ca0*/  UMOV UR56, UR12 ;  /* 0x0000000c00387c82 */ /* 0x000fe20008000000 */
[----:B------:R-:W-:Y:S01]  /*6cb0*/  SHF.R.U32.HI R5, RZ, 0x4, R5 ;  /* 0x00000004ff057819 */ /* 0x000fe20000011605 */
[----:B------:R-:W-:Y:S01]  /*6cc0*/  UMOV UR15, 0x40 ;  /* 0x00000040000f7882 */ /* 0x000fe20000000000 */
[----:B------:R-:W-:-:S02]  /*6cd0*/  LOP3.LUT R7, R23, 0x400000, RZ, 0xfc, !PT ;  /* 0x0040000017077812 */ /* 0x000fc400078efcff */
[----:B------:R-:W-:Y:S02]  /*6ce0*/  LOP3.LUT R5, R5, 0x3fff, RZ, 0xc0, !PT ;  /* 0x00003fff05057812 */ /* 0x000fe400078ec0ff */
[----:B------:R-:W-:Y:S02]  /*6cf0*/  R2UR UR4, R7 ;  /* 0x00000000070472ca */ /* 0x000fe400000e0000 */
[----:B------:R-:W-:Y:S01]  /*6d00*/  MOV R219, UR57 ;  /* 0x0000003900db7c02 */ /* 0x000fe20008000f00 */
[----:B------:R-:W-:Y:S01]  /*6d10*/  UMOV UR57, UR13 ;  /* 0x0000000d00397c82 */ /* 0x000fe20008000000 */
[----:B------:R-:W-:Y:S02]  /*6d20*/  MOV R12, UR56 ;  /* 0x00000038000c7c02 */ /* 0x000fe40008000f00 */
        /* <DEDUP_REMOVED lines=17> */
[----:B------:R-:W-:Y:S01]  /*6e40*/  HGMMA.64x16x16.F32 R88, gdesc[UR44].tnspA.tnspB, R88 ;  /* 0x602000002c5879f0 */ /* 0x000fe20008700858 */
[----:B------:R-:W-:Y:S01]  /*6e50*/  R2UR UR8, R14 ;  /* 0x000000000e0872ca */ /* 0x000fe200000e0000 */
[----:B------:R-:W-:Y:S01]  /*6e60*/  VIADD R14, R27, 0x130 ;  /* 0x000001301b0e7836 */ /* 0x000fe20000000000 */
        /* <DEDUP_REMOVED lines=54> */
[----:B------:R-:W-:Y:S02]  /*71d0*/  R2UR UR4, R14 ;  /* 0x000000000e0472ca */ /* 0x000fe400000e0000 */
        /* <DEDUP_REMOVED lines=8> */
[----:B------:R-:W-:Y:S02]  /*7260*/  IMAD.U32 R14, RZ, RZ, UR58 ;  /* 0x0000003aff0e7e24 */ /* 0x000fe4000f8e00ff */
[----:B------:R-:W-:Y:S01]  /*7270*/  IMAD.U32 R15, RZ, RZ, UR59 ;  /* 0x0000003bff0f7e24 */ /* 0x000fe2000f8e00ff */
[----:B------:R-:W-:Y:S01]  /*7280*/  HGMMA.64x64x16.F32 R24, gdesc[UR56].tnspA, R24 ;  /* 0x20e00000381879f0 */ /* 0x000fe20008700818 */
[----:B------:R-:W-:Y:S01]  /*7290*/  R2UR UR57, R13 ;  /* 0x000000000d3972ca */ /* 0x000fe200000e0000 */
[----:B------:R-:W-:Y:S01]  /*72a0*/  VIADD R13, R7, 0x100 ;  /* 0x00000100070d7836 */ /* 0x000fe20000000000 */
[----:B------:R-:W-:Y:S01]  /*72b0*/  R2UR UR56, R12 ;  /* 0x000000000c3872ca */ /* 0x000fe200000e0000 */
[----:B------:R-:W-:Y:S01]  /*72c0*/  VIADD R12, R5, 0x100 ;  /* 0x00000100050c7836 */ /* 0x000fe20000000000 */
[----:B------:R-:W-:-:S02]  /*72d0*/  R2UR UR59, R221 ;  /* 0x00000000dd3b72ca */ /* 0x000fc400000e0000 */
[----:B------:R-:W-:Y:S02]  /*72e0*/  R2UR UR58, R220 ;  /* 0x00000000dc3a72ca */ /* 0x000fe400000e0000 */
[----:B------:R-:W-:Y:S02]  /*72f0*/  R2UR UR4, R12 ;  /* 0x000000000c0472ca */ /* 0x000fe400000e0000 */
[----:B------:R-:W-:-:S03]  /*7300*/  R2UR UR5, R13 ;  /* 0x000000000d0572ca */ /* 0x000fc600000e0000 */
[----:B------:R-:W-:Y:S01]  /*7310*/  UMOV UR33, UR57 ;  /* 0x0000003900217c82 */ /* 0x000fe20008000000 */
[----:B------:R-:W-:Y:S01]  /*7320*/  UMOV UR57, 0x40000040 ;  /* 0x4000004000397882 */ /* 0x000fe20000000000 */
[----:B------:R-:W-:Y:S02]  /*7330*/  UMOV UR32, UR56 ;  /* 0x0000003800207c82 */ /* 0x000fe40008000000 */
[----:B------:R-:W-:Y:S01]  /*7340*/  UMOV UR37, UR59 ;  /* 0x0000003b00257c82 */ /* 0x000fe20008000000 */
[----:B------:R-:W-:Y:S01]  /*7350*/  UMOV UR59, 0x8 ;  /* 0x00000008003b7882 */ /* 0x000fe20000000000 */
[----:B------:R-:W-:Y:S01]  /*7360*/  UMOV UR36, UR58 ;  /* 0x0000003a00247c82 */ /* 0x000fe20008000000 */
[----:B------:R-:W-:Y:S01]  /*7370*/  IMAD.U32 R13, RZ, RZ, UR59 ;  /* 0x0000003bff0d7e24 */ /* 0x000fe2000f8e00ff */
[----:B------:R-:W-:Y:S02]  /*7380*/  UMOV UR56, UR4 ;  /* 0x0000000400387c82 */ /* 0x000fe40008000000 */
[----:B------:R-:W-:-:S02]  /*7390*/  UMOV UR58, UR5 ;  /* 0x00000005003a7c82 */ /* 0x000fc40008000000 */
[----:B------:R-:W-:Y:S01]  /*73a0*/  IMAD.U32 R12, RZ, RZ, UR58 ;  /* 0x0000003aff0c7e24 */ /* 0x000fe2000f8e00ff */
[----:B------:R-:W-:Y:S01]  /*73b0*/  HGMMA.64x64x16.F32 R24, gdesc[UR56].tnspA, R24 ;  /* 0x20e00000381879f0 */ /* 0x000fe20008700818 */
[----:B------:R-:W-:Y:S01]  /*73c0*/  R2UR UR59, R11 ;  /* 0x000000000b3b72ca */ /* 0x000fe200000e0000 */
[----:B------:R-:W-:Y:S01]  /*73d0*/  VIADD R11, R7, 0x180 ;  /* 0x00000180070b7836 */ /* 0x000fe20000000000 */
[----:B------:R-:W-:Y:S01]  /*73e0*/  R2UR UR58, R10 ;  /* 0x000000000a3a72ca */ /* 0x000fe200000e0000 */
[----:B------:R-:W-:Y:S01]  /*73f0*/  VIADD R10, R5, 0x180 ;  /* 0x00000180050a7836 */ /* 0x000fe20000000000 */
        /* <DEDUP_REMOVED lines=8> */
[----:B------:R-:W-:Y:S01]  /*7480*/  UMOV UR58, UR5 ;  /* 0x00000005003a7c82 */ /* 0x000fe20008000000 */
[----:B------:R-:W-:Y:S01]  /*7490*/  R2UR UR5, R7 ;  /* 0x00000000070572ca */ /* 0x000fe200000e0000 */
[----:B------:R-:W-:Y:S01]  /*74a0*/  UMOV UR56, UR4 ;  /* 0x0000000400387c82 */ /* 0x000fe20008000000 */
        /* <DEDUP_REMOVED lines=52> */
[----:B----4-:R-:W-:Y:S02]  /*77f0*/  LEA.HI.X.SX32 R7, R7, R235, 0x1, P1 ;  /* 0x000000eb07077211 */ /* 0x010fe400008f0eff */
        /* <DEDUP_REMOVED lines=65> */
[----:B------:R-:W-:Y:S01]  /*7c10*/  UMOV UR7, 0x40 ;  /* 0x0000004000077882 */ /* 0x000fe20000000000 */
        /* <DEDUP_REMOVED lines=53> */
[----:B------:R-:W-:Y:S01]  /*7f70*/  HGMMA.64x16x16.F32 R136, gdesc[UR44].tnspA.tnspB, R136 ;  /* 0x602000002c8879f0 */ /* 0x000fe20008700888 */
[----:B------:R-:W-:Y:S01]  /*7f80*/  IMAD.U32 R222, RZ, RZ, UR10 ;  /* 0x0000000affde7e24 */ /* 0x000fe2000f8e00ff */
[----:B------:R-:W-:Y:S01]  /*7f90*/  UMOV UR48, UR44 ;  /* 0x0000002c00307c82 */ /* 0x000fe20008000000 */
        /* <DEDUP_REMOVED lines=15> */
[----:B------:R1:W-:Y:S01]  /*8090*/  REDG.E.ADD.F32x4.FTZ.RN.STRONG.GPU desc[UR56][R6.64+0x1800], R36 ;  /* 0x00180024060079a6 */ /* 0x0003e2000c10f7b8 */
[----:B------:R-:W-:-:S02]  /*80a0*/  VIADD R25, R232, 0x100 ;  /* 0x00000100e8197836 */ /* 0x000fc40000000000 */
[----:B------:R-:W-:Y:S01]  /*80b0*/  R2UR UR26, R26 ;  /* 0x000000001a1a72ca */ /* 0x000fe200000e0000 */
[----:B------:R-:W-:Y:S01]  /*80c0*/  IMAD.U32 R226, RZ, RZ, UR10 ;  /* 0x0000000affe27e24 */ /* 0x000fe2000f8e00ff */
[----:B------:R-:W-:Y:S01]  /*80d0*/  UMOV UR5, 0x40000040 ;  /* 0x4000004000057882 */ /* 0x000fe20000000000 */
[----:B------:R-:W-:Y:S01]  /*80e0*/  HGMMA.64x16x16.F32 R168, gdesc[UR48].tnspA.tnspB, R168 ;  /* 0x6020000030a879f0 */ /* 0x000fe200087008a8 */
[----:B------:R-:W-:Y:S01]  /*80f0*/  R2UR UR24, R25 ;  /* 0x00000000191872ca */ /* 0x000fe200000e0000 */
[C---:B------:R-:W-:Y:S01]  /*8100*/  VIADD R25, R24.reuse, 0x120 ;  /* 0x0000012018197836 */ /* 0x040fe20000000000 */
[----:B------:R1:W-:Y:S04]  /*8110*/  REDG.E.ADD.F32x4.FTZ.RN.STRONG.GPU desc[UR56][R6.64+0x2000], R40 ;  /* 0x00200028060079a6 */ /* 0x0003e8000c10f7b8 */
[----:B------:R-:W-:Y:S01]  /*8120*/  R2UR UR38, R25 ;  /* 0x00000000192672ca */ /* 0x000fe200000e0000 */
[----:B------:R-:W-:-:S02]  /*8130*/  VIADD R25, R24, 0x1a0 ;  /* 0x000001a018197836 */ /* 0x000fc40000000000 */
[C---:B------:R-:W-:Y:S01]  /*8140*/  VIADD R26, R24.reuse, 0xa0 ;  /* 0x000000a0181a7836 */ /* 0x040fe20000000000 */
[----:B------:R-:W-:Y:S01]  /*8150*/  UMOV UR21, UR5 ;  /* 0x0000000500157c82 */ /* 0x000fe20008000000 */
[----:B------:R-:W-:Y:S01]  /*8160*/  UMOV UR17, UR5 ;  /* 0x0000000500117c82 */ /* 0x000fe20008000000 */
[----:B------:R-:W-:Y:S01]  /*8170*/  R2UR UR34, R25 ;  /* 0x00000000192272ca */ /* 0x000fe200000e0000 */
[----:B------:R-:W-:Y:S01]  /*8180*/  VIADD R25, R24, 0x220 ;  /* 0x0000022018197836 */ /* 0x000fe20000000000 */
[----:B------:R-:W-:Y:S01]  /*8190*/  R2UR UR42, R26 ;  /* 0x000000001a2a72ca */ /* 0x000fe200000e0000 */
[----:B------:R-:W-:Y:S01]  /*81a0*/  UMOV UR40, UR24 ;  /* 0x0000001800287c82 */ /* 0x000fe20008000000 */
[----:B------:R-:W-:Y:S01]  /*81b0*/  UMOV UR36, UR24 ;  /* 0x0000001800247c82 */ /* 0x000fe20008000000 */
[----:B------:R-:W-:Y:S01]  /*81c0*/  UMOV UR32, UR24 ;  /* 0x0000001800207c82 */ /* 0x000fe20008000000 */
[----:B------:R-:W-:Y:S01]  /*81d0*/  R2UR UR30, R25 ;  /* 0x00000000191e72ca */ /* 0x000fe200000e0000 */
[----:B------:R-:W-:Y:S01]  /*81e0*/  UMOV UR28, UR24 ;  /* 0x00000018001c7c82 */ /* 0x000fe20008000000 */
[----:B------:R-:W-:Y:S01]  /*81f0*/  HGMMA.64x16x16.F32 R136, gdesc[UR24].tnspA.tnspB, R136 ;  /* 0x60200000188879f0 */ /* 0x000fe20008700888 */
[----:B------:R-:W-:Y:S01]  /*8200*/  IMAD.U32 R227, RZ, RZ, UR11 ;  /* 0x0000000bffe37e24 */ /* 0x000fe2000f8e00ff */
[----:B------:R-:W-:Y:S01]  /*8210*/  UMOV UR13, UR5 ;  /* 0x00000005000d7c82 */ /* 0x000fe20008000000 */
[----:B------:R-:W-:-:S04]  /*8220*/  UMOV UR9, UR5 ;  /* 0x0000000500097c82 */ /* 0x000fc80008000000 */
[----:B------:R-:W-:Y:S01]  /*8230*/  HGMMA.64x16x16.F32 R144, gdesc[UR40].tnspA.tnspB, R144 ;  /* 0x60200000289079f0 */ /* 0x000fe20008700890 */
[----:B------:R1:W-:Y:S01]  /*8240*/  REDG.E.ADD.F32x4.FTZ.RN.STRONG.GPU desc[UR56][R6.64+0x2800], R44 ;  /* 0x0028002c060079a6 */ /* 0x0003e2000c10f7b8 */
[----:B------:R-:W-:Y:S02]  /*8250*/  VIADD R25, R232, 0x180 ;  /* 0x00000180e8197836 */ /* 0x000fe40000000000 */
[----:B------:R-:W-:Y:S01]  /*8260*/  VIADD R26, R24, 0x30 ;  /* 0x00000030181a7836 */ /* 0x000fe20000000000 */
[----:B------:R-:W-:Y:S01]  /*8270*/  UMOV UR11, 0x40 ;  /* 0x00000040000b7882 */ /* 0x000fe20000000000 */
[----:B------:R-:W-:Y:S01]  /*8280*/  HGMMA.64x16x16.F32 R152, gdesc[UR36].tnspA.tnspB, R152 ;  /* 0x60200000249879f0 */ /* 0x000fe20008700898 */
[----:B------:R1:W-:Y:S01]  /*8290*/  REDG.E.ADD.F32x4.FTZ.RN.STRONG.GPU desc[UR56][R6.64+0x3000], R48 ;  /* 0x00300030060079a6 */ /* 0x0003e2000c10f7b8 */
[----:B------:R-:W-:Y:S02]  /*82a0*/  R2UR UR4, R25 ;  /* 0x00000000190472ca */ /* 0x000fe400000e0000 */
[----:B------:R-:W-:Y:S01]  /*82b0*/  HGMMA.64x16x16.F32 R160, gdesc[UR32].tnspA.tnspB, R160 ;  /* 0x6020000020a079f0 */ /* 0x000fe200087008a0 */
[----:B------:R-:W-:Y:S01]  /*82c0*/  R2UR UR6, R26 ;  /* 0x000000001a0672ca */ /* 0x000fe200000e0000 */
[----:B------:R1:W-:Y:S01]  /*82d0*/  REDG.E.ADD.F32x4.FTZ.RN.STRONG.GPU desc[UR56][R6.64+0x3800], R52 ;  /* 0x00380034060079a6 */ /* 0x0003e2000c10f7b8 */
[----:B------:R-:W-:-:S02]  /*82e0*/  VIADD R25, R24, 0x130 ;  /* 0x0000013018197836 */ /* 0x000fc40000000000 */
[C---:B------:R-:W-:Y:S01]  /*82f0*/  VIADD R26, R24.reuse, 0xb0 ;  /* 0x000000b0181a7836 */ /* 0x040fe20000000000 */
[----:B------:R-:W-:Y:S02]  /*8300*/  HGMMA.64x16x16.F32 R168, gdesc[UR28].tnspA.tnspB, R168 ;  /* 0x602000001ca879f0 */ /* 0x000fe400087008a8 */
[----:B------:R-:W-:Y:S01]  /*8310*/  R2UR UR18, R25 ;  /* 0x00000000191272ca */ /* 0x000fe200000e0000 */
[----:B------:R-:W-:Y:S01]  /*8320*/  VIADD R25, R24, 0x1b0 ;  /* 0x000001b018197836 */ /* 0x000fe20000000000 */
[----:B------:R-:W-:Y:S01]  /*8330*/  R2UR UR22, R26 ;  /* 0x000000001a1672ca */ /* 0x000fe200000e0000 */
[----:B------:R-:W-:Y:S01]  /*8340*/  VIADD R24, R24, 0x230 ;  /* 0x0000023018187836 */ /* 0x000fe20000000000 */
[----:B------:R-:W-:Y:S01]  /*8350*/  UMOV UR20, UR4 ;  /* 0x0000000400147c82 */ /* 0x000fe20008000000 */
[----:B------:R-:W-:Y:S01]  /*8360*/  UMOV UR16, UR4 ;  /* 0x0000000400107c82 */ /* 0x000fe20008000000 */
[----:B------:R-:W-:Y:S01]  /*8370*/  R2UR UR14, R25 ;  /* 0x00000000190e72ca */ /* 0x000fe200000e0000 */
[----:B------:R-:W-:Y:S01]  /*8380*/  UMOV UR12, UR4 ;  /* 0x00000004000c7c82 */ /* 0x000fe20008000000 */
[----:B------:R-:W-:Y:S01]  /*8390*/  R2UR UR10, R24 ;  /* 0x00000000180a72ca */ /* 0x000fe200000e0000 */
[----:B------:R-:W-:Y:S01]  /*83a0*/  UMOV UR8, UR4 ;  /* 0x0000000400087c82 */ /* 0x000fe20008000000 */
[----:B------:R-:W-:Y:S05]  /*83b0*/  HGMMA.64x16x16.F32 R136, gdesc[UR4].tnspA.tnspB, R136 ;  /* 0x60200000048879f0 */ /* 0x000fea0008700888 */
[----:B------:R-:W-:Y:S04]  /*83c0*/  HGMMA.64x16x16.F32 R144, gdesc[UR20].tnspA.tnspB, R144 ;  /* 0x60200000149079f0 */ /* 0x000fe80008700890 */
[----:B------:R-:W-:Y:S04]  /*83d0*/  HGMMA.64x16x16.F32 R152, gdesc[UR16].tnspA.tnspB, R152 ;  /* 0x60200000109879f0 */ /* 0x000fe80008700898 */
[----:B------:R-:W-:Y:S04]  /*83e0*/  HGMMA.64x16x16.F32 R160, gdesc[UR12].tnspA.tnspB, R160 ;  /* 0x602000000ca079f0 */ /* 0x000fe800087008a0 */
[----:B------:R-:W-:Y:S03]  /*83f0*/  HGMMA.64x16x16.F32 R168, gdesc[UR8].tnspA.tnspB, R168, gsb0 ;  /* 0x6020000008a879f0 */ /* 0x000fe600080008a8 */
[----:B------:R-:W-:-:S02]  /*8400*/  WARPGROUP.DEPBAR.LE gsb0, 0x1 ;  /* 0x00008000000079c5 */ /* 0x000fc40000010100 */
[----:B-1----:R-:W-:Y:S05]  /*8410*/  @!P0 BRA `(.L_x_1013) ;  /* 0x0000000000048947 */ /* 0x002fea0003800000 */
[----:B------:R-:W-:Y:S01]  /*8420*/  BPT.TRAP 0x1 ;  /* 0x000000040000795c */ /* 0x000fe20000300000 */
.L_x_1013:
        /* <DEDUP_REMOVED lines=112> */
.L_x_1014:
[----:B------:R-:W-:Y:S01]  /*8b30*/  VIADD R3, R3, 0x1 ;  /* 0x0000000103037836 */ /* 0x000fe20000000000 */
[----:B------:R-:W-:Y:S01]  /*8b40*/  ULOP3.LUT UR60, UR60, 0x1, URZ, 0x3c, !UPT ;  /* 0x000000013c3c7892 */ /* 0x000fe2000f8e3c3f */
        /* <DEDUP_REMOVED lines=92> */
.L_x_1002:
[----:B------:R-:W-:Y:S05]  /*9110*/  @P0 BRA `(.L_x_998) ;  /* 0x0000002c00a40947 */ /* 0x000fea0003800000 */
[----:B------:R-:W3:Y:S01]  /*9120*/  LDL.LU R7, [R1+0x10] ;  /* 0x0000100001077983 */ /* 0x000ee20000300800 */
[----:B------:R-:W1:Y:S03]  /*9130*/  LDC.64 R2, c[0x0][0x878] ;  /* 0x00021e00ff027b82 */ /* 0x000e660000000a00 */
[----:B------:R-:W4:Y:S04]  /*9140*/  LDL.LU R23, [R1+0xc] ;  /* 0x00000c0001177983 */ /* 0x000f280000300800 */
[----:B------:R-:W5:Y:S01]  /*9150*/  LDL.LU R22, [R1+0x8] ;  /* 0x0000080001167983 */ /* 0x000f620000300800 */
[----:B------:R-:W-:Y:S01]  /*9160*/  ULDC.64 UR4, c[0x0][0x208] ;  /* 0x0000820000047ab9 */ /* 0x000fe20000000a00 */
[----:B------:R-:W5:Y:S01]  /*9170*/  LDC R0, c[0x0][0x850] ;  /* 0x00021400ff007b82 */ /* 0x000f620000000800 */
[----:B------:R-:W5:Y:S07]  /*9180*/  S2R R20, SR_TID.X ;  /* 0x0000000000147919 */ /* 0x000f6e0000002100 */
[----:B------:R-:W3:Y:S01]  /*9190*/  LDC.64 R10, c[0x0][0x840] ;  /* 0x00021000ff0a7b82 */ /* 0x000ee20000000a00 */
[----:B-1----:R-:W-:-:S07]  /*91a0*/  ISETP.NE.U32.AND P0, PT, R2, RZ, PT ;  /* 0x000000ff0200720c */ /* 0x002fce0003f05070 */
[----:B------:R-:W1:Y:S01]  /*91b0*/  LDC.64 R8, c[0x0][0x818] ;  /* 0x00020600ff087b82 */ /* 0x000e620000000a00 */
[----:B------:R-:W-:-:S07]  /*91c0*/  ISETP.NE.AND.EX P0, PT, R3, RZ, PT, P0 ;  /* 0x000000ff0300720c */ /* 0x000fce0003f05300 */
[----:B------:R-:W1:Y:S08]  /*91d0*/  LDC.64 R12, c[0x0][0x820] ;  /* 0x00020800ff0c7b82 */ /* 0x000e700000000a00 */
[----:B------:R-:W5:Y:S08]  /*91e0*/  @P0 LDC.64 R2, c[0x0][0x878] ;  /* 0x00021e00ff020b82 */ /* 0x000f700000000a00 */
[----:B------:R-:W1:Y:S08]  /*91f0*/  LDC.64 R14, c[0x0][0x848] ;  /* 0x00021200ff0e7b82 */ /* 0x000e700000000a00 */
[----:B--2---:R-:W2:Y:S08]  /*9200*/  LDC.64 R16, c[0x0][0x800] ;  /* 0x00020000ff107b82 */ /* 0x004eb00000000a00 */
[----:B------:R-:W2:Y:S01]  /*9210*/  LDC.64 R18, c[0x0][0x828] ;  /* 0x00020a00ff127b82 */ /* 0x000ea20000000a00 */
[----:B-----5:R-:W-:-:S06]  /*9220*/  @P0 IMAD.WIDE R2, R22, 0x4, R2 ;  /* 0x0000000416020825 */ /* 0x020fcc00078e0202 */
[----:B------:R5:W2:Y:S01]  /*9230*/  @P0 LDG.E R2, desc[UR4][R2.64] ;  /* 0x0000000402020981 */ /* 0x000aa2000c1e1900 */
[----:B------:R-:W-:Y:S01]  /*9240*/  VIADD R21, R20, 0xffffff80 ;  /* 0xffffff8014157836 */ /* 0x000fe20000000000 */
[----:B------:R-:W1:Y:S08]  /*9250*/  S2UR UR5, SR_CgaCtaId ;  /* 0x00000000000579c3 */ /* 0x000e700000008800 */
[----:B------:R-:W-:Y:S01]  /*9260*/  BAR.SYNC.DEFER_BLOCKING 0x1, 0x100 ;  /* 0x0044000000007b1d */ /* 0x000fe20000010000 */
[----:B------:R-:W-:-:S02]  /*9270*/  ISETP.NE.AND P1, PT, R0, 0x1, PT ;  /* 0x000000010000780c */ /* 0x000fc40003f25270 */
[----:B------:R-:W-:-:S03]  /*9280*/  SHF.R.S32.HI R0, RZ, 0x1f, R21 ;  /* 0x0000001fff007819 */ /* 0x000fc60000011415 */
[----:B------:R-:W-:Y:S01]  /*9290*/  UMOV UR4, 0x400 ;  /* 0x0000040000047882 */ /* 0x000fe20000000000 */
[----:B------:R-:W-:Y:S01]  /*92a0*/  LEA.HI R6, R0, R21, RZ, 0x7 ;  /* 0x0000001500067211 */ /* 0x000fe200078f38ff */
[----:B------:R-:W-:Y:S03]  /*92b0*/  BSSY B1, `(.L_x_1016) ;  /* 0x0000055000017945 */ /* 0x000fe60003800000 */
[----:B------:R-:W-:Y:S02]  /*92c0*/  LOP3.LUT R0, R6, 0x3fffff80, RZ, 0xc0, !PT ;  /* 0x3fffff8006007812 */ /* 0x000fe400078ec0ff */
[----:B-----5:R-:W-:Y:S01]  /*92d0*/  SHF.R.S32.HI R3, RZ, 0x7, R6 ;  /* 0x00000007ff037819 */ /* 0x020fe20000011406 */
[----:B------:R-:W4:Y:S02]  /*92e0*/  @P1 LDC R4, c[0x0][0x854] ;  /* 0x00021500ff041b82 */ /* 0x000f240000000800 */
[----:B------:R-:W-:-:S04]  /*92f0*/  IMAD.IADD R0, R21, 0x1, -R0 ;  /* 0x0000000115007824 */ /* 0x000fc800078e0a00 */
[----:B------:R-:W-:Y:S02]  /*9300*/  IMAD R0, R3, 0xa00, R0 ;  /* 0x00000a0003007824 */ /* 0x000fe400078e0200 */
[----:B------:R-:W5:Y:S01]  /*9310*/  @P1 LDC R5, c[0x0][0x858] ;  /* 0x00021600ff051b82 */ /* 0x000f620000000800 */
[----:B-1----:R-:W-:Y:S01]  /*9320*/  ULEA UR4, UR5, UR4, 0x18 ;  /* 0x0000000405047291 */ /* 0x002fe2000f8ec03f */
[----:B------:R-:W-:-:S05]  /*9330*/  IMAD.SHL.U32 R3, R0, 0x4, RZ ;  /* 0x0000000400037824 */ /* 0x000fca00078e00ff */
[----:B------:R-:W-:-:S05]  /*9340*/  LEA R6, R3, UR4, 0x2 ;  /* 0x0000000403067c11 */ /* 0x000fca000f8e10ff */
[----:B------:R1:W-:Y:S01]  /*9350*/  STS.128 [R6], R56 ;  /* 0x0000003806007388 */ /* 0x0003e20000000c00 */
[----:B----4-:R-:W-:-:S03]  /*9360*/  @P1 IMAD.HI.U32 R0, R23, R4, RZ ;  /* 0x0000000417001227 */ /* 0x010fc600078e00ff */
[----:B------:R1:W-:Y:S04]  /*9370*/  STS.128 [R6+0x800], R60 ;  /* 0x0008003c06007388 */ /* 0x0003e80000000c00 */
[----:B------:R1:W-:Y:S01]  /*9380*/  STS.128 [R6+0x1000], R96 ;  /* 0x0010006006007388 */ /* 0x0003e20000000c00 */
[----:B-----5:R-:W-:Y:S01]  /*9390*/  @P1 SHF.R.U32.HI R23, RZ, R5, R0 ;  /* 0x00000005ff171219 */ /* 0x020fe20000011600 */
[----:B---3--:R-:W-:Y:S02]  /*93a0*/  IMAD R5, R7, 0x5000, RZ ;  /* 0x0000500007057824 */ /* 0x008fe400078e02ff */
[----:B------:R1:W-:Y:S01]  /*93b0*/  STS.128 [R6+0x1800], R100 ;  /* 0x0018006406007388 */ /* 0x0003e20000000c00 */
[----:B------:R-:W-:-:S03]  /*93c0*/  SHF.R.S32.HI R7, RZ, 0x1f, R23 ;  /* 0x0000001fff077819 */ /* 0x000fc60000011417 */
[----:B------:R1:W-:Y:S02]  /*93d0*/  @P1 STL [R1+0xc], R23 ;  /* 0x00000c1701001387 */ /* 0x0003e40000100800 */
[----:B------:R-:W-:Y:S02]  /*93e0*/  IMAD R0, R7, R8, RZ ;  /* 0x0000000807007224 */ /* 0x000fe400078e02ff */
[----:B------:R1:W-:Y:S02]  /*93f0*/  STS.128 [R6+0x2000], R64 ;  /* 0x0020004006007388 */ /* 0x0003e40000000c00 */
[----:B------:R-:W-:Y:S02]  /*9400*/  IMAD R9, R23, R9, R0 ;  /* 0x0000000917097224 */ /* 0x000fe400078e0200 */
        /* <DEDUP_REMOVED lines=22> */
[----:B------:R-:W-:-:S05]  /*9570*/  @P0 IMAD R2, R3, 0x5000, RZ ;  /* 0x0000500003020824 */ /* 0x000fca00078e02ff */
[----:B------:R-:W-:Y:S02]  /*9580*/  @P0 SHF.R.S32.HI R3, RZ, 0x1f, R2 ;  /* 0x0000001fff030819 */ /* 0x000fe40000011402 */
[----:B------:R-:W-:Y:S01]  /*9590*/  @!P0 CS2R R2, SRZ ;  /* 0x0000000000028805 */ /* 0x000fe2000001ff00 */
[----:B---3--:R-:W-:Y:S05]  /*95a0*/  BAR.SYNC.DEFER_BLOCKING 0x1, 0x100 ;  /* 0x0044000000007b1d */ /* 0x008fea0000010000 */
[----:B------:R-:W-:Y:S01]  /*95b0*/  IADD3 R4, P1, R5, R2, RZ ;  /* 0x0000000205047210 */ /* 0x000fe20007f3e0ff */
[----:B------:R-:W-:Y:S01]  /*95c0*/  IMAD R2, R7, R10, RZ ;  /* 0x0000000a07027224 */ /* 0x000fe200078e02ff */
[----:B------:R-:W-:-:S02]  /*95d0*/  SEL R7, R22, RZ, !P0 ;  /* 0x000000ff16077207 */ /* 0x000fc40004000000 */
[----:B------:R-:W-:Y:S01]  /*95e0*/  LEA.HI.X.SX32 R5, R5, R3, 0x1, P1 ;  /* 0x0000000305057211 */ /* 0x000fe200008f0eff */
[C---:B------:R-:W-:Y:S02]  /*95f0*/  IMAD R11, R23.reuse, R11, R2 ;  /* 0x0000000b170b7224 */ /* 0x040fe400078e0202 */
[----:B------:R-:W-:-:S04]  /*9600*/  IMAD.WIDE.U32 R2, R23, R8, R4 ;  /* 0x0000000817027225 */ /* 0x000fc800078e0004 */
[----:B------:R-:W-:Y:S01]  /*9610*/  IMAD.IADD R3, R3, 0x1, R9 ;  /* 0x0000000103037824 */ /* 0x000fe200078e0209 */
[----:B------:R-:W-:Y:S01]  /*9620*/  SEL R9, R0, RZ, !P0 ;  /* 0x000000ff00097207 */ /* 0x000fe20004000000 */
[----:B------:R-:W-:Y:S01]  /*9630*/  IMAD.WIDE.U32 R4, R23, R10, R4 ;  /* 0x0000000a17047225 */ /* 0x000fe200078e0004 */
[----:B------:R-:W-:-:S03]  /*9640*/  ISETP.NE.AND P0, PT, R21, RZ, PT ;  /* 0x000000ff1500720c */ /* 0x000fc60003f05270 */
[----:B------:R-:W-:Y:S02]  /*9650*/  IMAD.IADD R5, R5, 0x1, R11 ;  /* 0x0000000105057824 */ /* 0x000fe400078e020b */
[C---:B------:R-:W-:Y:S02]  /*9660*/  IMAD R0, R9.reuse, R12, RZ ;  /* 0x0000000c09007224 */ /* 0x040fe400078e02ff */
[----:B------:R-:W-:Y:S02]  /*9670*/  IMAD R8, R9, R14, RZ ;  /* 0x0000000e09087224 */ /* 0x000fe400078e02ff */
        /* <DEDUP_REMOVED lines=17> */
.L_x_1018:
[----:B------:R-:W-:Y:S01]  /*9790*/  @P0 ELECT P1, URZ, PT ;  /* 0x00000000003f082f */ /* 0x000fe20003820000 */
[----:B------:R1:W-:-:S12]  /*97a0*/  UBLKRED.G.S.ADD.F32.RN [UR6], [UR4], UR5, desc[UR8] ;  /* 0x00000806040073bb */ /* 0x0003d800080a1405 */
[----:B------:R-:W-:Y:S02]  /*97b0*/  @P1 PLOP3.LUT P0, PT, P1, PT, PT, 0x8, 0x0 ;  /* 0x000000000000181c */ /* 0x000fe40000f0e170 */
[----:B------:R-:W-:-:S11]  /*97c0*/  PLOP3.LUT P1, PT, PT, PT, PT, 0x8, 0x0 ;  /* 0x000000000000781c */ /* 0x000fd60003f2e170 */
[----:B-1----:R-:W-:Y:S05]  /*97d0*/  @P0 BRA.U.ANY `(.L_x_1018) ;  /* 0xfffffffd00ec0947 */ /* 0x002fea000393ffff */
[----:B------:R0:W-:Y:S01]  /*97e0*/  UTMACMDFLUSH ;  /* 0x00000000000079b7 */ /* 0x0001e20000000000 */
[----:B------:R-:W-:-:S04]  /*97f0*/  DEPBAR.LE SB0, 0x0 ;  /* 0x000080000000791a */ /* 0x000fc80000000000 */
.L_x_1017:
[----:B------:R-:W-:Y:S05]  /*9800*/  BSYNC B1 ;  /* 0x0000000000017941 */ /* 0x000fea0003800000 */
.L_x_1016:
        /* <DEDUP_REMOVED lines=26> */
[----:B------:R-:W-:Y:S01]  /*99b0*/  R2UR UR6, R16 ;  /* 0x00000000100672ca */ /* 0x000fe200000e0000 */
[----:B------:R-:W-:Y:S01]  /*99c0*/  UMOV UR5, 0x1400 ;  /* 0x0000140000057882 */ /* 0x000fe20000000000 */
[----:B------:R-:W-:Y:S01]  /*99d0*/  R2UR UR7, R3 ;  /* 0x00000000030772ca */ /* 0x000fe200000e0000 */
[----:B------:R-:W-:Y:S01]  /*99e0*/  UMOV UR8, 0x0 ;  /* 0x0000000000087882 */ /* 0x000fe20000000000 */
[----:B------:R-:W-:Y:S01]  /*99f0*/  PLOP3.LUT P0, PT, PT, PT, PT, 0x80, 0x0 ;  /* 0x000000000000781c */ /* 0x000fe20003f0f070 */
[----:B------:R-:W-:-:S12]  /*9a00*/  UMOV UR9, 0x14f00000 ;  /* 0x14f0000000097882 */ /* 0x000fd80000000000 */
.L_x_1019:
[----:B------:R-:W-:Y:S01]  /*9a10*/  @P0 ELECT P1, URZ, PT ;  /* 0x00000000003f082f */ /* 0x000fe20003820000 */
[----:B------:R2:W-:-:S12]  /*9a20*/  UBLKRED.G.S.ADD.F32.RN [UR6], [UR4], UR5, desc[UR8] ;  /* 0x00000806040073bb */ /* 0x0005d800080a1405 */
[----:B------:R-:W-:Y:S02]  /*9a30*/  @P1 PLOP3.LUT P0, PT, P1, PT, PT, 0x8, 0x0 ;  /* 0x000000000000181c */ /* 0x000fe40000f0e170 */
[----:B------:R-:W-:-:S11]  /*9a40*/  PLOP3.LUT P1, PT, PT, PT, PT, 0x8, 0x0 ;  /* 0x000000000000781c */ /* 0x000fd60003f2e170 */
[----:B--2---:R-:W-:Y:S05]  /*9a50*/  @P0 BRA.U.ANY `(.L_x_1019) ;  /* 0xfffffffd00ec0947 */ /* 0x004fea000393ffff */
[----:B------:R0:W-:Y:S01]  /*9a60*/  UTMACMDFLUSH ;  /* 0x00000000000079b7 */ /* 0x0001e20000000000 */
[----:B------:R-:W-:-:S04]  /*9a70*/  DEPBAR.LE SB0, 0x0 ;  /* 0x000080000000791a */ /* 0x000fc80000000000 */
[----:B------:R-:W-:Y:S05]  /*9a80*/  BRA `(.L_x_998) ;  /* 0x0000002400487947 */ /* 0x000fea0003800000 */
.L_x_991:
        /* <DEDUP_REMOVED lines=8> */
[----:B------:R-:W-:-:S11]  /*9b10*/  UISETP.NE.AND UP0, UPT, UR9, 0x1, UPT ;  /* 0x000000010900788c */ /* 0x000fd6000bf05270 */
[----:B------:R-:W-:Y:S01]  /*9b20*/  @UP0 ULDC UR4, c[0x0][0x8dc] ;  /* 0x0002370000040ab9 */ /* 0x000fe20000000800 */
[----:B------:R-:W-:Y:S01]  /*9b30*/  @UP0 ULDC UR7, c[0x0][0x8e0] ;  /* 0x0002380000070ab9 */ /* 0x000fe20000000800 */
[----:B-1----:R-:W-:Y:S02]  /*9b40*/  UIMAD.WIDE.U32 UR4, UR6, UR4, URZ ;  /* 0x00000004060472a5 */ /* 0x002fe4000f8e003f */
        /* <DEDUP_REMOVED lines=16> */
.L_x_1020:
[----:B------:R-:W-:Y:S01]  /*9c50*/  ULDC UR5, c[0x0][0x8cc] ;  /* 0x0002330000057ab9 */ /* 0x000fe20000000800 */
[----:B------:R-:W-:Y:S01]  /*9c60*/  UMOV UR4, UR9 ;  /* 0x0000000900047c82 */ /* 0x000fe20008000000 */
[----:B------:R-:W-:-:S11]  /*9c70*/  UISETP.NE.AND UP0, UPT, UR5, 0x1, UPT ;  /* 0x000000010500788c */ /* 0x000fd6000bf05270 */
[----:B------:R-:W-:Y:S02]  /*9c80*/  @UP0 ULDC.64 UR10, c[0x0][0x8d0] ;  /* 0x00023400000a0ab9 */ /* 0x000fe40000000a00 */
[----:B------:R-:W-:-:S04]  /*9c90*/  UIMAD.WIDE.U32 UR6, UR9, UR10, URZ ;  /* 0x0000000a090672a5 */ /* 0x000fc8000f8e003f */
[----:B------:R-:W-:-:S04]  /*9ca0*/  @UP0 USHF.R.U32.HI UR4, URZ, UR11, UR7 ;  /* 0x0000000b3f040299 */ /* 0x000fc80008011607 */
[----:B------:R-:W-:-:S12]  /*9cb0*/  UIMAD UR5, UR4, UR5, URZ ;  /* 0x00000005040572a4 */ /* 0x000fd8000f8e023f */
.L_x_1021:
        /* <DEDUP_REMOVED lines=24> */
.L_x_1022:
        /* <DEDUP_REMOVED lines=15> */
.L_x_1024:
[----:B------:R-:W-:-:S05]  /*9f30*/  ULDC UR5, c[0x0][0x8f4] ;  /* 0x00023d0000057ab9 */ /* 0x000fca0000000800 */
.L_x_1023:
        /* <DEDUP_REMOVED lines=34> */
[----:B-1----:R-:W-:Y:S02]  /*a160*/  IMAD.U32 R2, RZ, RZ, UR12 ;  /* 0x0000000cff027e24 */ /* 0x002fe4000f8e00ff */
[----:B------:R-:W-:-:S05]  /*a170*/  IMAD.U32 R3, RZ, RZ, UR13 ;  /* 0x0000000dff037e24 */ /* 0x000fca000f8e00ff */
[----:B------:R1:W4:Y:S02]  /*a180*/  @P2 LDG.E R5, desc[UR16][R2.64] ;  /* 0x0000001002052981 */ /* 0x000324000c1e1900 */
[----:B-1----:R-:W-:Y:S02]  /*a190*/  IMAD.U32 R2, RZ, RZ, UR6 ;  /* 0x00000006ff027e24 */ /* 0x002fe4000f8e00ff */
        /* <DEDUP_REMOVED lines=27> */
.L_x_1026:
        /* <DEDUP_REMOVED lines=14> */
.L_x_1027:
        /* <DEDUP_REMOVED lines=9> */
.L_x_1028:
        /* <DEDUP_REMOVED lines=40> */
.L_x_1044:
[----:B------:R-:W-:Y:S01]  /*a740*/  ISETP.NE.AND P0, PT, R11, RZ, PT ;  /* 0x000000ff0b00720c */ /* 0x000fe20003f05270 */
[----:B------:R-:W-:Y:S02]  /*a750*/  IMAD.U32 R14, RZ, RZ, UR20 ;  /* 0x00000014ff0e7e24 */ /* 0x000fe4000f8e00ff */
[----:B------:R-:W-:-:S03]  /*a760*/  IMAD.MOV.U32 R4, RZ, RZ, 0x1 ;  /* 0x00000001ff047424 */ /* 0x000fc600078e00ff */
[----:B------:R-:W-:-:S07]  /*a770*/  SHF.R.S32.HI R14, RZ, 0x1f, R14 ;  /* 0x0000001fff0e7819 */ /* 0x000fce000001140e */
[----:B------:R-:W-:Y:S05]  /*a780*/  @P0 BRA `(.L_x_1030) ;  /* 0x0000000000140947 */ /* 0x000fea0003800000 */
[----:B------:R-:W-:Y:S01]  /*a790*/  LOP3.LUT P1, RZ, R21, 0x1f, RZ, 0xc0, !PT ;  /* 0x0000001f15ff7812 */ /* 0x000fe2000782c0ff */
[----:B-1----:R-:W-:-:S04]  /*a7a0*/  IMAD.MOV.U32 R3, RZ, RZ, 0x8100 ;  /* 0x00008100ff037424 */ /* 0x002fc800078e00ff */
[----:B------:R2:W-:Y:S08]  /*a7b0*/  SYNCS.ARRIVE.TRANS64 RZ, [R6+URZ+0x31810], R3 ;  /* 0x0318100306ff79a7 */ /* 0x0005f0000800003f */
[----:B------:R-:W-:Y:S05]  /*a7c0*/  @!P1 BRA `(.L_x_1030) ;  /* 0x0000000000049947 */ /* 0x000fea0003800000 */
[----:B------:R-:W-:Y:S01]  /*a7d0*/  BPT.TRAP 0x1 ;  /* 0x000000040000795c */ /* 0x000fe20000300000 */
.L_x_1030:
        /* <DEDUP_REMOVED lines=13> */
[----:B-12---:R-:W-:Y:S01]  /*a8b0*/  IMAD.MOV.U32 R3, RZ, RZ, 0x14000 ;  /* 0x00014000ff037424 */ /* 0x006fe200078e00ff */
        /* <DEDUP_REMOVED lines=140> */
.L_x_1036:
[----:B------:R-:W-:-:S04]  /*b180*/  SHF.L.U32 R5, R9, 0x1f, RZ ;  /* 0x0000001f09057819 */ /* 0x000fc800000006ff */
[----:B------:R-:W1:Y:S02]  /*b190*/  SYNCS.PHASECHK.TRANS64.TRYWAIT P1, [R6+URZ+0x31838], R5 ;  /* 0x03183805060075a7 */ /* 0x000e64000802017f */
[----:B-1----:R-:W-:Y:S05]  /*b1a0*/  @!P1 BRA `(.L_x_1032) ;  /* 0x0000000c00d89947 */ /* 0x002fea0003800000 */
.L_x_1045:
[----:B------:R-:W-:Y:S05]  /*b1b0*/  @P0 BRA `(.L_x_1033) ;  /* 0x0000000000140947 */ /* 0x000fea0003800000 */
[----:B------:R-:W-:Y:S01]  /*b1c0*/  ISETP.NE.AND P1, PT, R15, RZ, PT ;  /* 0x000000ff0f00720c */ /* 0x000fe20003f25270 */
[----:B-1----:R-:W-:-:S04]  /*b1d0*/  IMAD.MOV.U32 R5, RZ, RZ, 0x8100 ;  /* 0x00008100ff057424 */ /* 0x002fc800078e00ff */
[----:B------:R2:W-:Y:S08]  /*b1e0*/  SYNCS.ARRIVE.TRANS64 RZ, [R6+URZ+0x31830], R5 ;  /* 0x0318300506ff79a7 */ /* 0x0005f0000800003f */
[----:B------:R-:W-:Y:S05]  /*b1f0*/  @!P1 BRA `(.L_x_1033) ;  /* 0x0000000000049947 */ /* 0x000fea0003800000 */
[----:B------:R-:W-:Y:S01]  /*b200*/  BPT.TRAP 0x1 ;  /* 0x000000040000795c */ /* 0x000fe20000300000 */
.L_x_1033:
        /* <DEDUP_REMOVED lines=47> */
.L_x_1047:
[----:B------:R-:W-:Y:S01]  /*b500*/  LOP3.LUT R9, R9, 0x1, RZ, 0x3c, !PT ;  /* 0x0000000109097812 */ /* 0x000fe200078e3cff */
[----:B------:R-:W-:Y:S06]  /*b510*/  @P2 BRA `(.L_x_1035) ;  /* 0x0000000000142947 */ /* 0x000fec0003800000 */
[----:B------:R-:W-:Y:S01]  /*b520*/  ISETP.NE.AND P1, PT, R15, RZ, PT ;  /* 0x000000ff0f00720c */ /* 0x000fe20003f25270 */
[----:B-1----:R-:W-:-:S04]  /*b530*/  IMAD.MOV.U32 R2, RZ, RZ, 0x8100 ;  /* 0x00008100ff027424 */ /* 0x002fc800078e00ff */
[----:B------:R2:W-:Y:S08]  /*b540*/  SYNCS.ARRIVE.TRANS64 RZ, [R20+URZ+0x31810], R2 ;  /* 0x0318100214ff79a7 */ /* 0x0005f0000800003f */
[----:B------:R-:W-:Y:S05]  /*b550*/  @!P1 BRA `(.L_x_1035) ;  /* 0x0000000000049947 */ /* 0x000fea0003800000 */
[----:B------:R-:W-:Y:S01]  /*b560*/  BPT.TRAP 0x1 ;  /* 0x000000040000795c */ /* 0x000fe20000300000 */
.L_x_1035:
        /* <DEDUP_REMOVED lines=53> */
.L_x_1031:
[----:B------:R-:W-:Y:S01]  /*b8c0*/  SHF.L.U32 R15, R9, 0x1f, RZ ;  /* 0x0000001f090f7819 */ /* 0x000fe200000006ff */
[----:B------:R-:W1:Y:S01]  /*b8d0*/  LDC.64 R12, c[0x0][0x730] ;  /* 0x0001cc00ff0c7b82 */ /* 0x000e620000000a00 */
[----:B------:R-:W-:Y:S02]  /*b8e0*/  IMAD.U32 R16, RZ, RZ, UR38 ;  /* 0x00000026ff107e24 */ /* 0x000fe4000f8e00ff */
[----:B------:R-:W-:Y:S02]  /*b8f0*/  IMAD.U32 R2, RZ, RZ, UR38 ;  /* 0x00000026ff027e24 */ /* 0x000fe4000f8e00ff */
[----:B------:R-:W-:Y:S02]  /*b900*/  IMAD.U32 R3, RZ, RZ, UR39 ;  /* 0x00000027ff037e24 */ /* 0x000fe4000f8e00ff */
[----:B------:R-:W-:Y:S01]  /*b910*/  IMAD.MOV.U32 R2, RZ, RZ, R16 ;  /* 0x000000ffff027224 */ /* 0x000fe200078e0010 */
        /* <DEDUP_REMOVED lines=11> */
.L_x_1048:
[----:B------:R-:W-:Y:S01]  /*b9d0*/  IMAD.IADD R10, R11, 0x1, R3 ;  /* 0x000000010b0a7824 */ /* 0x000fe200078e0203 */
[----:B------:R-:W-:Y:S06]  /*b9e0*/  @P0 BRA `(.L_x_1038) ;  /* 0x0000000000140947 */ /* 0x000fec0003800000 */
[----:B------:R-:W-:Y:S01]  /*b9f0*/  LOP3.LUT P0, RZ, R21, 0x1f, RZ, 0xc0, !PT ;  /* 0x0000001f15ff7812 */ /* 0x000fe2000780c0ff */
[----:B------:R-:W-:-:S04]  /*ba00*/  IMAD.MOV.U32 R11, RZ, RZ, 0x8100 ;  /* 0x00008100ff0b7424 */ /* 0x000fc800078e00ff */
[----:B------:R2:W-:Y:S08]  /*ba10*/  SYNCS.ARRIVE.TRANS64 RZ, [R6+URZ+0x31830], R11 ;  /* 0x0318300b06ff79a7 */ /* 0x0005f0000800003f */
[----:B------:R-:W-:Y:S05]  /*ba20*/  @!P0 BRA `(.L_x_1038) ;  /* 0x0000000000048947 */ /* 0x000fea0003800000 */
[----:B------:R-:W-:Y:S01]  /*ba30*/  BPT.TRAP 0x1 ;  /* 0x000000040000795c */ /* 0x000fe20000300000 */
.L_x_1038:
        /* <DEDUP_REMOVED lines=53> */
.L_x_1025:
[----:B------:R-:W-:Y:S05]  /*bd90*/  WARPSYNC.ALL ;  /* 0x0000000000007948 */ /* 0x000fea0003800000 */
[----:B------:R-:W-:-:S13]  /*bda0*/  ELECT P0, URZ, PT ;  /* 0x00000000003f782f */ /* 0x000fda0003800000 */
[----:B------:R-:W-:Y:S05]  /*bdb0*/  @!P0 BRA `(.L_x_998) ;  /* 0x00000000007c8947 */ /* 0x000fea0003800000 */
[----:B------:R-:W3:Y:S02]  /*bdc0*/  LDL R0, [R1+0x14] ;  /* 0x0000140001007983 */ /* 0x000ee40000100800 */
[----:B---3--:R-:W-:-:S13]  /*bdd0*/  R2UR UR4, R0 ;  /* 0x00000000000472ca */ /* 0x008fda00000e0000 */
[----:B------:R-:W-:-:S06]  /*bde0*/  ULOP3.LUT UR4, UR4, 0x2, URZ, 0xfc, !UPT ;  /* 0x0000000204047892 */ /* 0x000fcc000f8efc3f */
[----:B------:R-:W-:-:S05]  /*bdf0*/  IMAD.U32 R0, RZ, RZ, UR4 ;  /* 0x00000004ff007e24 */ /* 0x000fca000f8e00ff */
[----:B------:R-:W-:-:S13]  /*be00*/  ISETP.NE.AND P1, PT, R0, 0x3, PT ;  /* 0x000000030000780c */ /* 0x000fda0003f25270 */
[----:B------:R-:W-:Y:S05]  /*be10*/  @!P1 BRA `(.L_x_1039) ;  /* 0x0000000000049947 */ /* 0x000fea0003800000 */
[----:B------:R-:W-:Y:S01]  /*be20*/  BPT.TRAP 0x1 ;  /* 0x000000040000795c */ /* 0x000fe20000300000 */
.L_x_1039:
        /* <DEDUP_REMOVED lines=8> */
.L_x_1049:
        /* <DEDUP_REMOVED lines=9> */
.L_x_1050:
[----:B------:R-:W-:Y:S05]  /*bf40*/  @!P1 BRA `(.L_x_1042) ;  /* 0x0000000000049947 */ /* 0x000fea0003800000 */
[----:B------:R-:W-:Y:S01]  /*bf50*/  BPT.TRAP 0x1 ;  /* 0x000000040000795c */ /* 0x000fe20000300000 */
.L_x_1042:
[----:B------:R-:W-:-:S07]  /*bf60*/  SHF.L.U32 R9, R9, 0x1f, RZ ;  /* 0x0000001f09097819 */ /* 0x000fce00000006ff */
.L_x_1043:
[----:B----4-:R4:W1:Y:S02]  /*bf70*/  SYNCS.PHASECHK.TRANS64.TRYWAIT P0, [R2+URZ+0x31838], R9 ;  /* 0x03183809020075a7 */ /* 0x010864000800017f */
[----:B-1----:R-:W-:Y:S05]  /*bf80*/  @!P0 NANOSLEEP.SYNCS 0x989680 ;  /* 0x009896800000895d */ /* 0x002fea0003900000 */
[----:B------:R-:W1:Y:S02]  /*bf90*/  @!P0 SYNCS.PHASECHK.TRANS64 P0, [R2+URZ+0x31838], R9 ;  /* 0x03183809020085a7 */ /* 0x000e64000800007f */
[----:B-1----:R-:W-:Y:S05]  /*bfa0*/  @!P0 BRA `(.L_x_1043) ;  /* 0xfffffffc00f08947 */ /* 0x002fea000383ffff */
.L_x_998:
[----:B------:R-:W-:Y:S05]  /*bfb0*/  BSYNC B0 ;  /* 0x0000000000007941 */ /* 0x000fea0003800000 */
.L_x_990:
[----:B------:R-:W-:Y:S05]  /*bfc0*/  EXIT ;  /* 0x000000000000794d */ /* 0x000fea0003800000 */
.L_x_1004:
[----:B-1----:R1:W2:Y:S02]  /*bfd0*/  SYNCS.PHASECHK.TRANS64.TRYWAIT P0, [R17+URZ+0x31800], R16 ;  /* 0x03180010110075a7 */ /* 0x0022a4000800017f */
[----:B--2---:R-:W-:Y:S05]  /*bfe0*/  @!P0 NANOSLEEP.SYNCS 0x989680 ;  /* 0x009896800000895d */ /* 0x004fea0003900000 */
[----:B------:R-:W2:Y:S02]  /*bff0*/  @!P0 SYNCS.PHASECHK.TRANS64 P0, [R17+URZ+0x31800], R16 ;  /* 0x03180010110085a7 */ /* 0x000ea4000800007f */
[----:B--2---:R-:W-:Y:S05]  /*c000*/  @!P0 BRA `(.L_x_1004) ;  /* 0xfffffffc00f08947 */ /* 0x004fea000383ffff */
[----:B------:R-:W-:Y:S05]  /*c010*/  BRA `(.L_x_1003) ;  /* 0xffffff5400687947 */ /* 0x000fea000383ffff */
.L_x_1008:
[----:B--2---:R2:W3:Y:S02]  /*c020*/  SYNCS.PHASECHK.TRANS64.TRYWAIT P1, [R16+URZ+0x31810], R9 ;  /* 0x03181009100075a7 */ /* 0x0044e4000802017f */
[----:B---3--:R-:W-:Y:S05]  /*c030*/  @!P1 NANOSLEEP.SYNCS 0x989680 ;  /* 0x009896800000995d */ /* 0x008fea0003900000 */
[----:B------:R-:W3:Y:S02]  /*c040*/  @!P1 SYNCS.PHASECHK.TRANS64 P1, [R16+URZ+0x31810], R9 ;  /* 0x03181009100095a7 */ /* 0x000ee4000802007f */
[----:B---3--:R-:W-:Y:S05]  /*c050*/  @!P1 BRA `(.L_x_1008) ;  /* 0xfffffffc00f09947 */ /* 0x008fea000383ffff */
[----:B------:R-:W-:Y:S05]  /*c060*/  BRA `(.L_x_1007) ;  /* 0xffffff5c00ac7947 */ /* 0x000fea000383ffff */
.L_x_1012:
[----:B----4-:R4:W1:Y:S02]  /*c070*/  SYNCS.PHASECHK.TRANS64.TRYWAIT P1, [R17+URZ+0x31830], R10 ;  /* 0x0318300a110075a7 */ /* 0x010864000802017f */
[----:B-1----:R-:W-:Y:S05]  /*c080*/  @!P1 NANOSLEEP.SYNCS 0x989680 ;  /* 0x009896800000995d */ /* 0x002fea0003900000 */
[----:B------:R-:W1:Y:S02]  /*c090*/  @!P1 SYNCS.PHASECHK.TRANS64 P1, [R17+URZ+0x31830], R10 ;  /* 0x0318300a110095a7 */ /* 0x000e64000802007f */
[----:B-1----:R-:W-:Y:S05]  /*c0a0*/  @!P1 BRA `(.L_x_1012) ;  /* 0xfffffffc00f09947 */ /* 0x002fea000383ffff */
[----:B------:R-:W-:Y:S05]  /*c0b0*/  BRA `(.L_x_1011) ;  /* 0xffffff7800b07947 */ /* 0x000fea000383ffff */
.L_x_1029:
[----:B-1----:R1:W2:Y:S02]  /*c0c0*/  SYNCS.PHASECHK.TRANS64.TRYWAIT P0, [R6+URZ+0x31820], R3 ;  /* 0x03182003060075a7 */ /* 0x0022a4000800017f */
[----:B--2---:R-:W-:Y:S05]  /*c0d0*/  @!P0 NANOSLEEP.SYNCS 0x989680 ;  /* 0x009896800000895d */ /* 0x004fea0003900000 */
[----:B------:R-:W2:Y:S02]  /*c0e0*/  @!P0 SYNCS.PHASECHK.TRANS64 P0, [R6+URZ+0x31820], R3 ;  /* 0x03182003060085a7 */ /* 0x000ea4000800007f */
[----:B--2---:R-:W-:Y:S05]  /*c0f0*/  @!P0 BRA `(.L_x_1029) ;  /* 0xfffffffc00f08947 */ /* 0x004fea000383ffff */
[----:B------:R-:W-:Y:S05]  /*c100*/  BRA `(.L_x_1044) ;  /* 0xffffffe4008c7947 */ /* 0x000fea000383ffff */
.L_x_1032:
[----:B-1----:R1:W2:Y:S02]  /*c110*/  SYNCS.PHASECHK.TRANS64.TRYWAIT P1, [R6+URZ+0x31838], R5 ;  /* 0x03183805060075a7 */ /* 0x0022a4000802017f */
[----:B--2---:R-:W-:Y:S05]  /*c120*/  @!P1 NANOSLEEP.SYNCS 0x989680 ;  /* 0x009896800000995d */ /* 0x004fea0003900000 */
[----:B------:R-:W2:Y:S02]  /*c130*/  @!P1 SYNCS.PHASECHK.TRANS64 P1, [R6+URZ+0x31838], R5 ;  /* 0x03183805060095a7 */ /* 0x000ea4000802007f */
[----:B--2---:R-:W-:Y:S05]  /*c140*/  @!P1 BRA `(.L_x_1032) ;  /* 0xfffffffc00f09947 */ /* 0x004fea000383ffff */
[----:B------:R-:W-:Y:S05]  /*c150*/  BRA `(.L_x_1045) ;  /* 0xfffffff000147947 */ /* 0x000fea000383ffff */
.L_x_1034:
[----:B------:R-:W-:-:S07]  /*c160*/  SHF.L.U32 R2, R4, 0x1f, RZ ;  /* 0x0000001f04027819 */ /* 0x000fce00000006ff */
.L_x_1046:
[----:B-1----:R1:W2:Y:S02]  /*c170*/  SYNCS.PHASECHK.TRANS64.TRYWAIT P1, [R20+URZ+0x31820], R2 ;  /* 0x03182002140075a7 */ /* 0x0022a4000802017f */
[----:B--2---:R-:W-:Y:S05]  /*c180*/  @!P1 NANOSLEEP.SYNCS 0x989680 ;  /* 0x009896800000995d */ /* 0x004fea0003900000 */
[----:B------:R-:W2:Y:S02]  /*c190*/  @!P1 SYNCS.PHASECHK.TRANS64 P1, [R20+URZ+0x31820], R2 ;  /* 0x03182002140095a7 */ /* 0x000ea4000802007f */
[----:B--2---:R-:W-:Y:S05]  /*c1a0*/  @!P1 BRA `(.L_x_1046) ;  /* 0xfffffffc00f09947 */ /* 0x004fea000383ffff */
[----:B------:R-:W-:Y:S05]  /*c1b0*/  BRA `(.L_x_1047) ;  /* 0xfffffff000d07947 */ /* 0x000fea000383ffff */
.L_x_1037:
[----:B-1----:R1:W2:Y:S02]  /*c1c0*/  SYNCS.PHASECHK.TRANS64.TRYWAIT P1, [R6+URZ+0x31838], R15 ;  /* 0x0318380f060075a7 */ /* 0x0022a4000802017f */
[----:B--2---:R-:W-:Y:S05]  /*c1d0*/  @!P1 NANOSLEEP.SYNCS 0x989680 ;  /* 0x009896800000995d */ /* 0x004fea0003900000 */
[----:B------:R-:W2:Y:S02]  /*c1e0*/  @!P1 SYNCS.PHASECHK.TRANS64 P1, [R6+URZ+0x31838], R15 ;  /* 0x0318380f060095a7 */ /* 0x000ea4000802007f */
[----:B--2---:R-:W-:Y:S05]  /*c1f0*/  @!P1 BRA `(.L_x_1037) ;  /* 0xfffffffc00f09947 */ /* 0x004fea000383ffff */
[----:B------:R-:W-:Y:S05]  /*c200*/  BRA `(.L_x_1048) ;  /* 0xfffffff400f07947 */ /* 0x000fea000383ffff */
.L_x_1040:
[----:B---3--:R3:W4:Y:S02]  /*c210*/  SYNCS.PHASECHK.TRANS64.TRYWAIT P0, [R5+URZ], R0 ;  /* 0x00000000050075a7 */ /* 0x008724000800017f */
[----:B----4-:R-:W-:Y:S05]  /*c220*/  @!P0 NANOSLEEP.SYNCS 0x989680 ;  /* 0x009896800000895d */ /* 0x010fea0003900000 */
[----:B------:R-:W4:Y:S02]  /*c230*/  @!P0 SYNCS.PHASECHK.TRANS64 P0, [R5+URZ], R0 ;  /* 0x00000000050085a7 */ /* 0x000f24000800007f */
[----:B----4-:R-:W-:Y:S05]  /*c240*/  @!P0 BRA `(.L_x_1040) ;  /* 0xfffffffc00f08947 */ /* 0x010fea000383ffff */
[----:B------:R-:W-:Y:S05]  /*c250*/  BRA `(.L_x_1049) ;  /* 0xfffffffc00147947 */ /* 0x000fea000383ffff */
.L_x_1041:
[----:B---3--:R3:W4:Y:S02]  /*c260*/  SYNCS.PHASECHK.TRANS64.TRYWAIT P0, [R3+URZ], R0 ;  /* 0x00000000030075a7 */ /* 0x008724000800017f */
[----:B----4-:R-:W-:Y:S05]  /*c270*/  @!P0 NANOSLEEP.SYNCS 0x989680 ;  /* 0x009896800000895d */ /* 0x010fea0003900000 */
[----:B------:R-:W4:Y:S02]  /*c280*/  @!P0 SYNCS.PHASECHK.TRANS64 P0, [R3+URZ], R0 ;  /* 0x00000000030085a7 */ /* 0x000f24000800007f */
[----:B----4-:R-:W-:Y:S05]  /*c290*/  @!P0 BRA `(.L_x_1041) ;  /* 0xfffffffc00f08947 */ /* 0x010fea000383ffff */
[----:B------:R-:W-:Y:S05]  /*c2a0*/  BRA `(.L_x_1050) ;  /* 0xfffffffc00247947 */ /* 0x000fea000383ffff */
.L_x_1051:
        /* <DEDUP_REMOVED lines=13> */
.L_x_2208:


//--------------------- .text._ZN7cutlass13device_kernelIN5flash11enable_sm90INS1_16FlashAttnBwdSm90INS1_25CollectiveMainloopBwdSm90ILi2ELi1ELi1EN4cute5tupleIJNS5_1CILi1EEES8_S8_EEENS6_IJNS7_ILi64EEENS7_ILi80EEENS7_ILi256EEEEEENS_6half_tEfNS_4arch4Sm90ELb0ELb0ELb0ELb0ELb0ELb0ELb1ELb1ELi2ELi1ELi1ELi1ELb0EEENS1_21CollectiveEpilogueBwdISD_SE_SG_Li256ELb0ELb1ELi2EEENS1_19SingleTileSchedulerILb0ELb0ELb0ELi80EEEEEEEEEvNT_6ParamsE --------------------------
	.section	.text._ZN7cutlass13device_kernelIN5flash11enable_sm90INS1_16FlashAttnBwdSm90INS1_25CollectiveMainloopBwdSm90ILi2ELi1ELi1EN4cute5tupleIJNS5_1CILi1EEES8_S8_EEENS6_IJNS7_ILi64EEENS7_ILi80EEENS7_ILi256EEEEEENS_6half_tEfNS_4arch4Sm90ELb0ELb0ELb0ELb0ELb0ELb0ELb1ELb1ELi2ELi1ELi1ELi1ELb0EEENS1_21CollectiveEpilogueBwdISD_SE_SG_Li256ELb0ELb1ELi2EEENS1_19SingleTileSchedulerILb0ELb0ELb0ELi80EEEEEEEEEvNT_6ParamsE,"ax",@progbits
	.align	128
.text._ZN7cutlass13device_kernelIN5flash11enable_sm90INS1_16FlashAttnBwdSm90INS1_25CollectiveMainloopBwdSm90ILi2ELi1ELi1EN4cute5tupleIJNS5_1CILi1EEES8_S8_EEENS6_IJNS7_ILi64EEENS7_ILi80EEENS7_ILi256EEEEEENS_6half_tEfNS_4arch4Sm90ELb0ELb0ELb0ELb0ELb0ELb0ELb1ELb1ELi2ELi1ELi1ELi1ELb0EEENS1_21CollectiveEpilogueBwdISD_SE_SG_Li256ELb0ELb1ELi2EEENS1_19SingleTileSchedulerILb0ELb0ELb0ELi80EEEEEEEEEvNT_6ParamsE:
        .type           _ZN7cutlass13device_kernelIN5flash11enable_sm90INS1_16FlashAttnBwdSm90INS1_25CollectiveMainloopBwdSm90ILi2ELi1ELi1EN4cute5tupleIJNS5_1CILi1EEES8_S8_EEENS6_IJNS7_ILi64EEENS7_ILi80EEENS7_ILi256EEEEEENS_6half_tEfNS_4arch4Sm90ELb0ELb0ELb0ELb0ELb0ELb0ELb1ELb1ELi2ELi1ELi1ELi1ELb0EEENS1_21CollectiveEpilogueBwdISD_SE_SG_Li256ELb0ELb1ELi2EEENS1_19SingleTileSchedulerILb0ELb0ELb0ELi80EEEEEEEEEvNT_6ParamsE,@function
        .size           _ZN7cutlass13device_kernelIN5flash11enable_sm90INS1_16FlashAttnBwdSm90INS1_25CollectiveMainloopBwdSm90ILi2ELi1ELi1EN4cute5tupleIJNS5_1CILi1EEES8_S8_EEENS6_IJNS7_ILi64EEENS7_ILi80EEENS7_ILi256EEEEEENS_6half_tEfNS_4arch4Sm90ELb0ELb0ELb0ELb0ELb0ELb0ELb1ELb1ELi2ELi1ELi1ELi1ELb0EEENS1_21CollectiveEpilogueBwdISD_SE_SG_Li256ELb0ELb1ELi2EEENS1_19SingleTileSchedulerILb0ELb0ELb0ELi80EEEEEEEEEvNT_6ParamsE,(.L_x_2209 - _ZN7cutlass13device_kernelIN5flash11enable_sm90INS1_16FlashAttnBwdSm90INS1_25CollectiveMainloopBwdSm90ILi2ELi1ELi1EN4cute5tupleIJNS5_1CILi1EEES8_S8_EEENS6_IJNS7_ILi64EEENS7_ILi80EEENS7_ILi256EEEEEENS_6half_tEfNS_4arch4Sm90ELb0ELb0ELb0ELb0ELb0ELb0ELb1ELb1ELi2ELi1ELi1ELi1ELb0EEENS1_21CollectiveEpilogueBwdISD_SE_SG_Li256ELb0ELb1ELi2EEENS1_19SingleTileSchedulerILb0ELb0ELb0ELi80EEEEEEEEEvNT_6ParamsE)
        .other          _ZN7cutlass13device_kernelIN5flash11enable_sm90INS1_16FlashAttnBwdSm90INS1_25CollectiveMainloopBwdSm90ILi2ELi1ELi1EN4cute5tupleIJNS5_1CILi1EEES8_S8_EEENS6_IJNS7_ILi64EEENS7_ILi80EEENS7_ILi256EEEEEENS_6half_tEfNS_4arch4Sm90ELb0ELb0ELb0ELb0ELb0ELb0ELb1ELb1ELi2ELi1ELi1ELi1ELb0EEENS1_21CollectiveEpilogueBwdISD_SE_SG_Li256ELb0ELb1ELi2EEENS1_19SingleTileSchedulerILb0ELb0ELb0ELi80EEEEEEEEEvNT_6ParamsE,@"STO_CUDA_ENTRY STV_DEFAULT"
_ZN7cutlass13device_kernelIN5flash11enable_sm90INS1_16FlashAttnBwdSm90INS1_25CollectiveMainloopBwdSm90ILi2ELi1ELi1EN4cute5tupleIJNS5_1CILi1EEES8_S8_EEENS6_IJNS7_ILi64EEENS7_ILi80EEENS7_ILi256EEEEEENS_6half_tEfNS_4arch4Sm90ELb0ELb0ELb0ELb0ELb0ELb0ELb1ELb1ELi2ELi1ELi1ELi1ELb0EEENS1_21CollectiveEpilogueBwdISD_SE_SG_Li256ELb0ELb1ELi2EEENS1_19SingleTileSchedulerILb0ELb0ELb0ELi80EEEEEEEEEvNT_6ParamsE:
        /* <DEDUP_REMOVED lines=29> */
.L_x_1053:
[----:B------:R-:W-:Y:S05]  /*01d0*/  BSYNC B0 ;  /* 0x0000000000007941 */ /* 0x000fea0003800000 */
.L_x_1052:
        /* <DEDUP_REMOVED lines=34> */
.L_x_1054:
        /* <DEDUP_REMOVED lines=20> */
.L_x_1055:
[----:B-1----:R-:W-:Y:S01]  /*0540*/  ISETP.NE.AND P0, PT, R0, RZ, PT ;  /* 0x000000ff0000720c */ /* 0x002fe20003f05270 */
[----:B------:R-:W-:Y:S01]  /*0550*/  IMAD.MOV.U32 R0, RZ, RZ, 0x1 ;  /* 0x00000001ff007424 */ /* 0x000fe200078e00ff */
[----:B------:R-:W-:Y:S01]  /*0560*/  NOP ;  /* 0x0000000000007918 */ /* 0x000fe20000000000 */
[----:B------:R-:W-:-:S03]  /*0570*/  LOP3.LUT R21, R4, 0x7f, RZ, 0xc0, !PT ;  /* 0x0000007f04157812 */ /* 0x000fc600078ec0ff */
[----:B------:R-:W-:Y:S01]  /*0580*/  SEL R0, R0, 0x2, !P0 ;  /* 0x0000000200007807 */ /* 0x000fe20004000000 */
[----:B--23--:R-:W-:Y:S06]  /*0590*/  BAR.SYNC.DEFER_BLOCKING 0x0 ;  /* 0x0000000000007b1d */ /* 0x00cfec0000010000 */
[----:B------:R-:W-:Y:S05]  /*05a0*/  @!P0 BRA `(.L_x_1056) ;  /* 0x000000a4002c8947 */ /* 0x000fea0003800000 */
.L_x_1057:
        /* <DEDUP_REMOVED lines=22> */
.L_x_1058:
[----:B------:R-:W-:Y:S01]  /*0710*/  IMAD.IADD R10, R5, 0x1, -R2 ;  /* 0x00000001050a7824 */ /* 0x000fe200078e0a02 */
[----:B------:R-:W2:Y:S01]  /*0720*/  S2UR UR4, SR_CTAID.Y ;  /* 0x00000000000479c3 */ /* 0x000ea20000002600 */
[----:B------:R-:W-:Y:S02]  /*0730*/  LEA.HI R13, R6, R5, RZ, 0x5 ;  /* 0x00000005060d7211 */ /* 0x000fe400078f28ff */
[----:B------:R-:W-:Y:S01]  /*0740*/  CS2R R214, SRZ ;  /* 0x0000000000d67805 */ /* 0x000fe2000001ff00 */
[--C-:B------:R-:W-:Y:S01]  /*0750*/  IMAD R2, R7, 0x800, R10.reuse ;  /* 0x0000080007027824 */ /* 0x100fe200078e020a */
[----:B------:R-:W-:Y:S02]  /*0760*/  SHF.R.S32.HI R9, RZ, 0x1f, R10 ;  /* 0x0000001fff097819 */ /* 0x000fe4000001140a */
[----:B------:R-:W-:Y:S02]  /*0770*/  CS2R R212, SRZ ;  /* 0x0000000000d47805 */ /* 0x000fe4000001ff00 */
[--C-:B------:R-:W-:Y:S01]  /*0780*/  SHF.R.S32.HI R234, RZ, 0x5, R13.reuse ;  /* 0x00000005ffea7819 */ /* 0x100fe2000001140d */
[----:B------:R-:W-:Y:S01]  /*0790*/  IMAD.SHL.U32 R2, R2, 0x4, RZ ;  /* 0x0000000402027824 */ /* 0x000fe200078e00ff */
[----:B------:R-:W-:Y:S01]  /*07a0*/  LEA.HI R12, R9, R10, RZ, 0x2 ;  /* 0x0000000a090c7211 */ /* 0x000fe200078f10ff */
[----:B------:R-:W4:Y:S01]  /*07b0*/  LDC.64 R16, c[0x0][0x2d8] ;  /* 0x0000b600ff107b82 */ /* 0x000f220000000a00 */
[----:B------:R-:W-:-:S02]  /*07c0*/  SHF.R.S32.HI R13, RZ, 0x1f, R13 ;  /* 0x0000001fff0d7819 */ /* 0x000fc4000001140d */
[----:B------:R-:W-:Y:S02]  /*07d0*/  CS2R R210, SRZ ;  /* 0x0000000000d27805 */ /* 0x000fe4000001ff00 */
[--C-:B-1----:R-:W-:Y:S02]  /*07e0*/  SHF.R.S32.HI R8, RZ, 0x2, R12.reuse ;  /* 0x00000002ff087819 */ /* 0x102fe4000001140c */
[----:B------:R-:W-:Y:S02]  /*07f0*/  CS2R R208, SRZ ;  /* 0x0000000000d07805 */ /* 0x000fe4000001ff00 */
[----:B------:R-:W-:Y:S02]  /*0800*/  SHF.R.S32.HI R3, RZ, 0x1f, R12 ;  /* 0x0000001fff037819 */ /* 0x000fe4000001140c */
[----:B------:R-:W-:Y:S02]  /*0810*/  CS2R R206, SRZ ;  /* 0x0000000000ce7805 */ /* 0x000fe4000001ff00 */
[----:B------:R-:W-:Y:S01]  /*0820*/  LEA.HI R13, R13, R234, RZ, 0x2 ;  /* 0x000000ea0d0d7211 */ /* 0x000fe200078f10ff */
[----:B------:R-:W1:Y:S01]  /*0830*/  LDC.64 R230, c[0x0][0x2e0] ;  /* 0x0000b800ffe67b82 */ /* 0x000e620000000a00 */
[----:B------:R-:W-:-:S02]  /*0840*/  LEA.HI R3, R3, R8, RZ, 0x3 ;  /* 0x0000000803037211 */ /* 0x000fc400078f18ff */
[----:B------:R-:W-:Y:S02]  /*0850*/  CS2R R204, SRZ ;  /* 0x0000000000cc7805 */ /* 0x000fe4000001ff00 */
[----:B------:R-:W-:Y:S02]  /*0860*/  LOP3.LUT R13, R13, 0xfffffffc, RZ, 0xc0, !PT ;  /* 0xfffffffc0d0d7812 */ /* 0x000fe400078ec0ff */
[----:B------:R-:W-:Y:S02]  /*0870*/  CS2R R202, SRZ ;  /* 0x0000000000ca7805 */ /* 0x000fe4000001ff00 */
[----:B------:R-:W-:Y:S02]  /*0880*/  LOP3.LUT R11, R3, 0xfffffff8, RZ, 0xc0, !PT ;  /* 0xfffffff8030b7812 */ /* 0x000fe400078ec0ff */
[----:B------:R-:W-:Y:S01]  /*0890*/  CS2R R200, SRZ ;  /* 0x0000000000c87805 */ /* 0x000fe2000001ff00 */
[----:B--2---:R-:W-:Y:S01]  /*08a0*/  USHF.R.S32.HI UR6, URZ, 0x1f, UR4 ;  /* 0x0000001f3f067899 */ /* 0x004fe20008011404 */
[----:B------:R-:W-:Y:S01]  /*08b0*/  SHF.R.S32.HI R3, RZ, 0x1f, R2 ;  /* 0x0000001fff037819 */ /* 0x000fe20000011402 */
[----:B------:R-:W-:Y:S01]  /*08c0*/  IMAD.IADD R234, R234, 0x1, -R13 ;  /* 0x00000001eaea7824 */ /* 0x000fe200078e0a0d */
[----:B------:R-:W-:Y:S01]  /*08d0*/  CS2R R198, SRZ ;  /* 0x0000000000c67805 */ /* 0x000fe2000001ff00 */
[----:B------:R-:W-:Y:S01]  /*08e0*/  IMAD.IADD R14, R8, 0x1, -R11 ;  /* 0x00000001080e7824 */ /* 0x000fe200078e0a0b */
[----:B------:R-:W-:-:S02]  /*08f0*/  LEA.HI R11, R9, R10, RZ, 0x5 ;  /* 0x0000000a090b7211 */ /* 0x000fc400078f28ff */
[----:B------:R-:W-:Y:S02]  /*0900*/  CS2R R196, SRZ ;  /* 0x0000000000c47805 */ /* 0x000fe4000001ff00 */
[----:B------:R-:W-:Y:S02]  /*0910*/  CS2R R194, SRZ ;  /* 0x0000000000c27805 */ /* 0x000fe4000001ff00 */
[----:B------:R-:W-:Y:S02]  /*0920*/  CS2R R192, SRZ ;  /* 0x0000000000c07805 */ /* 0x000fe4000001ff00 */
[----:B------:R-:W-:Y:S01]  /*0930*/  SHF.R.S32.HI R11, RZ, 0x5, R11 ;  /* 0x00000005ff0b7819 */ /* 0x000fe2000001140b */
[C---:B----4-:R-:W-:Y:S01]  /*0940*/  IMAD R8, R16.reuse, UR6, RZ ;  /* 0x0000000610087c24 */ /* 0x050fe2000f8e02ff */
[----:B------:R-:W-:Y:S01]  /*0950*/  CS2R R190, SRZ ;  /* 0x0000000000be7805 */ /* 0x000fe2000001ff00 */
[----:B------:R-:W-:Y:S01]  /*0960*/  IMAD.WIDE.U32 R2, R16, UR4, R2 ;  /* 0x0000000410027c25 */ /* 0x000fe2000f8e0002 */
[----:B------:R-:W-:-:S02]  /*0970*/  CS2R R188, SRZ ;  /* 0x0000000000bc7805 */ /* 0x000fc4000001ff00 */
[----:B------:R-:W-:Y:S02]  /*0980*/  CS2R R186, SRZ ;  /* 0x0000000000ba7805 */ /* 0x000fe4000001ff00 */
[----:B------:R-:W-:Y:S01]  /*0990*/  CS2R R184, SRZ ;  /* 0x0000000000b87805 */ /* 0x000fe2000001ff00 */
[----:B------:R-:W-:Y:S01]  /*09a0*/  IMAD R229, R11, 0x10, R14 ;  /* 0x000000100be57824 */ /* 0x000fe200078e020e */
[----:B------:R-:W-:Y:S01]  /*09b0*/  CS2R R182, SRZ ;  /* 0x0000000000b67805 */ /* 0x000fe2000001ff00 */
[----:B------:R-:W2:Y:S01]  /*09c0*/  LDC R11, c[0x0][0x280] ;  /* 0x0000a000ff0b7b82 */ /* 0x000ea20000000800 */
[----:B------:R-:W-:Y:S01]  /*09d0*/  IMAD R15, R17, UR4, R8 ;  /* 0x00000004110f7c24 */ /* 0x000fe2000f8e0208 */
[----:B------:R-:W-:Y:S01]  /*09e0*/  USHF.R.S32.HI UR4, URZ, 0x1f, UR5 ;  /* 0x0000001f3f047899 */ /* 0x000fe20008011405 */
[----:B---3--:R-:W-:Y:S02]  /*09f0*/  LEA.HI R8, R4, R4, RZ, 0x1 ;  /* 0x0000000404087211 */ /* 0x008fe400078f08ff */
[----:B------:R-:W-:Y:S01]  /*0a00*/  CS2R R180, SRZ ;  /* 0x0000000000b47805 */ /* 0x000fe2000001ff00 */
[----:B------:R-:W-:Y:S01]  /*0a10*/  IMAD.IADD R3, R3, 0x1, R15 ;  /* 0x0000000103037824 */ /* 0x000fe200078e020f */
[----:B------:R-:W-:-:S02]  /*0a20*/  CS2R R178, SRZ ;  /* 0x0000000000b27805 */ /* 0x000fc4000001ff00 */
[----:B------:R-:W-:Y:S01]  /*0a30*/  LOP3.LUT R9, R8, 0xfffffffe, RZ, 0xc0, !PT ;  /* 0xfffffffe08097812 */ /* 0x000fe200078ec0ff */
[----:B-1----:R-:W-:Y:S01]  /*0a40*/  IMAD R8, R230, UR4, RZ ;  /* 0x00000004e6087c24 */ /* 0x002fe2000f8e02ff */
[----:B------:R-:W-:Y:S02]  /*0a50*/  CS2R R176, SRZ ;  /* 0x0000000000b07805 */ /* 0x000fe4000001ff00 */
[----:B------:R-:W-:Y:S02]  /*0a60*/  CS2R R174, SRZ ;  /* 0x0000000000ae7805 */ /* 0x000fe4000001ff00 */
[----:B------:R-:W-:Y:S01]  /*0a70*/  CS2R R172, SRZ ;  /* 0x0000000000ac7805 */ /* 0x000fe2000001ff00 */
[----:B------:R-:W-:Y:S01]  /*0a80*/  IMAD R13, R231, UR5, R8 ;  /* 0x00000005e70d7c24 */ /* 0x000fe2000f8e0208 */
[----:B------:R-:W-:Y:S01]  /*0a90*/  CS2R R170, SRZ ;  /* 0x0000000000aa7805 */ /* 0x000fe2000001ff00 */
[----:B------:R-:W-:Y:S01]  /*0aa0*/  IMAD.IADD R4, R4, 0x1, -R9 ;  /* 0x0000000104047824 */ /* 0x000fe200078e0a09 */
[----:B------:R-:W-:Y:S01]  /*0ab0*/  CS2R R168, SRZ ;  /* 0x0000000000a87805 */ /* 0x000fe2000001ff00 */
[----:B------:R-:W-:Y:S01]  /*0ac0*/  IMAD.WIDE.U32 R230, R230, UR5, R2 ;  /* 0x00000005e6e67c25 */ /* 0x000fe2000f8e0002 */
        /* <DEDUP_REMOVED lines=58> */
[----:B------:R-:W1:Y:S01]  /*0e70*/  S2R R9, SR_CTAID.X ;  /* 0x0000000000097919 */ /* 0x000e620000002500 */
[----:B------:R-:W1:Y:S01]  /*0e80*/  LDC R14, c[0x0][0x290] ;  /* 0x0000a400ff0e7b82 */ /* 0x000e620000000800 */
[----:B------:R-:W-:Y:S01]  /*0e90*/  LEA.HI R6, R6, R5, RZ, 0x4 ;  /* 0x0000000506067211 */ /* 0x000fe200078f20ff */
[----:B------:R-:W-:Y:S01]  /*0ea0*/  VIADD R11, R11, 0x3f ;  /* 0x0000003f0b0b7836 */ /* 0x000fe20000000000 */
[----:B------:R-:W-:Y:S01]  /*0eb0*/  LEA.HI R2, R7, R7, RZ, 0x1 ;  /* 0x0000000707027211 */ /* 0x000fe200078f08ff */
[----:B------:R-:W-:Y:S01]  /*0ec0*/  IMAD.IADD R232, R231, 0x1, R13 ;  /* 0x00000001e7e87824 */ /* 0x000fe200078e020d */
[----:B------:R-:W-:Y:S01]  /*0ed0*/  LOP3.LUT R6, R6, 0xffffff0, RZ, 0xc0, !PT ;  /* 0x0ffffff006067812 */ /* 0x000fe200078ec0ff */
[----:B------:R-:W-:Y:S01]  /*0ee0*/  IMAD.MOV.U32 R16, RZ, RZ, RZ ;  /* 0x000000ffff107224 */ /* 0x000fe200078e00ff */
[----:B------:R-:W-:Y:S02]  /*0ef0*/  LOP3.LUT R2, R2, 0xfffffffe, RZ, 0xc0, !PT ;  /* 0xfffffffe02027812 */ /* 0x000fe400078ec0ff */
[----:B------:R-:W-:-:S02]  /*0f00*/  CS2R R18, SRZ ;  /* 0x0000000000127805 */ /* 0x000fc4000001ff00 */
[----:B------:R-:W-:Y:S01]  /*0f10*/  LOP3.LUT R3, R12, 0xfffffffc, RZ, 0xc0, !PT ;  /* 0xfffffffc0c037812 */ /* 0x000fe200078ec0ff */
[----:B------:R-:W-:Y:S01]  /*0f20*/  IMAD.IADD R6, R5, 0x1, -R6 ;  /* 0x0000000105067824 */ /* 0x000fe200078e0a06 */
[----:B------:R-:W-:Y:S01]  /*0f30*/  LOP3.LUT R228, R0, 0x1, RZ, 0xfc, !PT ;  /* 0x0000000100e47812 */ /* 0x000fe200078efcff */
[C---:B------:R-:W-:Y:S01]  /*0f40*/  IMAD.IADD R8, R7.reuse, 0x1, -R2 ;  /* 0x0000000107087824 */ /* 0x040fe200078e0a02 */
[----:B------:R-:W-:Y:S01]  /*0f50*/  ULDC UR61, c[0x0][0x744] ;  /* 0x0001d100003d7ab9 */ /* 0x000fe20000000800 */
[----:B------:R-:W-:Y:S02]  /*0f60*/  IMAD R7, R7, 0x40, R6 ;  /* 0x0000004007077824 */ /* 0x000fe400078e0206 */
[----:B------:R-:W-:Y:S01]  /*0f70*/  IMAD.IADD R2, R10, 0x1, -R3 ;  /* 0x000000010a027824 */ /* 0x000fe200078e0a03 */
[----:B------:R-:W-:Y:S01]  /*0f80*/  SHF.R.S32.HI R10, RZ, 0x1f, R11 ;  /* 0x0000001fff0a7819 */ /* 0x000fe2000001140b */
[----:B------:R-:W-:Y:S02]  /*0f90*/  IMAD R0, R234, 0x10, R7 ;  /* 0x00000010ea007824 */ /* 0x000fe400078e0207 */
[----:B------:R-:W-:Y:S01]  /*0fa0*/  IMAD.MOV.U32 R3, RZ, RZ, RZ ;  /* 0x000000ffff037224 */ /* 0x000fe200078e00ff */
[----:B------:R-:W-:Y:S01]  /*0fb0*/  LEA.HI R10, R10, R11, RZ, 0x6 ;  /* 0x0000000b0a0a7211 */ /* 0x000fe200078f30ff */
[----:B------:R-:W-:-:S02]  /*0fc0*/  IMAD.SHL.U32 R0, R0, 0x8, RZ ;  /* 0x0000000800007824 */ /* 0x000fc400078e00ff */
[----:B------:R-:W-:Y:S01]  /*0fd0*/  IMAD.MOV.U32 R215, RZ, RZ, RZ ;  /* 0x000000ffffd77224 */ /* 0x000fe200078e00ff */
[----:B------:R-:W-:Y:S02]  /*0fe0*/  SHF.R.S32.HI R233, RZ, 0x6, R10 ;  /* 0x00000006ffe97819 */ /* 0x000fe4000001140a */
[----:B------:R-:W-:Y:S01]  /*0ff0*/  LEA R0, R0, UR60, 0x1 ;  /* 0x0000003c00007c11 */ /* 0x000fe2000f8e08ff */
[----:B-1----:R-:W-:-:S04]  /*1000*/  IMAD R9, R9, -0x50, R14 ;  /* 0xffffffb009097824 */ /* 0x002fc800078e020e */
[----:B------:R-:W-:-:S04]  /*1010*/  IMAD R9, R8, -0x8, R9 ;  /* 0xfffffff808097824 */ /* 0x000fc800078e0209 */
[----:B------:R-:W-:-:S07]  /*1020*/  IMAD R2, R2, -0x2, R9 ;  /* 0xfffffffe02027824 */ /* 0x000fce00078e0209 */
.L_x_1071:
[----:B------:R-:W-:-:S13]  /*1030*/  ISETP.NE.AND P0, PT, R228, 0x3, PT ;  /* 0x00000003e400780c */ /* 0x000fda0003f05270 */
[----:B-1----:R-:W-:Y:S05]  /*1040*/  @!P0 BRA `(.L_x_1061) ;  /* 0x0000000000048947 */ /* 0x002fea0003800000 */
[----:B------:R-:W-:Y:S01]  /*1050*/  BPT.TRAP 0x1 ;  /* 0x000000040000795c */ /* 0x000fe20000300000 */
.L_x_1061:
[----:B------:R-:W-:Y:S02]  /*1060*/  LEA R17, R3, UR60, 0x3 ;  /* 0x0000003c03117c11 */ /* 0x000fe4000f8e18ff */
[----:B------:R-:W-:-:S04]  /*1070*/  SHF.L.U32 R10, R19, 0x1f, RZ ;  /* 0x0000001f130a7819 */ /* 0x000fc800000006ff */
[----:B------:R1:W2:Y:S01]  /*1080*/  SYNCS.PHASECHK.TRANS64.TRYWAIT P1, [R17+URZ+0x31810], R10 ;  /* 0x0318100a110075a7 */ /* 0x0002a2000802017f */
[----:B------:R-:W-:Y:S05]  /*1090*/  @!P0 BRA `(.L_x_1062) ;  /* 0x0000000000048947 */ /* 0x000fea0003800000 */
[----:B------:R-:W-:Y:S01]  /*10a0*/  BPT.TRAP 0x1 ;  /* 0x000000040000795c */ /* 0x000fe20000300000 */
.L_x_1062:
        /* <DEDUP_REMOVED lines=13> */
.L_x_1063:
        /* <DEDUP_REMOVED lines=596> */
.L_x_1065:
[----:B------:R-:W-:-:S04]  /*36c0*/  SHF.L.U32 R12, R18, 0x1f, RZ ;  /* 0x0000001f120c7819 */ /* 0x000fc800000006ff */
[----:B------:R4:W1:Y:S01]  /*36d0*/  SYNCS.PHASECHK.TRANS64.TRYWAIT P1, [UR60+0x31830], R12 ;  /* 0x0318300cff0075a7 */ /* 0x000862000802017c */
[----:B------:R-:W-:Y:S05]  /*36e0*/  @!P0 BRA `(.L_x_1066) ;  /* 0x0000000000048947 */ /* 0x000fea0003800000 */
[----:B------:R-:W-:Y:S01]  /*36f0*/  BPT.TRAP 0x1 ;  /* 0x000000040000795c */ /* 0x000fe20000300000 */
.L_x_1066:
[----:B------:R-:W-:Y:S02]  /*3700*/  VIADD R6, R6, 0xa000 ;  /* 0x0000a00006067836 */ /* 0x000fe40000000000 */
[----:B-1----:R-:W-:-:S03]  /*3710*/  VIADD R7, R5, 0x24100 ;  /* 0x0002410005077836 */ /* 0x002fc60000000000 */
[----:B------:R-:W-:Y:S02]  /*3720*/  SHF.R.U32.HI R6, RZ, 0x4, R6 ;  /* 0x00000004ff067819 */ /* 0x000fe40000011606 */
[----:B------:R-:W-:Y:S02]  /*3730*/  SHF.R.U32.HI R8, RZ, 0x4, R7 ;  /* 0x00000004ff087819 */ /* 0x000fe40000011607 */
[----:B------:R-:W-:Y:S02]  /*3740*/  LOP3.LUT R6, R6, 0x3fff, RZ, 0xc0, !PT ;  /* 0x00003fff06067812 */ /* 0x000fe400078ec0ff */
[----:B------:R-:W-:Y:S02]  /*3750*/  LOP3.LUT R8, R8, 0x3fff, RZ, 0xc0, !PT ;  /* 0x00003fff08087812 */ /* 0x000fe400078ec0ff */
[----:B------:R-:W-:-:S05]  /*3760*/  LOP3.LUT R6, R6, 0x10000, RZ, 0xfc, !PT ;  /* 0x0001000006067812 */ /* 0x000fca00078efcff */
[----:B------:R-:W-:Y:S01]  /*3770*/  VIADD R13, R6, 0x80 ;  /* 0x00000080060d7836 */ /* 0x000fe20000000000 */
[----:B------:R-:W-:Y:S06]  /*3780*/  @P1 BRA `(.L_x_1067) ;  /* 0x0000000000081947 */ /* 0x000fec0003800000 */
[----:B------:R-:W1:Y:S02]  /*3790*/  SYNCS.PHASECHK.TRANS64.TRYWAIT P1, [UR60+0x31830], R12 ;  /* 0x0318300cff0075a7 */ /* 0x000e64000802017c */
[----:B-1----:R-:W-:Y:S05]  /*37a0*/  @!P1 BRA `(.L_x_1068) ;  /* 0x0000008800f89947 */ /* 0x002fea0003800000 */
.L_x_1067:
[----:B------:R-:W-:Y:S01]  /*37b0*/  LOP3.LUT R11, R8, 0x10000, RZ, 0xfc, !PT ;  /* 0x00010000080b7812 */ /* 0x000fe200078efcff */
[----:B------:R-:W-:Y:S01]  /*37c0*/  WARPGROUP.ARRIVE ;  /* 0x00000000000079c5 */ /* 0x000fe20000000000 */
[C---:B------:R-:W-:Y:S01]  /*37d0*/  R2UR UR6, R6.reuse ;  /* 0x00000000060672ca */ /* 0x040fe200000e0000 */
[----:B------:R-:W-:Y:S01]  /*37e0*/  UMOV UR5, 0x40000040 ;  /* 0x4000004000057882 */ /* 0x000fe20000000000 */
[----:B------:R-:W-:Y:S01]  /*37f0*/  R2UR UR4, R11 ;  /* 0x000000000b0472ca */ /* 0x000fe200000e0000 */
[----:B------:R-:W-:Y:S01]  /*3800*/  UMOV UR7, 0x40000000 ;  /* 0x4000000000077882 */ /* 0x000fe20000000000 */
[----:B------:R-:W-:Y:S01]  /*3810*/  R2UR UR8, R13 ;  /* 0x000000000d0872ca */ /* 0x000fe200000e0000 */
[----:B------:R-:W-:Y:S01]  /*3820*/  VIADD R8, R6, 0x100 ;  /* 0x0000010006087836 */ /* 0x000fe20000000000 */
[----:B------:R-:W-:Y:S01]  /*3830*/  ISETP.GT.AND P1, PT, R2, RZ, PT ;  /* 0x000000ff0200720c */ /* 0x000fe20003f24270 */
[----:B----4-:R-:W-:Y:S01]  /*3840*/  VIADD R12, R6, 0x180 ;  /* 0x00000180060c7836 */ /* 0x010fe20000000000 */
[----:B------:R-:W-:Y:S01]  /*3850*/  ISETP.GT.AND P3, PT, R2, 0x10, PT ;  /* 0x000000100200780c */ /* 0x000fe20003f64270 */
[----:B------:R-:W-:Y:S01]  /*3860*/  VIADD R13, R11, 0x2 ;  /* 0x000000020b0d7836 */ /* 0x000fe20000000000 */
[----:B------:R-:W-:Y:S01]  /*3870*/  R2UR UR9, R8 ;  /* 0x00000000080972ca */ /* 0x000fe200000e0000 */
[----:B------:R-:W-:Y:S01]  /*3880*/  VIADD R8, R6, 0x200 ;  /* 0x0000020006087836 */ /* 0x000fe20000000000 */
[----:B------:R-:W-:Y:S01]  /*3890*/  R2UR UR10, R12 ;  /* 0x000000000c0a72ca */ /* 0x000fe200000e0000 */
[----:B------:R-:W-:Y:S01]  /*38a0*/  VIADD R12, R6, 0x2 ;  /* 0x00000002060c7836 */ /* 0x000fe20000000000 */
[----:B------:R-:W-:Y:S01]  /*38b0*/  R2UR UR13, R13 ;  /* 0x000000000d0d72ca */ /* 0x000fe200000e0000 */
[----:B------:R-:W-:Y:S01]  /*38c0*/  HGMMA.64x8x16.F32 R44, gdesc[UR4], RZ, !UPT, gsb0 ;  /* 0x00000000042c79f0 */ /* 0x000fe2000c0008ff */
[----:B------:R-:W-:Y:S01]  /*38d0*/  UMOV UR7, 0x40000000 ;  /* 0x4000000000077882 */ /* 0x000fe20000000000 */
[----:B------:R-:W-:Y:S01]  /*38e0*/  UMOV UR6, UR8 ;  /* 0x0000000800067c82 */ /* 0x000fe20008000000 */
[----:B------:R-:W-:Y:S01]  /*38f0*/  R2UR UR11, R8 ;  /* 0x00000000080b72ca */ /* 0x000fe200000e0000 */
[----:B------:R-:W-:Y:S01]  /*3900*/  VIADD R14, R6, 0x82 ;  /* 0x00000082060e7836 */ /* 0x000fe20000000000 */
[----:B------:R-:W-:Y:S01]  /*3910*/  R2UR UR12, R12 ;  /* 0x000000000c0c72ca */ /* 0x000fe200000e0000 */
[----:B------:R-:W-:Y:S01]  /*3920*/  VIADD R8, R6, 0x102 ;  /* 0x0000010206087836 */ /* 0x000fe20000000000 */
[----:B------:R-:W-:Y:S01]  /*3930*/  ISETP.GT.AND P2, PT, R2, 0x1, PT ;  /* 0x000000010200780c */ /* 0x000fe20003f44270 */
[----:B------:R-:W-:Y:S01]  /*3940*/  UMOV UR57, 0x40000040 ;  /* 0x4000004000397882 */ /* 0x000fe20000000000 */
[----:B------:R-:W-:Y:S01]  /*3950*/  R2UR UR14, R14 ;  /* 0x000000000e0e72ca */ /* 0x000fe200000e0000 */
[----:B------:R-:W-:Y:S01]  /*3960*/  UMOV UR59, 0x40 ;  /* 0x00000040003b7882 */ /* 0x000fe20000000000 */
[----:B------:R-:W-:Y:S01]  /*3970*/  R2UR UR15, R8 ;  /* 0x00000000080f72ca */ /* 0x000fe200000e0000 */
[----:B------:R-:W-:Y:S01]  /*3980*/  VIADD R8, R6, 0x182 ;  /* 0x0000018206087836 */ /* 0x000fe20000000000 */
[----:B------:R-:W-:Y:S01]  /*3990*/  ISETP.GT.AND P4, PT, R2, 0x11, PT ;  /* 0x000000110200780c */ /* 0x000fe20003f84270 */
[----:B------:R-:W-:Y:S01]  /*39a0*/  UMOV UR21, UR57 ;  /* 0x0000003900157c82 */ /* 0x000fe20008000000 */
[----:B------:R-:W-:Y:S01]  /*39b0*/  FSEL R13, R24, -INF , P1 ;  /* 0xff800000180d7808 */ /* 0x000fe20000800000 */
[----:B------:R-:W-:Y:S01]  /*39c0*/  UMOV UR23, 0x40 ;  /* 0x0000004000177882 */ /* 0x000fe20000000000 */
[----:B------:R-:W-:Y:S01]  /*39d0*/  R2UR UR8, R8 ;  /* 0x00000000080872ca */ /* 0x000fe200000e0000 */
[----:B------:R-:W-:Y:S01]  /*39e0*/  VIADD R8, R6, 0x202 ;  /* 0x0000020206087836 */ /* 0x000fe20000000000 */
[----:B------:R-:W-:Y:S01]  /*39f0*/  FSEL R20, R26, -INF , P1 ;  /* 0xff8000001a147808 */ /* 0x000fe20000800000 */
[----:B------:R-:W-:Y:S01]  /*3a00*/  UMOV UR19, 0x40 ;  /* 0x0000004000137882 */ /* 0x000fe20000000000 */
[----:B------:R-:W-:Y:S01]  /*3a10*/  FSEL R15, R28, -INF , P3 ;  /* 0xff8000001c0f7808 */ /* 0x000fe20001800000 */
[----:B------:R-:W-:Y:S01]  /*3a20*/  UMOV UR49, 0x40000040 ;  /* 0x4000004000317882 */ /* 0x000fe20000000000 */
[----:B------:R-:W-:Y:S01]  /*3a30*/  FSEL R25, R25, -INF , P2 ;  /* 0xff80000019197808 */ /* 0x000fe20001000000 */
[--C-:B---3--:R-:W-:Y:S01]  /*3a40*/  FFMA.FTZ R24, R20, UR61, -R9.reuse ;  /* 0x0000003d14187c23 */ /* 0x108fe20008010809 */
[----:B------:R-:W-:Y:S01]  /*3a50*/  FSEL R22, R27, -INF , P2 ;  /* 0xff8000001b167808 */ /* 0x000fe20001000000 */
[--C-:B--2---:R-:W-:Y:S01]  /*3a60*/  FFMA.FTZ R14, R15, UR61, -R10.reuse ;  /* 0x0000003d0f0e7c23 */ /* 0x104fe2000801080a */
[----:B------:R-:W-:Y:S01]  /*3a70*/  FSEL R30, R30, -INF , P3 ;  /* 0xff8000001e1e7808 */ /* 0x000fe20001800000 */
[--C-:B------:R-:W-:Y:S01]  /*3a80*/  FFMA.FTZ R23, R25, UR61, -R10.reuse ;  /* 0x0000003d19177c23 */ /* 0x100fe2000801080a */
[----:B------:R-:W-:Y:S01]  /*3a90*/  FSEL R29, R29, -INF , P4 ;  /* 0xff8000001d1d7808 */ /* 0x000fe20002000000 */
[--C-:B------:R-:W-:Y:S01]  /*3aa0*/  FFMA.FTZ R25, R22, UR61, -R9.reuse ;  /* 0x0000003d16197c23 */ /* 0x100fe20008010809 */
[----:B------:R-:W-:Y:S01]  /*3ab0*/  FSEL R28, R31, -INF , P4 ;  /* 0xff8000001f1c7808 */ /* 0x000fe20002000000 */
[----:B------:R-:W-:Y:S01]  /*3ac0*/  FFMA.FTZ R22, R30, UR61, -R9 ;  /* 0x0000003d1e167c23 */ /* 0x000fe20008010809 */
[C---:B------:R-:W-:Y:S01]  /*3ad0*/  ISETP.GT.AND P1, PT, R2.reuse, 0x20, PT ;  /* 0x000000200200780c */ /* 0x040fe20003f24270 */
[----:B------:R-:W-:Y:S01]  /*3ae0*/  FFMA.FTZ R21, R29, UR61, -R10 ;  /* 0x0000003d1d157c23 */ /* 0x000fe2000801080a */
[C---:B------:R-:W-:Y:S01]  /*3af0*/  ISETP.GT.AND P2, PT, R2.reuse, 0x21, PT ;  /* 0x000000210200780c */ /* 0x040fe20003f44270 */
[----:B------:R-:W-:Y:S01]  /*3b00*/  MUFU.EX2 R23, R23 ;  /* 0x0000001700177308 */ /* 0x000fe20000000800 */
[C---:B------:R-:W-:Y:S01]  /*3b10*/  ISETP.GT.AND P3, PT, R2.reuse, 0x30, PT ;  /* 0x000000300200780c */ /* 0x040fe20003f64270 */
[----:B------:R-:W-:Y:S01]  /*3b20*/  UMOV UR51, 0x40 ;  /* 0x0000004000337882 */ /* 0x000fe20000000000 */
[C---:B------:R-:W-:Y:S01]  /*3b30*/  ISETP.GT.AND P4, PT, R2.reuse, 0x31, PT ;  /* 0x000000310200780c */ /* 0x040fe20003f84270 */
[----:B------:R-:W-:Y:S01]  /*3b40*/  UMOV UR53, UR49 ;  /* 0x0000003100357c82 */ /* 0x000fe20008000000 */
[C---:B------:R-:W-:Y:S01]  /*3b50*/  ISETP.GT.AND P5, PT, R2.reuse, 0x40, PT ;  /* 0x000000400200780c */ /* 0x040fe20003fa4270 */
[----:B------:R-:W-:Y:S01]  /*3b60*/  UMOV UR55, 0x40 ;  /* 0x0000004000377882 */ /* 0x000fe20000000000 */
[----:B------:R-:W-:Y:S01]  /*3b70*/  ISETP.GT.AND P6, PT, R2, 0x41, PT ;  /* 0x000000410200780c */ /* 0x000fe20003fc4270 */
[----:B------:R-:W-:Y:S01]  /*3b80*/  MUFU.EX2 R24, R24 ;  /* 0x0000001800187308 */ /* 0x000fe20000000800 */
[----:B------:R-:W-:Y:S01]  /*3b90*/  FSEL R33, R33, -INF , P2 ;  /* 0xff80000021217808 */ /* 0x000fe20001000000 */
[----:B------:R-:W-:Y:S01]  /*3ba0*/  UMOV UR45, UR49 ;  /* 0x00000031002d7c82 */ /* 0x000fe20008000000 */
[----:B------:R-:W-:Y:S01]  /*3bb0*/  FSEL R27, R36, -INF , P3 ;  /* 0xff800000241b7808 */ /* 0x000fe20001800000 */
[----:B------:R-:W-:-:S02]  /*3bc0*/  WARPGROUP.DEPBAR.LE gsb0, 0x0 ;  /* 0x00008000000079c5 */ /* 0x000fc40000010000 */
[----:B------:R-:W-:Y:S01]  /*3bd0*/  WARPGROUP.ARRIVE ;  /* 0x00000000000079c5 */ /* 0x000fe20000000000 */
[----:B------:R-:W-:Y:S01]  /*3be0*/  FSEL R37, R37, -INF , P4 ;  /* 0xff80000025257808 */ /* 0x000fe20002000000 */
[----:B------:R-:W-:Y:S01]  /*3bf0*/  FFMA.FTZ R15, R33, UR61, -R10 ;  /* 0x0000003d210f7c23 */ /* 0x000fe2000801080a */
[----:B------:R-:W-:Y:S01]  /*3c00*/  FSEL R31, R40, -INF , P5 ;  /* 0xff800000281f7808 */ /* 0x000fe20002800000 */
[----:B------:R-:W-:Y:S01]  /*3c10*/  MUFU.EX2 R25, R25 ;  /* 0x0000001900197308 */ /* 0x000fe20000000800 */
[----:B------:R-:W-:Y:S01]  /*3c20*/  FSEL R41, R41, -INF , P6 ;  /* 0xff80000029297808 */ /* 0x000fe20003000000 */
[----:B------:R-:W-:Y:S01]  /*3c30*/  HGMMA.64x8x16.F32 R48, gdesc[UR4], RZ, !UPT, gsb0 ;  /* 0x00000000043079f0 */ /* 0x000fe2000c0008ff */
[----:B------:R-:W-:Y:S01]  /*3c40*/  UMOV UR6, UR9 ;  /* 0x0000000900067c82 */ /* 0x000fe20008000000 */
[----:B------:R-:W-:Y:S01]  /*3c50*/  UMOV UR7, 0x40000000 ;  /* 0x4000000000077882 */ /* 0x000fe20000000000 */
[----:B------:R-:W-:Y:S01]  /*3c60*/  R2UR UR9, R8 ;  /* 0x00000000080972ca */ /* 0x000fe200000e0000 */
[----:B------:R-:W-:-:S02]  /*3c70*/  VIADD R8, R6, 0x4 ;  /* 0x0000000406087836 */ /* 0x000fc40000000000 */
[--C-:B------:R-:W-:Y:S01]  /*3c80*/  FFMA.FTZ R37, R37, UR61, -R10.reuse ;  /* 0x0000003d25257c23 */ /* 0x100fe2000801080a */
[--C-:B------:R-:W-:Y:S01]  /*3c90*/  FFMA.FTZ R31, R31, UR61, -R10.reuse ;  /* 0x0000003d1f1f7c23 */ /* 0x100fe2000801080a */
[----:B------:R-:W-:Y:S01]  /*3ca0*/  FFMA.FTZ R41, R41, UR61, -R10 ;  /* 0x0000003d29297c23 */ /* 0x000fe2000801080a */
[----:B------:R-:W-:Y:S01]  /*3cb0*/  LEA R29, R229, UR60, 0x2 ;  /* 0x0000003ce51d7c11 */ /* 0x000fe2000f8e10ff */
[----:B------:R-:W-:Y:S01]  /*3cc0*/  MUFU.EX2 R14, R14 ;  /* 0x0000000e000e7308 */ /* 0x000fe20000000800 */
[----:B------:R-:W-:Y:S01]  /*3cd0*/  FSEL R34, R34, -INF , P1 ;  /* 0xff80000022227808 */ /* 0x000fe20000800000 */
[----:B------:R-:W-:Y:S01]  /*3ce0*/  UMOV UR47, 0x40 ;  /* 0x00000040002f7882 */ /* 0x000fe20000000000 */
[----:B------:R-:W-:Y:S01]  /*3cf0*/  FSEL R30, R35, -INF , P2 ;  /* 0xff800000231e7808 */ /* 0x000fe20001000000 */
[----:B------:R-:W-:Y:S01]  /*3d00*/  UMOV UR29, 0x40000040 ;  /* 0x40000040001d7882 */ /* 0x000fe20000000000 */
[----:B------:R-:W-:Y:S01]  /*3d10*/  FSEL R38, R38, -INF , P3 ;  /* 0xff80000026267808 */ /* 0x000fe20001800000 */
[----:B------:R-:W-:Y:S01]  /*3d20*/  UMOV UR31, 0x40 ;  /* 0x00000040001f7882 */ /* 0x000fe20000000000 */
[----:B------:R-:W-:Y:S01]  /*3d30*/  FSEL R42, R42, -INF , P5 ;  /* 0xff8000002a2a7808 */ /* 0x000fe20002800000 */
[----:B------:R-:W-:Y:S01]  /*3d40*/  MUFU.EX2 R21, R21 ;  /* 0x0000001500157308 */ /* 0x000fe20000000800 */
[----:B------:R-:W-:Y:S01]  /*3d50*/  UMOV UR41, UR29 ;  /* 0x0000001d00297c82 */ /* 0x000fe20008000000 */
[----:B------:R-:W-:Y:S01]  /*3d60*/  FFMA.FTZ R36, R38, UR61, -R9 ;  /* 0x0000003d26247c23 */ /* 0x000fe20008010809 */
[----:B------:R-:W-:Y:S01]  /*3d70*/  UMOV UR43, 0x40 ;  /* 0x00000040002b7882 */ /* 0x000fe20000000000 */
[----:B------:R-:W-:Y:S01]  /*3d80*/  UMOV UR37, UR29 ;  /* 0x0000001d00257c82 */ /* 0x000fe20008000000 */
[----:B------:R-:W-:Y:S01]  /*3d90*/  UMOV UR39, 0x40 ;  /* 0x0000004000277882 */ /* 0x000fe20000000000 */
[----:B------:R-:W-:Y:S01]  /*3da0*/  UMOV UR33, UR29 ;  /* 0x0000001d00217c82 */ /* 0x000fe20008000000 */
[----:B------:R-:W-:Y:S01]  /*3db0*/  UMOV UR35, 0x40 ;  /* 0x0000004000237882 */ /* 0x000fe20000000000 */
[----:B------:R-:W-:Y:S01]  /*3dc0*/  MUFU.EX2 R15, R15 ;  /* 0x0000000f000f7308 */ /* 0x000fe20000000800 */
[----:B------:R-:W-:Y:S01]  /*3dd0*/  UMOV UR25, UR29 ;  /* 0x0000001d00197c82 */ /* 0x000fe20008000000 */
[----:B------:R-:W-:Y:S01]  /*3de0*/  UMOV UR27, 0x40 ;  /* 0x00000040001b7882 */ /* 0x000fe20000000000 */
[----:B------:R-:W-:-:S05]  /*3df0*/  IMAD R5, R4, 0x2800, R5 ;  /* 0x0000280004057824 */ /* 0x000fca00078e0205 */
[----:B------:R-:W-:Y:S01]  /*3e00*/  MUFU.EX2 R22, R22 ;  /* 0x0000001600167308 */ /* 0x000fe20000000800 */
[----:B------:R-:W-:-:S04]  /*3e10*/  SHF.R.U32.HI R5, RZ, 0x4, R5 ;  /* 0x00000004ff057819 */ /* 0x000fc80000011605 */
[----:B------:R-:W-:-:S03]  /*3e20*/  LOP3.LUT R5, R5, 0x3fff, RZ, 0xc0, !PT ;  /* 0x00003fff05057812 */ /* 0x000fc600078ec0ff */
[----:B------:R-:W-:Y:S01]  /*3e30*/  MUFU.EX2 R36, R36 ;  /* 0x0000002400247308 */ /* 0x000fe20000000800 */
        /* <DEDUP_REMOVED lines=479> */
[C---:B------:R-:W-:Y:S02]  /*5c30*/  VIADD R8, R11.reuse, 0x604 ;  /* 0x000006040b087836 */ /* 0x040fe40000000000 */
[----:B------:R-:W-:-:S03]  /*5c40*/  VIADD R11, R11, 0x606 ;  /* 0x000006060b0b7836 */ /* 0x000fc60000000000 */
        /* <DEDUP_REMOVED lines=37> */
[----:B------:R-:W-:Y:S01]  /*5ea0*/  R2UR UR8, R8 ;  /* 0x00000000080872ca */ /* 0x000fe200000e0000 */
[----:B------:R-:W-:Y:S01]  /*5eb0*/  FFMA.FTZ R8, R13, UR61, -R10 ;  /* 0x0000003d0d087c23 */ /* 0x000fe2000801080a */
[----:B------:R-:W-:Y:S02]  /*5ec0*/  FSEL R13, R32, -INF , P1 ;  /* 0xff800000200d7808 */ /* 0x000fe40000800000 */
[----:B------:R-:W-:-:S03]  /*5ed0*/  FSEL R32, R39, -INF , P4 ;  /* 0xff80000027207808 */ /* 0x000fc60002000000 */
[--C-:B------:R-:W-:Y:S01]  /*5ee0*/  FFMA.FTZ R12, R13, UR61, -R10.reuse ;  /* 0x0000003d0d0c7c23 */ /* 0x100fe2000801080a */
[----:B------:R-:W-:Y:S01]  /*5ef0*/  FFMA.FTZ R13, R27, UR61, -R10 ;  /* 0x0000003d1b0d7c23 */ /* 0x000fe2000801080a */
[----:B------:R-:W-:Y:S02]  /*5f00*/  VIADD R10, R6, 0x786 ;  /* 0x00000786060a7836 */ /* 0x000fe40000000000 */
[--C-:B------:R-:W-:Y:S01]  /*5f10*/  FFMA.FTZ R27, R28, UR61, -R9.reuse ;  /* 0x0000003d1c1b7c23 */ /* 0x100fe20008010809 */
[----:B------:R-:W-:Y:S01]  /*5f20*/  FFMA.FTZ R28, R34, UR61, -R9 ;  /* 0x0000003d221c7c23 */ /* 0x000fe20008010809 */
[----:B------:R-:W-:Y:S01]  /*5f30*/  FSEL R34, R43, -INF , P6 ;  /* 0xff8000002b227808 */ /* 0x000fe20003000000 */
[----:B------:R-:W1:Y:S08]  /*5f40*/  MUFU.EX2 R8, R8 ;  /* 0x0000000800087308 */ /* 0x000e700000000800 */
[----:B------:R-:W2:Y:S08]  /*5f50*/  MUFU.EX2 R27, R27 ;  /* 0x0000001b001b7308 */ /* 0x000eb00000000800 */
[----:B------:R-:W3:Y:S08]  /*5f60*/  MUFU.EX2 R12, R12 ;  /* 0x0000000c000c7308 */ /* 0x000ef00000000800 */
[----:B------:R-:W-:Y:S01]  /*5f70*/  MUFU.EX2 R13, R13 ;  /* 0x0000000d000d7308 */ /* 0x000fe20000000800 */
[----:B------:R-:W-:-:S02]  /*5f80*/  WARPGROUP.DEPBAR.LE gsb0, 0x0 ;  /* 0x00008000000079c5 */ /* 0x000fc40000010000 */
[----:B------:R-:W-:-:S05]  /*5f90*/  WARPGROUP.ARRIVE ;  /* 0x00000000000079c5 */ /* 0x000fca0000000000 */
[----:B------:R-:W-:Y:S01]  /*5fa0*/  MUFU.EX2 R28, R28 ;  /* 0x0000001c001c7308 */ /* 0x000fe20000000800 */
        /* <DEDUP_REMOVED lines=38> */
[----:B------:R-:W-:Y:S01]  /*6210*/  VIADD R6, R6, 0x986 ;  /* 0x0000098606067836 */ /* 0x000fe20000000000 */
[----:B------:R4:W-:Y:S02]  /*6220*/  MUFU.EX2 R11, R31 ;  /* 0x0000001f000b7308 */ /* 0x0009e40000000800 */
[----:B------:R-:W-:Y:S02]  /*6230*/  R2UR UR9, R10 ;  /* 0x000000000a0972ca */ /* 0x000fe400000e0000 */
[----:B------:R-:W-:-:S04]  /*6240*/  R2UR UR11, R6 ;  /* 0x00000000060b72ca */ /* 0x000fc800000e0000 */
[----:B------:R5:W3:Y:S01]  /*6250*/  MUFU.EX2 R10, R37 ;  /* 0x00000025000a7308 */ /* 0x000ae20000000800 */
[----:B----4-:R-:W-:-:S07]  /*6260*/  FFMA.FTZ R31, R42, UR61, -R9 ;  /* 0x0000003d2a1f7c23 */ /* 0x010fce0008010809 */
[----:B------:R-:W-:Y:S01]  /*6270*/  MUFU.EX2 R6, R41 ;  /* 0x0000002900067308 */ /* 0x000fe20000000800 */
[----:B-----5:R-:W-:-:S07]  /*6280*/  FFMA.FTZ R37, R32, UR61, -R9 ;  /* 0x0000003d20257c23 */ /* 0x020fce0008010809 */
[----:B------:R-:W-:Y:S08]  /*6290*/  MUFU.EX2 R37, R37 ;  /* 0x0000002500257308 */ /* 0x000ff00000000800 */
[----:B------:R-:W-:Y:S01]  /*62a0*/  MUFU.EX2 R31, R31 ;  /* 0x0000001f001f7308 */ /* 0x000fe20000000800 */
        /* <DEDUP_REMOVED lines=24> */
[----:B------:R-:W-:Y:S01]  /*6430*/  UIADD3 UR4, UR60, 0x2c500, URZ ;  /* 0x0002c5003c047890 */ /* 0x000fe2000fffe03f */
[----:B------:R-:W-:-:S03]  /*6440*/  UMOV UR7, 0x40 ;  /* 0x0000004000077882 */ /* 0x000fc60000000000 */
[----:B------:R-:W-:-:S04]  /*6450*/  USHF.R.U32.HI UR4, URZ, 0x4, UR4 ;  /* 0x000000043f047899 */ /* 0x000fc80008011604 */
        /* <DEDUP_REMOVED lines=9> */
[----:B------:R-:W-:Y:S01]  /*64f0*/  UIADD3 UR6, UR4, 0x200, URZ ;  /* 0x0000020004067890 */ /* 0x000fe2000fffe03f */
[----:B------:R-:W-:Y:S01]  /*6500*/  UMOV UR8, UR22 ;  /* 0x0000001600087c82 */ /* 0x000fe20008000000 */
[----:B------:R-:W-:-:S03]  /*6510*/  UIADD3 UR54, UR4, 0x190, URZ ;  /* 0x0000019004367890 */ /* 0x000fc6000fffe03f */
[----:B------:R-:W-:Y:S01]  /*6520*/  UMOV UR18, UR5 ;  /* 0x0000000500127c82 */ /* 0x000fe20008000000 */
[----:B------:R-:W-:Y:S02]  /*6530*/  UIADD3 UR5, UR4, 0x90, URZ ;  /* 0x0000009004057890 */ /* 0x000fe4000fffe03f */
[----:B------:R-:W-:Y:S02]  /*6540*/  UIADD3 UR46, UR4, 0x210, URZ ;  /* 0x00000210042e7890 */ /* 0x000fe4000fffe03f */
[----:B------:R-:W-:Y:S02]  /*6550*/  UIADD3 UR30, UR4, 0x20, URZ ;  /* 0x00000020041e7890 */ /* 0x000fe4000fffe03f */
[----:B------:R-:W-:Y:S02]  /*6560*/  UIADD3 UR42, UR4, 0xa0, URZ ;  /* 0x000000a0042a7890 */ /* 0x000fe4000fffe03f */
[----:B------:R-:W-:Y:S02]  /*6570*/  UIADD3 UR38, UR4, 0x120, URZ ;  /* 0x0000012004267890 */ /* 0x000fe4000fffe03f */
[----:B------:R-:W-:-:S02]  /*6580*/  UIADD3 UR34, UR4, 0x1a0, URZ ;  /* 0x000001a004227890 */ /* 0x000fc4000fffe03f */
[----:B------:R-:W-:Y:S01]  /*6590*/  UIADD3 UR26, UR4, 0x220, URZ ;  /* 0x00000220041a7890 */ /* 0x000fe2000fffe03f */
[----:B------:R-:W-:Y:S02]  /*65a0*/  WARPGROUP.DEPBAR.LE gsb0, 0x0 ;  /* 0x00008000000079c5 */ /* 0x000fe40000010000 */
[----:B------:R-:W4:Y:S04]  /*65b0*/  LDS R26, [R29+0x2c300] ;  /* 0x02c300001d1a7984 */ /* 0x000f280000000800 */
[----:B------:R5:W1:Y:S02]  /*65c0*/  LDS R20, [R29+0x2c320] ;  /* 0x02c320001d147984 */ /* 0x000a640000000800 */
[--C-:B-----5:R-:W-:Y:S01]  /*65d0*/  FFMA.FTZ R29, R30, UR61, -R9.reuse ;  /* 0x0000003d1e1d7c23 */ /* 0x120fe20008010809 */
[----:B------:R-:W-:-:S05]  /*65e0*/  FFMA.FTZ R30, R34, UR61, -R9 ;  /* 0x0000003d221e7c23 */ /* 0x000fca0008010809 */
[----:B------:R-:W5:Y:S08]  /*65f0*/  MUFU.EX2 R29, R29 ;  /* 0x0000001d001d7308 */ /* 0x000f700000000800 */
[----:B------:R-:W5:Y:S01]  /*6600*/  MUFU.EX2 R30, R30 ;  /* 0x0000001e001e7308 */ /* 0x000f620000000800 */
        /* <DEDUP_REMOVED lines=10> */
[--C-:B-1----:R-:W-:Y:S01]  /*66b0*/  FADD.FTZ R26, R47, -R20.reuse ;  /* 0x800000142f1a7221 */ /* 0x102fe20000010000 */
[----:B------:R-:W-:Y:S01]  /*66c0*/  FMUL.FTZ R38, R8, R9 ;  /* 0x0000000908267220 */ /* 0x000fe20000410000 */
[--C-:B------:R-:W-:Y:S01]  /*66d0*/  FADD.FTZ R44, R51, -R20.reuse ;  /* 0x80000014332c7221 */ /* 0x100fe20000010000 */
[C---:B------:R-:W-:Y:S01]  /*66e0*/  F2FP.F16.F32.PACK_AB R8, R23.reuse, R8 ;  /* 0x000000081708723e */ /* 0x040fe200000000ff */
[----:B------:R-:W-:Y:S01]  /*66f0*/  FMUL.FTZ R39, R23, R40 ;  /* 0x0000002817277220 */ /* 0x000fe20000410000 */
[C---:B------:R-:W-:Y:S01]  /*6700*/  F2FP.F16.F32.PACK_AB R9, R25.reuse, R24 ;  /* 0x000000181909723e */ /* 0x040fe200000000ff */
[----:B------:R-:W-:Y:S01]  /*6710*/  BAR.SYNC.DEFER_BLOCKING 0x9, 0x100 ;  /* 0x0244000000007b1d */ /* 0x000fe20000010000 */
[----:B------:R-:W-:Y:S01]  /*6720*/  FMUL.FTZ R40, R25, R26 ;  /* 0x0000001a19287220 */ /* 0x000fe20000410000 */
[----:B------:R-:W-:Y:S01]  /*6730*/  FMUL.FTZ R35, R14, R35 ;  /* 0x000000230e237220 */ /* 0x000fe20000410000 */
[----:B------:R-:W-:Y:S01]  /*6740*/  F2FP.F16.F32.PACK_AB R26, R21, R14 ;  /* 0x0000000e151a723e */ /* 0x000fe200000000ff */
[C---:B--2---:R-:W-:Y:S01]  /*6750*/  FMUL.FTZ R44, R27.reuse, R44 ;  /* 0x0000002c1b2c7220 */ /* 0x044fe20000410000 */
[----:B------:R-:W-:Y:S01]  /*6760*/  F2FP.F16.F32.PACK_AB R27, R27, R22 ;  /* 0x000000161b1b723e */ /* 0x000fe200000000ff */
[C---:B------:R-:W-:Y:S01]  /*6770*/  FMUL.FTZ R32, R15.reuse, R32 ;  /* 0x000000200f207220 */ /* 0x040fe20000410000 */
[----:B---3--:R-:W-:Y:S01]  /*6780*/  F2FP.F16.F32.PACK_AB R14, R15, R12 ;  /* 0x0000000c0f0e723e */ /* 0x008fe200000000ff */
[----:B------:R-:W-:Y:S01]  /*6790*/  FMUL.FTZ R217, R10, R217 ;  /* 0x000000d90ad97220 */ /* 0x000fe20000410000 */
[----:B-----5:R-:W-:Y:S01]  /*67a0*/  F2FP.F16.F32.PACK_AB R15, R29, R28 ;  /* 0x0000001c1d0f723e */ /* 0x020fe200000000ff */
[----:B------:R-:W-:Y:S01]  /*67b0*/  FMUL.FTZ R220, R11, R220 ;  /* 0x000000dc0bdc7220 */ /* 0x000fe20000410000 */
[--C-:B------:R-:W-:Y:S01]  /*67c0*/  FADD.FTZ R47, R50, -R20.reuse ;  /* 0x80000014322f7221 */ /* 0x100fe20000010000 */
[----:B------:R-:W-:Y:S01]  /*67d0*/  FMUL.FTZ R34, R21, R34 ;  /* 0x0000002215227220 */ /* 0x000fe20000410000 */
[--C-:B------:R-:W-:Y:S01]  /*67e0*/  FADD.FTZ R45, R46, -R20.reuse ;  /* 0x800000142e2d7221 */ /* 0x100fe20000010000 */
[----:B------:R-:W-:Y:S01]  /*67f0*/  FADD.FTZ R43, R54, -R20 ;  /* 0x80000014362b7221 */ /* 0x000fe20000010000 */
[----:B------:R-:W-:Y:S01]  /*6800*/  FMUL.FTZ R21, R22, R47 ;  /* 0x0000002f16157220 */ /* 0x000fe20000410000 */
[----:B------:R-:W-:-:S02]  /*6810*/  IMAD R22, R4, 0x2000, R7 ;  /* 0x0000200004167824 */ /* 0x000fc400078e0207 */
[--C-:B------:R-:W-:Y:S01]  /*6820*/  FADD.FTZ R42, R55, -R20.reuse ;  /* 0x80000014372a7221 */ /* 0x100fe20000010000 */
[----:B------:R-:W-:Y:S01]  /*6830*/  FMUL.FTZ R23, R24, R45 ;  /* 0x0000002d18177220 */ /* 0x000fe20000410000 */
[--C-:B------:R-:W-:Y:S01]  /*6840*/  FADD.FTZ R41, R218, -R20.reuse ;  /* 0x80000014da297221 */ /* 0x100fe20000010000 */
[--C-:B------:R-:W-:Y:S01]  /*6850*/  FADD.FTZ R219, R219, -R20.reuse ;  /* 0x80000014dbdb7221 */ /* 0x100fe20000010000 */
[--C-:B------:R-:W-:Y:S01]  /*6860*/  FADD.FTZ R222, R222, -R20.reuse ;  /* 0x80000014dede7221 */ /* 0x100fe20000010000 */
[----:B------:R-:W-:Y:S01]  /*6870*/  FMUL.FTZ R221, R6, R221 ;  /* 0x000000dd06dd7220 */ /* 0x000fe20000410000 */
[----:B------:R-:W-:Y:S01]  /*6880*/  FADD.FTZ R20, R223, -R20 ;  /* 0x80000014df147221 */ /* 0x000fe20000010000 */
[----:B------:R1:W-:Y:S01]  /*6890*/  STSM.16.M88.2 [R0+0x2c500], R8 ;  /* 0x02c5000800007844 */ /* 0x0003e20000000100 */
[----:B------:R-:W-:Y:S01]  /*68a0*/  FMUL.FTZ R33, R12, R33 ;  /* 0x000000210c217220 */ /* 0x000fe20000410000 */
[----:B------:R-:W-:Y:S01]  /*68b0*/  FMUL.FTZ R43, R28, R43 ;  /* 0x0000002b1c2b7220 */ /* 0x000fe20000410000 */
[----:B------:R-:W-:Y:S01]  /*68c0*/  FMUL.FTZ R42, R29, R42 ;  /* 0x0000002a1d2a7220 */ /* 0x000fe20000410000 */
[----:B------:R-:W-:Y:S01]  /*68d0*/  STSM.16.M88.2 [R0+0x2cd00], R26 ;  /* 0x02cd001a00007844 */ /* 0x000fe20000000100 */
[----:B------:R-:W-:Y:S01]  /*68e0*/  F2FP.F16.F32.PACK_AB R38, R39, R38 ;  /* 0x000000262726723e */ /* 0x000fe200000000ff */
[----:B------:R-:W-:Y:S01]  /*68f0*/  FMUL.FTZ R216, R13, R216 ;  /* 0x000000d80dd87220 */ /* 0x000fe20000410000 */
[----:B------:R-:W-:Y:S01]  /*6900*/  FMUL.FTZ R41, R36, R41 ;  /* 0x0000002924297220 */ /* 0x000fe20000410000 */
[----:B------:R-:W-:Y:S01]  /*6910*/  STSM.16.M88.2 [R0+0x2d500], R14 ;  /* 0x02d5000e00007844 */ /* 0x000fe20000000100 */
[----:B------:R-:W-:Y:S01]  /*6920*/  FMUL.FTZ R12, R37, R219 ;  /* 0x000000db250c7220 */ /* 0x000fe20000410000 */
[----:B------:R-:W-:Y:S01]  /*6930*/  F2FP.F16.F32.PACK_AB R39, R40, R23 ;  /* 0x000000172827723e */ /* 0x000fe200000000ff */
[----:B------:R-:W-:Y:S01]  /*6940*/  FMUL.FTZ R222, R31, R222 ;  /* 0x000000de1fde7220 */ /* 0x000fe20000410000 */
[----:B-1----:R-:W-:Y:S01]  /*6950*/  F2FP.F16.F32.PACK_AB R8, R10, R13 ;  /* 0x0000000d0a08723e */ /* 0x002fe200000000ff */
[----:B------:R-:W-:Y:S01]  /*6960*/  FMUL.FTZ R13, R30, R20 ;  /* 0x000000141e0d7220 */ /* 0x000fe20000410000 */
[----:B------:R-:W-:-:S02]  /*6970*/  F2FP.F16.F32.PACK_AB R9, R37, R36 ;  /* 0x000000242509723e */ /* 0x000fc400000000ff */
[----:B------:R-:W-:Y:S02]  /*6980*/  F2FP.F16.F32.PACK_AB R10, R6, R11 ;  /* 0x0000000b060a723e */ /* 0x000fe400000000ff */
[----:B------:R-:W-:Y:S01]  /*6990*/  F2FP.F16.F32.PACK_AB R11, R30, R31 ;  /* 0x0000001f1e0b723e */ /* 0x000fe200000000ff */
[----:B------:R1:W-:Y:S01]  /*69a0*/  STSM.16.M88.2 [R0+0x2dd00], R8 ;  /* 0x02dd000800007844 */ /* 0x0003e20000000100 */
[----:B------:R-:W-:Y:S02]  /*69b0*/  SHF.R.U32.HI R6, RZ, 0x4, R22 ;  /* 0x00000004ff067819 */ /* 0x000fe40000011616 */
[----:B------:R-:W-:Y:S01]  /*69c0*/  F2FP.F16.F32.PACK_AB R20, R34, R35 ;  /* 0x000000232214723e */ /* 0x000fe200000000ff */
[----:B------:R-:W-:Y:S01]  /*69d0*/  STSM.16.M88.2 [R0+0x2e500], R10 ;  /* 0x02e5000a00007844 */ /* 0x000fe20000000100 */
[----:B------:R-:W-:Y:S02]  /*69e0*/  LOP3.LUT R23, R6, 0x3fff, RZ, 0xc0, !PT ;  /* 0x00003fff06177812 */ /* 0x000fe400078ec0ff */
[----:B------:R-:W-:Y:S01]  /*69f0*/  F2FP.F16.F32.PACK_AB R21, R44, R21 ;  /* 0x000000152c15723e */ /* 0x000fe200000000ff */
[----:B------:R-:W-:Y:S01]  /*6a00*/  @!PT LDS RZ, [RZ] ;  /* 0x00000000fffff984 */ /* 0x000fe20000000800 */
[----:B------:R-:W-:Y:S01]  /*6a10*/  @!PT LDS RZ, [RZ] ;  /* 0x00000000fffff984 */ /* 0x000fe20000000800 */
[----:B------:R-:W-:Y:S01]  /*6a20*/  @!PT LDS RZ, [RZ] ;  /* 0x00000000fffff984 */ /* 0x000fe20000000800 */
[----:B------:R-:W-:Y:S01]  /*6a30*/  @!PT LDS RZ, [RZ] ;  /* 0x00000000fffff984 */ /* 0x000fe20000000800 */
[----:B------:R2:W-:Y:S06]  /*6a40*/  MEMBAR.ALL.CTA ;  /* 0x0000000000007992 */ /* 0x0005ec0000008000 */
[----:B--2---:R-:W2:Y:S01]  /*6a50*/  FENCE.VIEW.ASYNC.S ;  /* 0x00000000000073c6 */ /* 0x004ea20000000000 */
[----:B------:R-:W-:Y:S01]  /*6a60*/  F2FP.F16.F32.PACK_AB R32, R32, R33 ;  /* 0x000000212020723e */ /* 0x000fe200000000ff */
[----:B------:R-:W-:Y:S01]  /*6a70*/  VIADD R6, R23, 0x80 ;  /* 0x0000008017067836 */ /* 0x000fe20000000000 */
[----:B------:R-:W-:-:S02]  /*6a80*/  F2FP.F16.F32.PACK_AB R33, R42, R43 ;  /* 0x0000002b2a21723e */ /* 0x000fc400000000ff */
[----:B------:R-:W-:Y:S02]  /*6a90*/  R2UR UR56, R23 ;  /* 0x00000000173872ca */ /* 0x000fe400000e0000 */
[----:B------:R-:W-:Y:S01]  /*6aa0*/  F2FP.F16.F32.PACK_AB R40, R217, R216 ;  /* 0x000000d8d928723e */ /* 0x000fe200000000ff */
[----:B------:R-:W-:Y:S01]  /*6ab0*/  VIADD R217, R23, 0x500 ;  /* 0x0000050017d97836 */ /* 0x000fe20000000000 */
[----:B------:R-:W-:Y:S02]  /*6ac0*/  F2FP.F16.F32.PACK_AB R41, R12, R41 ;  /* 0x000000290c29723e */ /* 0x000fe400000000ff */
[----:B------:R-:W-:Y:S02]  /*6ad0*/  F2FP.F16.F32.PACK_AB R12, R221, R220 ;  /* 0x000000dcdd0c723e */ /* 0x000fe400000000ff */
[----:B------:R-:W-:Y:S02]  /*6ae0*/  F2FP.F16.F32.PACK_AB R13, R13, R222 ;  /* 0x000000de0d0d723e */ /* 0x000fe400000000ff */
[----:B------:R-:W-:Y:S01]  /*6af0*/  R2UR UR48, R6 ;  /* 0x00000000063072ca */ /* 0x000fe200000e0000 */
[C---:B------:R-:W-:Y:S01]  /*6b00*/  VIADD R6, R23.reuse, 0x100 ;  /* 0x0000010017067836 */ /* 0x040fe20000000000 */
[----:B-1----:R-:W-:Y:S01]  /*6b10*/  MOV R8, UR31 ;  /* 0x0000001f00087c02 */ /* 0x002fe20008000f00 */
[----:B------:R-:W-:Y:S01]  /*6b20*/  UMOV UR20, UR56 ;  /* 0x0000003800147c82 */ /* 0x000fe20008000000 */
[----:B------:R-:W-:Y:S01]  /*6b30*/  UMOV UR12, UR56 ;  /* 0x00000038000c7c82 */ /* 0x000fe20008000000 */
[----:B------:R-:W-:Y:S01]  /*6b40*/  UMOV UR16, UR56 ;  /* 0x0000003800107c82 */ /* 0x000fe20008000000 */
[----:B------:R-:W-:Y:S01]  /*6b50*/  R2UR UR28, R6 ;  /* 0x00000000061c72ca */ /* 0x000fe200000e0000 */
[----:B------:R-:W-:Y:S01]  /*6b60*/  VIADD R6, R23, 0x180 ;  /* 0x0000018017067836 */ /* 0x000fe20000000000 */
[----:B------:R-:W-:Y:S01]  /*6b70*/  MOV R9, UR30 ;  /* 0x0000001e00097c02 */ /* 0x000fe20008000f00 */
[----:B--2---:R-:W-:Y:S06]  /*6b80*/  BAR.SYNC.DEFER_BLOCKING 0x9, 0x100 ;  /* 0x0244000000007b1d */ /* 0x004fec0000010000 */
[----:B------:R-:W-:Y:S01]  /*6b90*/  UMOV UR52, UR48 ;  /* 0x0000003000347c82 */ /* 0x000fe20008000000 */
[----:B------:R-:W-:-:S03]  /*6ba0*/  UMOV UR44, UR48 ;  /* 0x00000030002c7c82 */ /* 0x000fc60008000000 */
[----:B------:R-:W-:Y:S01]  /*6bb0*/  UMOV UR40, UR28 ;  /* 0x0000001c00287c82 */ /* 0x000fe20008000000 */
[----:B------:R-:W-:Y:S01]  /*6bc0*/  UMOV UR36, UR28 ;  /* 0x0000001c00247c82 */ /* 0x000fe20008000000 */
[----:B------:R-:W-:Y:S01]  /*6bd0*/  UMOV UR32, UR28 ;  /* 0x0000001c00207c82 */ /* 0x000fe20008000000 */
[----:B------:R-:W-:Y:S01]  /*6be0*/  UMOV UR24, UR28 ;  /* 0x0000001c00187c82 */ /* 0x000fe20008000000 */
[----:B------:R-:W-:Y:S04]  /*6bf0*/  STSM.16.M88.2 [R0+0x2ed00], R38 ;  /* 0x02ed002600007844 */ /* 0x000fe80000000100 */
[----:B------:R1:W-:Y:S04]  /*6c00*/  STSM.16.M88.2 [R0+0x2f500], R20 ;  /* 0x02f5001400007844 */ /* 0x0003e80000000100 */
[----:B------:R-:W-:Y:S04]  /*6c10*/  STSM.16.M88.2 [R0+0x2fd00], R32 ;  /* 0x02fd002000007844 */ /* 0x000fe80000000100 */
[----:B------:R2:W-:Y:S04]  /*6c20*/  STSM.16.M88.2 [R0+0x30500], R40 ;  /* 0x0305002800007844 */ /* 0x0005e80000000100 */
[----:B------:R3:W-:Y:S01]  /*6c30*/  STSM.16.M88.2 [R0+0x30d00], R12 ;  /* 0x030d000c00007844 */ /* 0x0007e20000000100 */
[----:B------:R-:W-:-:S06]  /*6c40*/  WARPGROUP.ARRIVE ;  /* 0x00000000000079c5 */ /* 0x000fcc0000000000 */
[----:B------:R-:W-:Y:S03]  /*6c50*/  HGMMA.64x16x16.F32 R56, gdesc[UR56].tnspA.tnspB, R56, gsb0 ;  /* 0x60200000383879f0 */ /* 0x000fe60008000838 */
        /* <DEDUP_REMOVED lines=72> */
[----:B-1----:R-:W-:Y:S01]  /*70e0*/  IMAD.U32 R21, RZ, RZ, UR31 ;  /* 0x0000001fff157e24 */ /* 0x002fe2000f8e00ff */
        /* <DEDUP_REMOVED lines=70> */
[----:B-1----:R-:W1:Y:S02]  /*7550*/  FENCE.VIEW.ASYNC.S ;  /* 0x00000000000073c6 */ /* 0x002e640000000000 */
[----:B-1----:R-:W-:Y:S06]  /*7560*/  BAR.SYNC.DEFER_BLOCKING 0x9, 0x100 ;  /* 0x0244000000007b1d */ /* 0x002fec0000010000 */
[----:B--2---:R-:W-:-:S06]  /*7570*/  WARPGROUP.ARRIVE ;  /* 0x00000000000079c5 */ /* 0x004fcc0000000000 */
        /* <DEDUP_REMOVED lines=19> */
[----:B---3--:R-:W-:Y:S02]  /*76b0*/  IMAD.U32 R12, RZ, RZ, UR30 ;  /* 0x0000001eff0c7e24 */ /* 0x008fe4000f8e00ff */
        /* <DEDUP_REMOVED lines=29> */
[----:B------:R-:W-:Y:S01]  /*7890*/  VIADD R8, R23, 0x480 ;  /* 0x0000048017087836 */ /* 0x000fe20000000000 */
        /* <DEDUP_REMOVED lines=284> */
.L_x_1069:
        /* <DEDUP_REMOVED lines=158> */
.L_x_1070:
        /* <DEDUP_REMOVED lines=12> */
.L_x_1060:
        /* <DEDUP_REMOVED lines=89> */
[----:B------:R-:W2:Y:S01]  /*9a90*/  LDC.64 R2, c[0x4][R2] ;  /* 0x0100000002027b82 */ /* 0x000ea20000000a00 */
        /* <DEDUP_REMOVED lines=9> */
[----:B-12---:R-:W-:Y:S05]  /*9b30*/  CALL.ABS.NOINC R2 ;  /* 0x0000000002007343 */ /* 0x006fea0003c00000 */
.L_x_1072:
[----:B------:R-:W-:-:S06]  /*9b40*/  UIADD3 UR4, UR60, 0xa000, URZ ;  /* 0x0000a0003c047890 */ /* 0x000fcc000fffe03f */
        /* <DEDUP_REMOVED lines=19> */
.L_x_1073:
        /* <DEDUP_REMOVED lines=18> */
.L_x_1074:
        /* <DEDUP_REMOVED lines=18> */
.L_x_1075:
[----:B------:R-:W1:Y:S01]  /*9ec0*/  S2R R0, SR_TID.X ;  /* 0x0000000000007919 */ /* 0x000e620000002100 */
[----:B------:R-:W-:Y:S01]  /*9ed0*/  IMAD.SHL.U32 R3, R234, 0x10, RZ ;  /* 0x00000010ea037824 */ /* 0x000fe200078e00ff */
[----:B------:R-:W-:Y:S05]  /*9ee0*/  WARPSYNC.ALL ;  /* 0x0000000000007948 */ /* 0x000fea0003800000 */
[----:B------:R-:W-:Y:S01]  /*9ef0*/  BAR.SYNC.DEFER_BLOCKING 0x1, 0x100 ;  /* 0x0044000000007b1d */ /* 0x000fe20000010000 */
        /* <DEDUP_REMOVED lines=19> */
[----:B------:R-:W-:Y:S02]  /*a030*/  LOP3.LUT R2, R0, 0x1c0, RZ, 0xc0, !PT ;  /* 0x000001c000027812 */ /* 0x000fe400078ec0ff */
[----:B------:R-:W-:Y:S02]  /*a040*/  SHF.R.S32.HI R4, RZ, 0x4, R5 ;  /* 0x00000004ff047819 */ /* 0x000fe40000011405 */
[----:B------:R-:W-:Y:S02]  /*a050*/  LEA.HI R0, R7, R6, RZ, 0x3 ;  /* 0x0000000607007211 */ /* 0x000fe400078f18ff */
[----:B------:R-:W-:-:S02]  /*a060*/  LEA.HI R5, R5, R4, RZ, 0x1 ;  /* 0x0000000405057211 */ /* 0x000fc400078f08ff */
[----:B------:R-:W-:Y:S02]  /*a070*/  LOP3.LUT R3, R2, 0x30, R3, 0xf8, !PT ;  /* 0x0000003002037812 */ /* 0x000fe400078ef803 */
[----:B------:R-:W-:Y:S02]  /*a080*/  LOP3.LUT R5, R5, 0x7ffffe, RZ, 0xc0, !PT ;  /* 0x007ffffe05057812 */ /* 0x000fe400078ec0ff */
[----:B------:R-:W-:Y:S02]  /*a090*/  LEA.HI R8, R7, R6, RZ, 0x7 ;  /* 0x0000000607087211 */ /* 0x000fe400078f38ff */
[----:B------:R-:W-:Y:S01]  /*a0a0*/  LOP3.LUT R0, R3, 0x8, R0, 0xf8, !PT ;  /* 0x0000000803007812 */ /* 0x000fe200078ef800 */
[----:B------:R-:W-:Y:S01]  /*a0b0*/  IMAD.IADD R5, R4, 0x1, -R5 ;  /* 0x0000000104057824 */ /* 0x000fe200078e0a05 */
[----:B------:R-:W-:Y:S02]  /*a0c0*/  SHF.R.U32.HI R3, RZ, 0x3, R2 ;  /* 0x00000003ff037819 */ /* 0x000fe40000011602 */
[----:B------:R-:W-:-:S02]  /*a0d0*/  SHF.R.S32.HI R8, RZ, 0x7, R8 ;  /* 0x00000007ff087819 */ /* 0x000fc40000011408 */
[----:B------:R-:W-:Y:S02]  /*a0e0*/  LOP3.LUT R0, R0, R3, RZ, 0x3c, !PT ;  /* 0x0000000300007212 */ /* 0x000fe400078e3cff */
[----:B------:R-:W-:Y:S01]  /*a0f0*/  F2FP.F16.F32.PACK_AB R82, R85, R84 ;  /* 0x000000545552723e */ /* 0x000fe200000000ff */
[----:B------:R-:W-:Y:S01]  /*a100*/  IMAD R5, R8, 0xa, R5 ;  /* 0x0000000a08057824 */ /* 0x000fe200078e0205 */
[----:B------:R-:W-:Y:S02]  /*a110*/  F2FP.F16.F32.PACK_AB R83, R87, R86 ;  /* 0x000000565753723e */ /* 0x000fe400000000ff */
[----:B------:R-:W-:Y:S01]  /*a120*/  F2FP.F16.F32.PACK_AB R89, R91, R90 ;  /* 0x0000005a5b59723e */ /* 0x000fe200000000ff */
[----:B------:R-:W-:Y:S01]  /*a130*/  IMAD.U32 R0, R5, 0x200, R0 ;  /* 0x0000020005007824 */ /* 0x000fe200078e0000 */
[----:B------:R-:W-:Y:S02]  /*a140*/  F2FP.F16.F32.PACK_AB R96, R97, R96 ;  /* 0x000000606160723e */ /* 0x000fe400000000ff */
[----:B------:R-:W-:-:S02]  /*a150*/  LEA.HI R2, R7, R6, RZ, 0x5 ;  /* 0x0000000607027211 */ /* 0x000fc400078f28ff */
        /* <DEDUP_REMOVED lines=25> */
[----:B------:R-:W-:-:S02]  /*a2f0*/  SHF.R.S32.HI R2, RZ, 0x5, R2 ;  /* 0x00000005ff027819 */ /* 0x000fc40000011402 */
[----:B------:R-:W-:Y:S02]  /*a300*/  F2FP.F16.F32.PACK_AB R122, R125, R124 ;  /* 0x0000007c7d7a723e */ /* 0x000fe400000000ff */
[----:B------:R-:W-:Y:S02]  /*a310*/  F2FP.F16.F32.PACK_AB R123, R127, R126 ;  /* 0x0000007e7f7b723e */ /* 0x000fe400000000ff */
[----:B------:R-:W-:Y:S01]  /*a320*/  F2FP.F16.F32.PACK_AB R129, R131, R130 ;  /* 0x000000828381723e */ /* 0x000fe200000000ff */
[----:B------:R-:W1:Y:S01]  /*a330*/  SHFL.IDX PT, R2, R2, RZ, 0x1f ;  /* 0x00001fff02027589 */ /* 0x000e6200000e0000 */
        /* <DEDUP_REMOVED lines=8> */
[----:B------:R-:W-:Y:S02]  /*a3c0*/  F2FP.F16.F32.PACK_AB R7, R143, R142 ;  /* 0x0000008e8f07723e */ /* 0x000fe400000000ff */
[----:B------:R-:W-:Y:S02]  /*a3d0*/  F2FP.F16.F32.PACK_AB R145, R147, R146 ;  /* 0x000000929391723e */ /* 0x000fe400000000ff */
[----:B------:R-:W-:Y:S01]  /*a3e0*/  F2FP.F16.F32.PACK_AB R152, R153, R152 ;  /* 0x000000989998723e */ /* 0x000fe200000000ff */
[----:B------:R2:W-:Y:S01]  /*a3f0*/  STSM.16.MT88.4 [R0], R4 ;  /* 0x0000000400007844 */ /* 0x0005e20000004200 */
        /* <DEDUP_REMOVED lines=99> */
.L_x_1077:
[----:B------:R-:W-:Y:S05]  /*aa30*/  BSYNC B0 ;  /* 0x0000000000007941 */ /* 0x000fea0003800000 */
.L_x_1076:
[----:B------:R-:W-:-:S04]  /*aa40*/  DEPBAR.LE SB0, 0x0 ;  /* 0x000080000000791a */ /* 0x000fc80000000000 */
[----:B------:R-:W-:Y:S05]  /*aa50*/  EXIT ;  /* 0x000000000000794d */ /* 0x000fea0003800000 */
.L_x_1056:
        /* <DEDUP_REMOVED lines=55> */
.L_x_1098:
        /* <DEDUP_REMOVED lines=10> */
.L_x_1081:
        /* <DEDUP_REMOVED lines=112> */
.L_x_1087:
[----:B------:R-:W-:-:S04]  /*b570*/  SHF.L.U32 R5, R10, 0x1f, RZ ;  /* 0x0000001f0a057819 */ /* 0x000fc800000006ff */
[----:B-1----:R-:W1:Y:S02]  /*b580*/  SYNCS.PHASECHK.TRANS64.TRYWAIT P1, [R8+URZ+0x31838], R5 ;  /* 0x03183805080075a7 */ /* 0x002e64000802017f */
[----:B-12--5:R-:W-:Y:S05]  /*b590*/  @!P1 BRA `(.L_x_1083) ;  /* 0x0000000c00a49947 */ /* 0x026fea0003800000 */
.L_x_1099:
[----:B------:R-:W-:Y:S05]  /*b5a0*/  @P0 BRA `(.L_x_1084) ;  /* 0x0000000000140947 */ /* 0x000fea0003800000 */
[----:B------:R-:W-:Y:S01]  /*b5b0*/  ISETP.NE.AND P1, PT, R16, RZ, PT ;  /* 0x000000ff1000720c */ /* 0x000fe20003f25270 */
[----:B-1----:R-:W-:-:S04]  /*b5c0*/  IMAD.MOV.U32 R5, RZ, RZ, 0x8100 ;  /* 0x00008100ff057424 */ /* 0x002fc800078e00ff */
[----:B------:R2:W-:Y:S08]  /*b5d0*/  SYNCS.ARRIVE.TRANS64 RZ, [R8+URZ+0x31830], R5 ;  /* 0x0318300508ff79a7 */ /* 0x0005f0000800003f */
[----:B------:R-:W-:Y:S05]  /*b5e0*/  @!P1 BRA `(.L_x_1084) ;  /* 0x0000000000049947 */ /* 0x000fea0003800000 */
[----:B------:R-:W-:Y:S01]  /*b5f0*/  BPT.TRAP 0x1 ;  /* 0x000000040000795c */ /* 0x000fe20000300000 */
.L_x_1084:
[----:B------:R3:W-:Y:S02]  /*b600*/  STL.64 [R1], R2 ;  /* 0x0000000201007387 */ /* 0x0007e40000100a00 */
[----:B---3--:R-:W3:Y:S02]  /*b610*/  LDC.64 R2, c[0x0][0x198] ;  /* 0x00006600ff027b82 */ /* 0x008ee40000000a00 */
[----:B---3--:R-:W-:-:S05]  /*b620*/  IMAD.MOV.U32 R4, RZ, RZ, R2 ;  /* 0x000000ffff047224 */ /* 0x008fca00078e0002 */
[----:B-12---:R-:W-:-:S04]  /*b630*/  IADD3 R5, P1, R4, 0x1f0, RZ ;  /* 0x000001f004057810 */ /* 0x006fc80007f3e0ff */
        /* <DEDUP_REMOVED lines=46> */
.L_x_1101:
[----:B------:R-:W-:Y:S01]  /*b920*/  LOP3.LUT R10, R10, 0x1, RZ, 0x3c, !PT ;  /* 0x000000010a0a7812 */ /* 0x000fe200078e3cff */
[----:B------:R-:W-:Y:S06]  /*b930*/  @P2 BRA `(.L_x_1086) ;  /* 0x0000000000142947 */ /* 0x000fec0003800000 */
[----:B------:R-:W-:Y:S01]  /*b940*/  ISETP.NE.AND P1, PT, R16, RZ, PT ;  /* 0x000000ff1000720c */ /* 0x000fe20003f25270 */
[----:B-1----:R-:W-:-:S04]  /*b950*/  IMAD.MOV.U32 R20, RZ, RZ, 0x8100 ;  /* 0x00008100ff147424 */ /* 0x002fc800078e00ff */
[----:B------:R2:W-:Y:S08]  /*b960*/  SYNCS.ARRIVE.TRANS64 RZ, [R19+URZ+0x31810], R20 ;  /* 0x0318101413ff79a7 */ /* 0x0005f0000800003f */
[----:B------:R-:W-:Y:S05]  /*b970*/  @!P1 BRA `(.L_x_1086) ;  /* 0x0000000000049947 */ /* 0x000fea0003800000 */
[----:B------:R-:W-:Y:S01]  /*b980*/  BPT.TRAP 0x1 ;  /* 0x000000040000795c */ /* 0x000fe20000300000 */
.L_x_1086:
        /* <DEDUP_REMOVED lines=53> */
.L_x_1082:
[----:B------:R-:W-:-:S04]  /*bce0*/  SHF.L.U32 R11, R10, 0x1f, RZ ;  /* 0x0000001f0a0b7819 */ /* 0x000fc800000006ff */
[----:B------:R-:W3:Y:S02]  /*bcf0*/  SYNCS.PHASECHK.TRANS64.TRYWAIT P1, [R8+URZ+0x31838], R11 ;  /* 0x0318380b080075a7 */ /* 0x000ee4000802017f */
[----:B---3--:R-:W-:Y:S05]  /*bd00*/  @!P1 BRA `(.L_x_1088) ;  /* 0x0000000400f49947 */ /* 0x008fea0003800000 */
.L_x_1102:
[----:B------:R-:W-:Y:S05]  /*bd10*/  @P0 BRA `(.L_x_1089) ;  /* 0x0000000000180947 */ /* 0x000fea0003800000 */
[----:B------:R-:W4:Y:S01]  /*bd20*/  S2R R12, SR_TID.X ;  /* 0x00000000000c7919 */ /* 0x000f220000002100 */
[----:B---3--:R-:W-:-:S04]  /*bd30*/  IMAD.MOV.U32 R11, RZ, RZ, 0x8100 ;  /* 0x00008100ff0b7424 */ /* 0x008fc800078e00ff */
[----:B------:R3:W-:Y:S01]  /*bd40*/  SYNCS.ARRIVE.TRANS64 RZ, [R8+URZ+0x31830], R11 ;  /* 0x0318300b08ff79a7 */ /* 0x0007e2000800003f */
[----:B----4-:R-:W-:-:S13]  /*bd50*/  LOP3.LUT P0, RZ, R12, 0x1f, RZ, 0xc0, !PT ;  /* 0x0000001f0cff7812 */ /* 0x010fda000780c0ff */
[----:B---3--:R-:W-:Y:S05]  /*bd60*/  @!P0 BRA `(.L_x_1089) ;  /* 0x0000000000048947 */ /* 0x008fea0003800000 */
[----:B------:R-:W-:Y:S01]  /*bd70*/  BPT.TRAP 0x1 ;  /* 0x000000040000795c */ /* 0x000fe20000300000 */
.L_x_1089:
        /* <DEDUP_REMOVED lines=50> */
.L_x_1079:
[----:B------:R-:W-:Y:S05]  /*c0a0*/  BSYNC B0 ;  /* 0x0000000000007941 */ /* 0x000fea0003800000 */
.L_x_1078:
[----:B------:R-:W-:-:S03]  /*c0b0*/  UMOV UR4, 0xffffffff ;  /* 0xffffffff00047882 */ /* 0x000fc60000000000 */
[----:B------:R-:W-:Y:S05]  /*c0c0*/  BRA.DIV UR4, `(.L_x_1090) ;  /* 0x0000000604187947 */ /* 0x000fea000b800000 */
[----:B------:R-:W-:-:S13]  /*c0d0*/  ELECT P6, URZ, PT ;  /* 0x00000000003f782f */ /* 0x000fda00038c0000 */
.L_x_1105:
[----:B------:R-:W-:Y:S04]  /*c0e0*/  BSSY B0, `(.L_x_1091) ;  /* 0x000001e000007945 */ /* 0x000fe80003800000 */
[----:B------:R-:W-:Y:S05]  /*c0f0*/  @!P6 BRA `(.L_x_1092) ;  /* 0x000000000070e947 */ /* 0x000fea0003800000 */
[----:B------:R-:W-:-:S04]  /*c100*/  LOP3.LUT R0, R0, 0x2, RZ, 0xfc, !PT ;  /* 0x0000000200007812 */ /* 0x000fc800078efcff */
[----:B------:R-:W-:-:S13]  /*c110*/  ISETP.NE.AND P1, PT, R0, 0x3, PT ;  /* 0x000000030000780c */ /* 0x000fda0003f25270 */
[----:B------:R-:W-:Y:S05]  /*c120*/  @!P1 BRA `(.L_x_1093) ;  /* 0x0000000000049947 */ /* 0x000fea0003800000 */
[----:B------:R-:W-:Y:S01]  /*c130*/  BPT.TRAP 0x1 ;  /* 0x000000040000795c */ /* 0x000fe20000300000 */
.L_x_1093:
        /* <DEDUP_REMOVED lines=8> */
.L_x_1106:
        /* <DEDUP_REMOVED lines=9> */
.L_x_1107:
[----:B------:R-:W-:Y:S05]  /*c250*/  @!P1 BRA `(.L_x_1096) ;  /* 0x0000000000049947 */ /* 0x000fea0003800000 */
[----:B------:R-:W-:Y:S01]  /*c260*/  BPT.TRAP 0x1 ;  /* 0x000000040000795c */ /* 0x000fe20000300000 */
.L_x_1096:
[----:B------:R-:W-:-:S07]  /*c270*/  SHF.L.U32 R10, R10, 0x1f, RZ ;  /* 0x0000001f0a0a7819 */ /* 0x000fce00000006ff */
.L_x_1097:
[----:B------:R1:W1:Y:S02]  /*c280*/  SYNCS.PHASECHK.TRANS64.TRYWAIT P0, [R7+URZ+0x31838], R10 ;  /* 0x0318380a070075a7 */ /* 0x000264000800017f */
[----:B-1----:R-:W-:Y:S05]  /*c290*/  @!P0 NANOSLEEP.SYNCS 0x989680 ;  /* 0x009896800000895d */ /* 0x002fea0003900000 */
[----:B------:R-:W1:Y:S02]  /*c2a0*/  @!P0 SYNCS.PHASECHK.TRANS64 P0, [R7+URZ+0x31838], R10 ;  /* 0x0318380a070085a7 */ /* 0x000e64000800007f */
[----:B-1----:R-:W-:Y:S05]  /*c2b0*/  @!P0 BRA `(.L_x_1097) ;  /* 0xfffffffc00f08947 */ /* 0x002fea000383ffff */
.L_x_1092:
[----:B------:R-:W-:Y:S05]  /*c2c0*/  BSYNC B0 ;  /* 0x0000000000007941 */ /* 0x000fea0003800000 */
.L_x_1091:
[----:B------:R-:W-:Y:S05]  /*c2d0*/  EXIT ;  /* 0x000000000000794d */ /* 0x000fea0003800000 */
.L_x_1059:
[----:B-1----:R-:W-:-:S04]  /*c2e0*/  IMAD.U32 R8, RZ, RZ, UR60 ;  /* 0x0000003cff087e24 */ /* 0x002fc8000f8e00ff */
[----:B------:R1:W2:Y:S03]  /*c2f0*/  SYNCS.PHASECHK.TRANS64.TRYWAIT P0, [R8+URZ+0x31800], R3 ;  /* 0x03180003080075a7 */ /* 0x0002a6000800017f */
[----:B--2---:R-:W-:Y:S05]  /*c300*/  @!P0 NANOSLEEP.SYNCS 0x989680 ;  /* 0x009896800000895d */ /* 0x004fea0003900000 */
[----:B------:R-:W2:Y:S02]  /*c310*/  @!P0 SYNCS.PHASECHK.TRANS64 P0, [R8+URZ+0x31800], R3 ;  /* 0x03180003080085a7 */ /* 0x000ea4000800007f */
[----:B--2---:R-:W-:Y:S05]  /*c320*/  @!P0 BRA `(.L_x_1059) ;  /* 0xfffffffc00ec8947 */ /* 0x004fea000383ffff */
[----:B------:R-:W-:Y:S05]  /*c330*/  BRA `(.L_x_1058) ;  /* 0xffffff4000f47947 */ /* 0x000fea000383ffff */
.L_x_1064:
[----:B--2---:R2:W3:Y:S02]  /*c340*/  SYNCS.PHASECHK.TRANS64.TRYWAIT P1, [R17+URZ+0x31810], R10 ;  /* 0x0318100a110075a7 */ /* 0x0044e4000802017f */
[----:B---3--:R-:W-:Y:S05]  /*c350*/  @!P1 NANOSLEEP.SYNCS 0x989680 ;  /* 0x009896800000995d */ /* 0x008fea0003900000 */
[----:B------:R-:W3:Y:S02]  /*c360*/  @!P1 SYNCS.PHASECHK.TRANS64 P1, [R17+URZ+0x31810], R10 ;  /* 0x0318100a110095a7 */ /* 0x000ee4000802007f */
[----:B---3--:R-:W-:Y:S05]  /*c370*/  @!P1 BRA `(.L_x_1064) ;  /* 0xfffffffc00f09947 */ /* 0x008fea000383ffff */
[----:B------:R-:W-:Y:S05]  /*c380*/  BRA `(.L_x_1063) ;  /* 0xffffff4c007c7947 */ /* 0x000fea000383ffff */
.L_x_1068:
[----:B------:R1:W1:Y:S02]  /*c390*/  SYNCS.PHASECHK.TRANS64.TRYWAIT P1, [R5+URZ+0x31830], R12 ;  /* 0x0318300c050075a7 */ /* 0x000264000802017f */
[----:B-1----:R-:W-:Y:S05]  /*c3a0*/  @!P1 NANOSLEEP.SYNCS 0x989680 ;  /* 0x009896800000995d */ /* 0x002fea0003900000 */
[----:B------:R-:W1:Y:S02]  /*c3b0*/  @!P1 SYNCS.PHASECHK.TRANS64 P1, [R5+URZ+0x31830], R12 ;  /* 0x0318300c050095a7 */ /* 0x000e64000802007f */
[----:B-1----:R-:W-:Y:S05]  /*c3c0*/  @!P1 BRA `(.L_x_1068) ;  /* 0xfffffffc00f09947 */ /* 0x002fea000383ffff */
[----:B------:R-:W-:Y:S05]  /*c3d0*/  BRA `(.L_x_1067) ;  /* 0xffffff7000f47947 */ /* 0x000fea000383ffff */
.L_x_1080:
[----:B-1----:R1:W2:Y:S02]  /*c3e0*/  SYNCS.PHASECHK.TRANS64.TRYWAIT P1, [R8+URZ+0x31820], R7 ;  /* 0x03182007080075a7 */ /* 0x0022a4000802017f */
[----:B--2---:R-:W-:Y:S05]  /*c3f0*/  @!P1 NANOSLEEP.SYNCS 0x989680 ;  /* 0x009896800000995d */ /* 0x004fea0003900000 */
[----:B------:R-:W2:Y:S02]  /*c400*/  @!P1 SYNCS.PHASECHK.TRANS64 P1, [R8+URZ+0x31820], R7 ;  /* 0x03182007080095a7 */ /* 0x000ea4000802007f */
[----:B--2---:R-:W-:Y:S05]  /*c410*/  @!P1 BRA `(.L_x_1080) ;  /* 0xfffffffc00f09947 */ /* 0x004fea000383ffff */
[----:B------:R-:W-:Y:S05]  /*c420*/  BRA `(.L_x_1098) ;  /* 0xffffffe800687947 */ /* 0x000fea000383ffff */
.L_x_1083:
[----:B-1----:R1:W2:Y:S02]  /*c430*/  SYNCS.PHASECHK.TRANS64.TRYWAIT P1, [R8+URZ+0x31838], R5 ;  /* 0x03183805080075a7 */ /* 0x0022a4000802017f */
[----:B--2---:R-:W-:Y:S05]  /*c440*/  @!P1 NANOSLEEP.SYNCS 0x989680 ;  /* 0x009896800000995d */ /* 0x004fea0003900000 */
[----:B------:R-:W2:Y:S02]  /*c450*/  @!P1 SYNCS.PHASECHK.TRANS64 P1, [R8+URZ+0x31838], R5 ;  /* 0x03183805080095a7 */ /* 0x000ea4000802007f */
[----:B--2---:R-:W-:Y:S05]  /*c460*/  @!P1 BRA `(.L_x_1083) ;  /* 0xfffffffc00f09947 */ /* 0x004fea000383ffff */
[----:B------:R-:W-:Y:S05]  /*c470*/  BRA `(.L_x_1099) ;  /* 0xfffffff000487947 */ /* 0x000fea000383ffff */
.L_x_1085:
[----:B------:R-:W-:-:S07]  /*c480*/  SHF.L.U32 R20, R6, 0x1f, RZ ;  /* 0x0000001f06147819 */ /* 0x000fce00000006ff */
.L_x_1100:
[----:B-1----:R1:W2:Y:S02]  /*c490*/  SYNCS.PHASECHK.TRANS64.TRYWAIT P1, [R19+URZ+0x31820], R20 ;  /* 0x03182014130075a7 */ /* 0x0022a4000802017f */
[----:B--2---:R-:W-:Y:S05]  /*c4a0*/  @!P1 NANOSLEEP.SYNCS 0x989680 ;  /* 0x009896800000995d */ /* 0x004fea0003900000 */
[----:B------:R-:W2:Y:S02]  /*c4b0*/  @!P1 SYNCS.PHASECHK.TRANS64 P1, [R19+URZ+0x31820], R20 ;  /* 0x03182014130095a7 */ /* 0x000ea4000802007f */
[----:B--2---:R-:W-:Y:S05]  /*c4c0*/  @!P1 BRA `(.L_x_1100) ;  /* 0xfffffffc00f09947 */ /* 0x004fea000383ffff */
[----:B------:R-:W-:Y:S05]  /*c4d0*/  BRA `(.L_x_1101) ;  /* 0xfffffff400107947 */ /* 0x000fea000383ffff */
.L_x_1088:
[----:B---3--:R3:W4:Y:S02]  /*c4e0*/  SYNCS.PHASECHK.TRANS64.TRYWAIT P1, [R8+URZ+0x31838], R11 ;  /* 0x0318380b080075a7 */ /* 0x008724000802017f */
[----:B----4-:R-:W-:Y:S05]  /*c4f0*/  @!P1 NANOSLEEP.SYNCS 0x989680 ;  /* 0x009896800000995d */ /* 0x010fea0003900000 */
[----:B------:R-:W4:Y:S02]  /*c500*/  @!P1 SYNCS.PHASECHK.TRANS64 P1, [R8+URZ+0x31838], R11 ;  /* 0x0318380b080095a7 */ /* 0x000f24000802007f */
[----:B----4-:R-:W-:Y:S05]  /*c510*/  @!P1 BRA `(.L_x_1088) ;  /* 0xfffffffc00f09947 */ /* 0x010fea000383ffff */
[----:B------:R-:W-:Y:S05]  /*c520*/  BRA `(.L_x_1102) ;  /* 0xfffffff400f87947 */ /* 0x000fea000383ffff */
.L_x_1090:
[----:B------:R-:W-:Y:S01]  /*c530*/  BSSY B0, `(.L_x_1103) ;  /* 0x0000006000007945 */ /* 0x000fe20003800000 */
[----:B------:R-:W-:-:S07]  /*c540*/  IMAD.MOV.U32 R15, RZ, RZ, -0x1 ;  /* 0xffffffffff0f7424 */ /* 0x000fce00078e00ff */
[----:B-123--:R-:W-:Y:S05]  /*c550*/  WARPSYNC.COLLECTIVE R15, `(.L_x_1104) ;  /* 0x000000000f0c7348 */ /* 0x00efea0003c00000 */
[----:B------:R-:W-:Y:S02]  /*c560*/  ELECT P6, UR62, PT ;  /* 0x00000000003e782f */ /* 0x000fe400038c0000 */
[----:B------:R-:W-:Y:S01]  /*c570*/  MOV R14, UR62 ;  /* 0x0000003e000e7c02 */ /* 0x000fe20008000f00 */
[----:B-123--:R-:W-:Y:S10]  /*c580*/  ENDCOLLECTIVE ;  /* 0x000000000000791b */ /* 0x00eff40003800000 */
.L_x_1104:
[----:B------:R-:W-:Y:S05]  /*c590*/  BSYNC B0 ;  /* 0x0000000000007941 */ /* 0x000fea0003800000 */
.L_x_1103:
[----:B------:R-:W-:Y:S05]  /*c5a0*/  BRA `(.L_x_1105) ;  /* 0xfffffff800cc7947 */ /* 0x000fea000383ffff */
.L_x_1094:
[----:B----4-:R4:W1:Y:S02]  /*c5b0*/  SYNCS.PHASECHK.TRANS64.TRYWAIT P0, [R5+URZ], R0 ;  /* 0x00000000050075a7 */ /* 0x010864000800017f */
[----:B-1----:R-:W-:Y:S05]  /*c5c0*/  @!P0 NANOSLEEP.SYNCS 0x989680 ;  /* 0x009896800000895d */ /* 0x002fea0003900000 */
[----:B------:R-:W1:Y:S02]  /*c5d0*/  @!P0 SYNCS.PHASECHK.TRANS64 P0, [R5+URZ], R0 ;  /* 0x00000000050085a7 */ /* 0x000e64000800007f */
[----:B-1----:R-:W-:Y:S05]  /*c5e0*/  @!P0 BRA `(.L_x_1094) ;  /* 0xfffffffc00f08947 */ /* 0x002fea000383ffff */
[----:B------:R-:W-:Y:S05]  /*c5f0*/  BRA `(.L_x_1106) ;  /* 0xfffffff800f07947 */ /* 0x000fea000383ffff */
.L_x_1095:
[----:B----4-:R4:W1:Y:S02]  /*c600*/  SYNCS.PHASECHK.TRANS64.TRYWAIT P0, [R3+URZ], R0 ;  /* 0x00000000030075a7 */ /* 0x010864000800017f */
[----:B-1----:R-:W-:Y:S05]  /*c610*/  @!P0 NANOSLEEP.SYNCS 0x989680 ;  /* 0x009896800000895d */ /* 0x002fea0003900000 */
[----:B------:R-:W1:Y:S02]  /*c620*/  @!P0 SYNCS.PHASECHK.TRANS64 P0, [R3+URZ], R0 ;  /* 0x00000000030085a7 */ /* 0x000e64000800007f */
[----:B-1----:R-:W-:Y:S05]  /*c630*/  @!P0 BRA `(.L_x_1095) ;  /* 0xfffffffc00f08947 */ /* 0x002fea000383ffff */
[----:B------:R-:W-:Y:S05]  /*c640*/  BRA `(.L_x_1107) ;  /* 0xfffffffc00007947 */ /* 0x000fea000383ffff */
.L_x_1108:
        /* <DEDUP_REMOVED lines=11> */
.L_x_2209:


//--------------------- .text._ZN7cutlass13device_kernelIN5flash11enable_sm90INS1_16FlashAttnBwdSm90INS1_25CollectiveMainloopBwdSm90ILi2ELi1ELi1EN4cute5tupleIJNS5_1CILi1EEES8_S8_EEENS6_IJNS7_ILi64EEENS7_ILi80EEENS7_ILi256EEEEEENS_6half_tEfNS_4arch4Sm90ELb0ELb0ELb0ELb0ELb0ELb0ELb1ELb1ELi2ELi1ELi1ELi1ELb0EEENS1_24CollectiveEpilogueBwdGQAISD_fSG_Li256ELb0ELb0EEENS1_19SingleTileSchedulerILb0ELb0ELb0ELi80EEEEEEEEEvNT_6ParamsE --------------------------
	.section	.text._ZN7cutlass13device_kernelIN5flash11enable_sm90INS1_16FlashAttnBwdSm90INS1_25CollectiveMainloopBwdSm90ILi2ELi1ELi1EN4cute5tupleIJNS5_1CILi1EEES8_S8_EEENS6_IJNS7_ILi64EEENS7_ILi80EEENS7_ILi256EEEEEENS_6half_tEfNS_4arch4Sm90ELb0ELb0ELb0ELb0ELb0ELb0ELb1ELb1ELi2ELi1ELi1ELi1ELb0EEENS1_24CollectiveEpilogueBwdGQAISD_fSG_Li256ELb0ELb0EEENS1_19SingleTileSchedulerILb0ELb0ELb0ELi80EEEEEEEEEvNT_6ParamsE,"ax",@progbits
	.align	128
.text._ZN7cutlass13device_kernelIN5flash11enable_sm90INS1_16FlashAttnBwdSm90INS1_25CollectiveMainloopBwdSm90ILi2ELi1ELi1EN4cute5tupleIJNS5_1CILi1EEES8_S8_EEENS6_IJNS7_ILi64EEENS7_ILi80EEENS7_ILi256EEEEEENS_6half_tEfNS_4arch4Sm90ELb0ELb0ELb0ELb0ELb0ELb0ELb1ELb1ELi2ELi1ELi1ELi1ELb0EEENS1_24CollectiveEpilogueBwdGQAISD_fSG_Li256ELb0ELb0EEENS1_19SingleTileSchedulerILb0ELb0ELb0ELi80EEEEEEEEEvNT_6ParamsE:
        .type           _ZN7cutlass13device_kernelIN5flash11enable_sm90INS1_16FlashAttnBwdSm90INS1_25CollectiveMainloopBwdSm90ILi2ELi1ELi1EN4cute5tupleIJNS5_1CILi1EEES8_S8_EEENS6_IJNS7_ILi64EEENS7_ILi80EEENS7_ILi256EEEEEENS_6half_tEfNS_4arch4Sm90ELb0ELb0ELb0ELb0ELb0ELb0ELb1ELb1ELi2ELi1ELi1ELi1ELb0EEENS1_24CollectiveEpilogueBwdGQAISD_fSG_Li256ELb0ELb0EEENS1_19SingleTileSchedulerILb0ELb0ELb0ELi80EEEEEEEEEvNT_6ParamsE,@function
        .size           _ZN7cutlass13device_kernelIN5flash11enable_sm90INS1_16FlashAttnBwdSm90INS1_25CollectiveMainloopBwdSm90ILi2ELi1ELi1EN4cute5tupleIJNS5_1CILi1EEES8_S8_EEENS6_IJNS7_ILi64EEENS7_ILi80EEENS7_ILi256EEEEEENS_6half_tEfNS_4arch4Sm90ELb0ELb0ELb0ELb0ELb0ELb0ELb1ELb1ELi2ELi1ELi1ELi1ELb0EEENS1_24CollectiveEpilogueBwdGQAISD_fSG_Li256ELb0ELb0EEENS1_19SingleTileSchedulerILb0ELb0ELb0ELi80EEEEEEEEEvNT_6ParamsE,(.L_x_2210 - _ZN7cutlass13device_kernelIN5flash11enable_sm90INS1_16FlashAttnBwdSm90INS1_25CollectiveMainloopBwdSm90ILi2ELi1ELi1EN4cute5tupleIJNS5_1CILi1EEES8_S8_EEENS6_IJNS7_ILi64EEENS7_ILi80EEENS7_ILi256EEEEEENS_6half_tEfNS_4arch4Sm90ELb0ELb0ELb0ELb0ELb0ELb0ELb1ELb1ELi2ELi1ELi1ELi1ELb0EEENS1_24CollectiveEpilogueBwdGQAISD_fSG_Li256ELb0ELb0EEENS1_19SingleTileSchedulerILb0ELb0ELb0ELi80EEEEEEEEEvNT_6ParamsE)
        .other          _ZN7cutlass13device_kernelIN5flash11enable_sm90INS1_16FlashAttnBwdSm90INS1_25CollectiveMainloopBwdSm90ILi2ELi1ELi1EN4cute5tupleIJNS5_1CILi1EEES8_S8_EEENS6_IJNS7_ILi64EEENS7_ILi80EEENS7_ILi256EEEEEENS_6half_tEfNS_4arch4Sm90ELb0ELb0ELb0ELb0ELb0ELb0ELb1ELb1ELi2ELi1ELi1ELi1ELb0EEENS1_24CollectiveEpilogueBwdGQAISD_fSG_Li256ELb0ELb0EEENS1_19SingleTileSchedulerILb0ELb0ELb0ELi80EEEEEEEEEvNT_6ParamsE,@"STO_CUDA_ENTRY STV_DEFAULT"
_ZN7cutlass13device_kernelIN5flash11enable_sm90INS1_16FlashAttnBwdSm90INS1_25CollectiveMainloopBwdSm90ILi2ELi1ELi1EN4cute5tupleIJNS5_1CILi1EEES8_S8_EEENS6_IJNS7_ILi64EEENS7_ILi80EEENS7_ILi256EEEEEENS_6half_tEfNS_4arch4Sm90ELb0ELb0ELb0ELb0ELb0ELb0ELb1ELb1ELi2ELi1ELi1ELi1ELb0EEENS1_24CollectiveEpilogueBwdGQAISD_fSG_Li256ELb0ELb0EEENS1_19SingleTileSchedulerILb0ELb0ELb0ELi80EEEEEEEEEvNT_6ParamsE:
        /* <DEDUP_REMOVED lines=23> */
.L_x_1110:
[----:B------:R-:W-:Y:S05]  /*0170*/  BSYNC B0 ;  /* 0x0000000000007941 */ /* 0x000fea0003800000 */
.L_x_1109:
        /* <DEDUP_REMOVED lines=34> */
.L_x_1111:
        /* <DEDUP_REMOVED lines=20> */
.L_x_1112:
        /* <DEDUP_REMOVED lines=8> */
.L_x_1115:
        /* <DEDUP_REMOVED lines=35> */
.L_x_1117:
        /* <DEDUP_REMOVED lines=197> */
.L_x_1130:
[----:B------:R-:W-:-:S13]  /*13e0*/  ISETP.NE.AND P0, PT, R19, 0x3, PT ;  /* 0x000000031300780c */ /* 0x000fda0003f05270 */
[----:B--2---:R-:W-:Y:S05]  /*13f0*/  @!P0 BRA `(.L_x_1120) ;  /* 0x0000000000048947 */ /* 0x004fea0003800000 */
[----:B------:R-:W-:Y:S01]  /*1400*/  BPT.TRAP 0x1 ;  /* 0x000000040000795c */ /* 0x000fe20000300000 */
.L_x_1120:
[----:B------:R-:W-:Y:S02]  /*1410*/  LEA R16, R3, UR60, 0x3 ;  /* 0x0000003c03107c11 */ /* 0x000fe4000f8e18ff */
[----:B------:R-:W-:-:S04]  /*1420*/  SHF.L.U32 R11, R18, 0x1f, RZ ;  /* 0x0000001f120b7819 */ /* 0x000fc800000006ff */
[----:B------:R1:W2:Y:S01]  /*1430*/  SYNCS.PHASECHK.TRANS64.TRYWAIT P1, [R16+URZ+0x31810], R11 ;  /* 0x0318100b100075a7 */ /* 0x0002a2000802017f */
[----:B------:R-:W-:Y:S05]  /*1440*/  @!P0 BRA `(.L_x_1121) ;  /* 0x0000000000048947 */ /* 0x000fea0003800000 */
[----:B------:R-:W-:Y:S01]  /*1450*/  BPT.TRAP 0x1 ;  /* 0x000000040000795c */ /* 0x000fe20000300000 */
.L_x_1121:
        /* <DEDUP_REMOVED lines=12> */
.L_x_1122:
        /* <DEDUP_REMOVED lines=438> */
.L_x_1124:
[----:B------:R-:W-:-:S04]  /*3080*/  SHF.L.U32 R10, R17, 0x1f, RZ ;  /* 0x0000001f110a7819 */ /* 0x000fc800000006ff */
[----:B------:R3:W1:Y:S01]  /*3090*/  SYNCS.PHASECHK.TRANS64.TRYWAIT P1, [UR60+0x31830], R10 ;  /* 0x0318300aff0075a7 */ /* 0x000662000802017c */
[----:B------:R-:W-:Y:S05]  /*30a0*/  @!P0 BRA `(.L_x_1125) ;  /* 0x0000000000048947 */ /* 0x000fea0003800000 */
[----:B------:R-:W-:Y:S01]  /*30b0*/  BPT.TRAP 0x1 ;  /* 0x000000040000795c */ /* 0x000fe20000300000 */
.L_x_1125:
        /* <DEDUP_REMOVED lines=11> */
.L_x_1126:
[----:B------:R-:W-:Y:S01]  /*3170*/  VIADD R9, R6, 0x80 ;  /* 0x0000008006097836 */ /* 0x000fe20000000000 */
        /* <DEDUP_REMOVED lines=14> */
[C---:B------:R-:W-:Y:S01]  /*3260*/  ISETP.GT.AND P1, PT, R2.reuse, 0x10, PT ;  /* 0x000000100200780c */ /* 0x040fe20003f24270 */
[----:B------:R-:W-:Y:S01]  /*3270*/  HGMMA.64x8x16.F32 R44, gdesc[UR4], RZ, !UPT ;  /* 0x00000000042c79f0 */ /* 0x000fe2000c7008ff */
[----:B------:R-:W-:Y:S01]  /*3280*/  UMOV UR7, 0x40000000 ;  /* 0x4000000000077882 */ /* 0x000fe20000000000 */
[----:B------:R-:W-:Y:S01]  /*3290*/  UMOV UR6, UR8 ;  /* 0x0000000800067c82 */ /* 0x000fe20008000000 */
[C---:B------:R-:W-:Y:S01]  /*32a0*/  ISETP.GT.AND P2, PT, R2.reuse, 0x11, PT ;  /* 0x000000110200780c */ /* 0x040fe20003f44270 */
[----:B------:R-:W-:Y:S01]  /*32b0*/  HGMMA.64x8x16.F32 R48, gdesc[UR4], RZ, !UPT ;  /* 0x00000000043079f0 */ /* 0x000fe2000c7008ff */
[----:B------:R-:W-:Y:S01]  /*32c0*/  UMOV UR6, UR9 ;  /* 0x0000000900067c82 */ /* 0x000fe20008000000 */
[----:B------:R-:W-:Y:S01]  /*32d0*/  UMOV UR7, 0x40000000 ;  /* 0x4000000000077882 */ /* 0x000fe20000000000 */
[C---:B------:R-:W-:Y:S01]  /*32e0*/  ISETP.GT.AND P5, PT, R2.reuse, RZ, PT ;  /* 0x000000ff0200720c */ /* 0x040fe20003fa4270 */
        /* <DEDUP_REMOVED lines=67> */
[----:B------:R-:W-:Y:S01]  /*3720*/  UMOV UR33, UR25 ;  /* 0x0000001900217c82 */ /* 0x000fe20008000000 */
[----:B------:R-:W-:Y:S01]  /*3730*/  UMOV UR35, 0x40 ;  /* 0x0000004000237882 */ /* 0x000fe20000000000 */
[----:B------:R-:W-:Y:S01]  /*3740*/  R2UR UR10, R9 ;  /* 0x00000000090a72ca */ /* 0x000fe200000e0000 */
[----:B------:R-:W-:Y:S01]  /*3750*/  VIADD R9, R6, 0x6 ;  /* 0x0000000606097836 */ /* 0x000fe20000000000 */
[----:B------:R-:W-:Y:S01]  /*3760*/  R2UR UR11, R10 ;  /* 0x000000000a0b72ca */ /* 0x000fe200000e0000 */
[----:B------:R-:W-:Y:S01]  /*3770*/  VIADD R10, R8, 0x6 ;  /* 0x00000006080a7836 */ /* 0x000fe20000000000 */
[----:B------:R-:W-:Y:S01]  /*3780*/  UMOV UR21, 0x40000040 ;  /* 0x4000004000157882 */ /* 0x000fe20000000000 */
[----:B------:R-:W-:Y:S01]  /*3790*/  IMAD R5, R4, 0x2800, R5 ;  /* 0x0000280004057824 */ /* 0x000fe200078e0205 */
[----:B------:R-:W-:-:S04]  /*37a0*/  UMOV UR23, 0x40 ;  /* 0x0000004000177882 */ /* 0x000fc80000000000 */
        /* <DEDUP_REMOVED lines=369> */
[----:B--2---:R-:W-:Y:S02]  /*4ec0*/  FSEL R11, R28, -INF , P1 ;  /* 0xff8000001c0b7808 */ /* 0x004fe40000800000 */
[----:B------:R-:W-:-:S02]  /*4ed0*/  FSEL R29, R29, -INF , P2 ;  /* 0xff8000001d1d7808 */ /* 0x000fc40001000000 */
[----:B------:R-:W-:Y:S01]  /*4ee0*/  FSEL R9, R24, -INF , P5 ;  /* 0xff80000018097808 */ /* 0x000fe20002800000 */
[--C-:B----4-:R-:W-:Y:S01]  /*4ef0*/  FFMA.FTZ R8, R11, UR4, -R14.reuse ;  /* 0x000000040b087c23 */ /* 0x110fe2000801080e */
[----:B------:R-:W-:Y:S01]  /*4f00*/  FSEL R13, R32, -INF , P3 ;  /* 0xff800000200d7808 */ /* 0x000fe20001800000 */
[--C-:B------:R-:W-:Y:S01]  /*4f10*/  FFMA.FTZ R11, R29, UR4, -R14.reuse ;  /* 0x000000041d0b7c23 */ /* 0x100fe2000801080e */
[----:B------:R-:W-:Y:S01]  /*4f20*/  FSEL R26, R26, -INF , P5 ;  /* 0xff8000001a1a7808 */ /* 0x000fe20002800000 */
[--C-:B------:R-:W-:Y:S01]  /*4f30*/  FFMA.FTZ R9, R9, UR4, -R14.reuse ;  /* 0x0000000409097c23 */ /* 0x100fe2000801080e */
[----:B------:R-:W-:Y:S01]  /*4f40*/  FSEL R28, R30, -INF , P1 ;  /* 0xff8000001e1c7808 */ /* 0x000fe20000800000 */
[--C-:B------:R-:W-:Y:S01]  /*4f50*/  FFMA.FTZ R6, R13, UR4, -R14.reuse ;  /* 0x000000040d067c23 */ /* 0x100fe2000801080e */
[----:B------:R-:W-:Y:S01]  /*4f60*/  FSEL R25, R25, -INF , P6 ;  /* 0xff80000019197808 */ /* 0x000fe20003000000 */
[----:B------:R-:W-:Y:S01]  /*4f70*/  FFMA.FTZ R24, R26, UR4, -R15 ;  /* 0x000000041a187c23 */ /* 0x000fe2000801080f */
[C---:B------:R-:W-:Y:S01]  /*4f80*/  ISETP.GT.AND P5, PT, R2.reuse, 0x30, PT ;  /* 0x000000300200780c */ /* 0x040fe20003fa4270 */
[----:B------:R-:W1:Y:S01]  /*4f90*/  MUFU.EX2 R9, R9 ;  /* 0x0000000900097308 */ /* 0x000e620000000800 */
[----:B------:R-:W-:Y:S01]  /*4fa0*/  FSEL R22, R27, -INF , P6 ;  /* 0xff8000001b167808 */ /* 0x000fe20003000000 */
[----:B------:R-:W-:Y:S01]  /*4fb0*/  FFMA.FTZ R10, R25, UR4, -R14 ;  /* 0x00000004190a7c23 */ /* 0x000fe2000801080e */
[----:B------:R-:W-:-:S02]  /*4fc0*/  ISETP.GT.AND P1, PT, R2, 0x40, PT ;  /* 0x000000400200780c */ /* 0x000fc40003f24270 */
[----:B------:R-:W-:Y:S01]  /*4fd0*/  FSEL R32, R31, -INF , P2 ;  /* 0xff8000001f207808 */ /* 0x000fe20001000000 */
[--C-:B------:R-:W-:Y:S01]  /*4fe0*/  FFMA.FTZ R25, R22, UR4, -R15.reuse ;  /* 0x0000000416197c23 */ /* 0x100fe2000801080f */
[----:B------:R-:W-:Y:S01]  /*4ff0*/  ISETP.GT.AND P6, PT, R2, 0x31, PT ;  /* 0x000000310200780c */ /* 0x000fe20003fc4270 */
[--C-:B------:R-:W-:Y:S01]  /*5000*/  FFMA.FTZ R22, R28, UR4, -R15.reuse ;  /* 0x000000041c167c23 */ /* 0x100fe2000801080f */
[----:B------:R-:W-:Y:S01]  /*5010*/  ISETP.GT.AND P2, PT, R2, 0x41, PT ;  /* 0x000000410200780c */ /* 0x000fe20003f44270 */
[--C-:B------:R-:W-:Y:S01]  /*5020*/  FFMA.FTZ R27, R32, UR4, -R15.reuse ;  /* 0x00000004201b7c23 */ /* 0x100fe2000801080f */
[----:B------:R-:W-:Y:S01]  /*5030*/  FSEL R21, R36, -INF , P5 ;  /* 0xff80000024157808 */ /* 0x000fe20002800000 */
[----:B------:R-:W2:Y:S01]  /*5040*/  MUFU.EX2 R10, R10 ;  /* 0x0000000a000a7308 */ /* 0x000ea20000000800 */
[----:B------:R-:W-:Y:S02]  /*5050*/  FSEL R23, R40, -INF , P1 ;  /* 0xff80000028177808 */ /* 0x000fe40000800000 */
[----:B------:R-:W-:Y:S01]  /*5060*/  LEA R29, R228, UR60, 0x2 ;  /* 0x0000003ce41d7c11 */ /* 0x000fe2000f8e10ff */
[--C-:B------:R-:W-:Y:S01]  /*5070*/  FFMA.FTZ R12, R21, UR4, -R14.reuse ;  /* 0x00000004150c7c23 */ /* 0x100fe2000801080e */
[----:B------:R-:W-:Y:S01]  /*5080*/  FSEL R33, R33, -INF , P4 ;  /* 0xff80000021217808 */ /* 0x000fe20002000000 */
[--C-:B------:R-:W-:Y:S01]  /*5090*/  FFMA.FTZ R20, R23, UR4, -R14.reuse ;  /* 0x0000000417147c23 */ /* 0x100fe2000801080e */
[----:B------:R-:W-:Y:S01]  /*50a0*/  FSEL R37, R37, -INF , P6 ;  /* 0xff80000025257808 */ /* 0x000fe20003000000 */
[----:B------:R-:W3:Y:S01]  /*50b0*/  LDS R30, [R29+0x2c300] ;  /* 0x02c300001d1e7984 */ /* 0x000ee20000000800 */
[----:B------:R-:W-:Y:S01]  /*50c0*/  FSEL R41, R41, -INF , P2 ;  /* 0xff80000029297808 */ /* 0x000fe20001000000 */
[--C-:B------:R-:W-:Y:S01]  /*50d0*/  FFMA.FTZ R13, R33, UR4, -R14.reuse ;  /* 0x00000004210d7c23 */ /* 0x100fe2000801080e */
[----:B------:R-:W-:Y:S01]  /*50e0*/  FSEL R26, R35, -INF , P4 ;  /* 0xff800000231a7808 */ /* 0x000fe20002000000 */
[--C-:B------:R-:W-:Y:S01]  /*50f0*/  FFMA.FTZ R21, R37, UR4, -R14.reuse ;  /* 0x0000000425157c23 */ /* 0x100fe2000801080e */
[----:B------:R-:W-:Y:S01]  /*5100*/  FSEL R38, R38, -INF , P5 ;  /* 0xff80000026267808 */ /* 0x000fe20002800000 */
[----:B------:R-:W-:Y:S01]  /*5110*/  FFMA.FTZ R23, R41, UR4, -R14 ;  /* 0x0000000429177c23 */ /* 0x000fe2000801080e */
[----:B------:R-:W-:Y:S01]  /*5120*/  FSEL R40, R39, -INF , P6 ;  /* 0xff80000027287808 */ /* 0x000fe20003000000 */
[----:B------:R4:W5:Y:S01]  /*5130*/  LDS R14, [R29+0x2c320] ;  /* 0x02c320001d0e7984 */ /* 0x0009620000000800 */
[----:B------:R-:W-:Y:S01]  /*5140*/  FSEL R34, R34, -INF , P3 ;  /* 0xff80000022227808 */ /* 0x000fe20001800000 */
[--C-:B------:R-:W-:Y:S01]  /*5150*/  FFMA.FTZ R31, R26, UR4, -R15.reuse ;  /* 0x000000041a1f7c23 */ /* 0x100fe2000801080f */
[----:B------:R-:W-:Y:S01]  /*5160*/  FSEL R42, R42, -INF , P1 ;  /* 0xff8000002a2a7808 */ /* 0x000fe20000800000 */
[--C-:B------:R-:W-:Y:S01]  /*5170*/  FFMA.FTZ R38, R38, UR4, -R15.reuse ;  /* 0x0000000426267c23 */ /* 0x100fe2000801080f */
[----:B------:R-:W-:Y:S01]  /*5180*/  FSEL R28, R43, -INF , P2 ;  /* 0xff8000002b1c7808 */ /* 0x000fe20001000000 */
[----:B------:R-:W-:Y:S01]  /*5190*/  FFMA.FTZ R40, R40, UR4, -R15 ;  /* 0x0000000428287c23 */ /* 0x000fe2000801080f */
[----:B------:R-:W-:-:S02]  /*51a0*/  WARPGROUP.DEPBAR.LE gsb0, 0x0 ;  /* 0x00008000000079c5 */ /* 0x000fc40000010000 */
[--C-:B------:R-:W-:Y:S01]  /*51b0*/  FFMA.FTZ R39, R34, UR4, -R15.reuse ;  /* 0x0000000422277c23 */ /* 0x100fe2000801080f */
[--C-:B----4-:R-:W-:Y:S01]  /*51c0*/  FFMA.FTZ R29, R42, UR4, -R15.reuse ;  /* 0x000000042a1d7c23 */ /* 0x110fe2000801080f */
[----:B------:R-:W-:Y:S01]  /*51d0*/  FFMA.FTZ R28, R28, UR4, -R15 ;  /* 0x000000041c1c7c23 */ /* 0x000fe2000801080f */
[----:B------:R-:W4:Y:S01]  /*51e0*/  MUFU.EX2 R8, R8 ;  /* 0x0000000800087308 */ /* 0x000f220000000800 */
[----:B------:R-:W-:-:S04]  /*51f0*/  UIADD3 UR4, UR60, 0x2c500, URZ ;  /* 0x0002c5003c047890 */ /* 0x000fc8000fffe03f */
[----:B------:R-:W-:-:S03]  /*5200*/  USHF.R.U32.HI UR4, URZ, 0x4, UR4 ;  /* 0x000000043f047899 */ /* 0x000fc60008011604 */
[----:B------:R-:W-:Y:S01]  /*5210*/  MUFU.EX2 R24, R24 ;  /* 0x0000001800187308 */ /* 0x000fe20000000800 */
[----:B------:R-:W-:-:S04]  /*5220*/  ULOP3.LUT UR4, UR4, 0x3fff, URZ, 0xc0, !UPT ;  /* 0x00003fff04047892 */ /* 0x000fc8000f8ec03f */
[----:B------:R-:W-:-:S03]  /*5230*/  ULOP3.LUT UR4, UR4, 0x80000, URZ, 0xfc, !UPT ;  /* 0x0008000004047892 */ /* 0x000fc6000f8efc3f */
[----:B------:R-:W4:Y:S01]  /*5240*/  MUFU.EX2 R25, R25 ;  /* 0x0000001900197308 */ /* 0x000f220000000800 */
[----:B------:R-:W-:Y:S02]  /*5250*/  UIADD3 UR5, UR4, 0x80, URZ ;  /* 0x0000008004057890 */ /* 0x000fe4000fffe03f */
[----:B------:R-:W-:Y:S01]  /*5260*/  UIADD3 UR6, UR4, 0x100, URZ ;  /* 0x0000010004067890 */ /* 0x000fe2000fffe03f */
[--C-:B---3--:R-:W-:Y:S01]  /*5270*/  FADD.FTZ R44, R44, -R30.reuse ;  /* 0x8000001e2c2c7221 */ /* 0x108fe20000010000 */
[--C-:B------:R-:W-:Y:S01]  /*5280*/  FADD.FTZ R35, R48, -R30.reuse ;  /* 0x8000001e30237221 */ /* 0x100fe20000010000 */
[--C-:B------:R-:W-:Y:S01]  /*5290*/  FADD.FTZ R45, R45, -R30.reuse ;  /* 0x8000001e2d2d7221 */ /* 0x100fe20000010000 */
[--C-:B------:R-:W-:Y:S01]  /*52a0*/  FADD.FTZ R32, R49, -R30.reuse ;  /* 0x8000001e31207221 */ /* 0x100fe20000010000 */
[----:B------:R-:W3:Y:S01]  /*52b0*/  MUFU.EX2 R11, R11 ;  /* 0x0000000b000b7308 */ /* 0x000ee20000000800 */
[--C-:B------:R-:W-:Y:S01]  /*52c0*/  FADD.FTZ R36, R53, -R30.reuse ;  /* 0x8000001e35247221 */ /* 0x100fe20000010000 */
[--C-:B------:R-:W-:Y:S01]  /*52d0*/  FADD.FTZ R37, R216, -R30.reuse ;  /* 0x8000001ed8257221 */ /* 0x100fe20000010000 */
[----:B------:R-:W-:Y:S01]  /*52e0*/  FADD.FTZ R34, R217, -R30 ;  /* 0x8000001ed9227221 */ /* 0x000fe20000010000 */
[--C-:B-----5:R-:W-:Y:S01]  /*52f0*/  FADD.FTZ R49, R46, -R14.reuse ;  /* 0x8000000e2e317221 */ /* 0x120fe20000010000 */
[--C-:B------:R-:W-:Y:S01]  /*5300*/  FADD.FTZ R48, R47, -R14.reuse ;  /* 0x8000000e2f307221 */ /* 0x100fe20000010000 */
[--C-:B------:R-:W-:Y:S01]  /*5310*/  FADD.FTZ R53, R50, -R14.reuse ;  /* 0x8000000e32357221 */ /* 0x100fe20000010000 */
[--C-:B------:R-:W-:Y:S01]  /*5320*/  FADD.FTZ R50, R51, -R14.reuse ;  /* 0x8000000e33327221 */ /* 0x100fe20000010000 */
[----:B------:R-:W5:Y:S01]  /*5330*/  MUFU.EX2 R22, R22 ;  /* 0x0000001600167308 */ /* 0x000f620000000800 */
[--C-:B------:R-:W-:Y:S01]  /*5340*/  FADD.FTZ R47, R54, -R14.reuse ;  /* 0x8000000e362f7221 */ /* 0x100fe20000010000 */
[--C-:B------:R-:W-:Y:S01]  /*5350*/  FADD.FTZ R46, R55, -R14.reuse ;  /* 0x8000000e372e7221 */ /* 0x100fe20000010000 */
[--C-:B------:R-:W-:Y:S01]  /*5360*/  FADD.FTZ R43, R218, -R14.reuse ;  /* 0x8000000eda2b7221 */ /* 0x100fe20000010000 */
[--C-:B------:R-:W-:Y:S01]  /*5370*/  FADD.FTZ R219, R219, -R14.reuse ;  /* 0x8000000edbdb7221 */ /* 0x100fe20000010000 */
[--C-:B------:R-:W-:Y:S01]  /*5380*/  FADD.FTZ R222, R222, -R14.reuse ;  /* 0x8000000edede7221 */ /* 0x100fe20000010000 */
[----:B------:R-:W-:Y:S01]  /*5390*/  FADD.FTZ R223, R223, -R14 ;  /* 0x8000000edfdf7221 */ /* 0x000fe20000010000 */
[----:B-1----:R-:W-:Y:S01]  /*53a0*/  FMUL.FTZ R41, R9, R44 ;  /* 0x0000002c09297220 */ /* 0x002fe20000410000 */
[----:B------:R-:W1:Y:S01]  /*53b0*/  MUFU.EX2 R27, R27 ;  /* 0x0000001b001b7308 */ /* 0x000e620000000800 */
[----:B--2---:R-:W-:Y:S01]  /*53c0*/  F2FP.F16.F32.PACK_AB R14, R10, R9 ;  /* 0x000000090a0e723e */ /* 0x004fe200000000ff */
[----:B----4-:R-:W-:Y:S01]  /*53d0*/  FMUL.FTZ R35, R8, R35 ;  /* 0x0000002308237220 */ /* 0x010fe20000410000 */
[----:B------:R-:W-:Y:S01]  /*53e0*/  F2FP.F16.F32.PACK_AB R15, R25, R24 ;  /* 0x00000018190f723e */ /* 0x000fe200000000ff */
[----:B------:R-:W-:Y:S01]  /*53f0*/  BAR.SYNC.DEFER_BLOCKING 0x9, 0x100 ;  /* 0x0244000000007b1d */ /* 0x000fe20000010000 */
[----:B------:R-:W-:Y:S01]  /*5400*/  FMUL.FTZ R42, R10, R45 ;  /* 0x0000002d0a2a7220 */ /* 0x000fe20000410000 */
[C---:B---3--:R-:W-:Y:S01]  /*5410*/  FMUL.FTZ R32, R11.reuse, R32 ;  /* 0x000000200b207220 */ /* 0x048fe20000410000 */
[----:B------:R-:W-:Y:S01]  /*5420*/  F2FP.F16.F32.PACK_AB R8, R11, R8 ;  /* 0x000000080b08723e */ /* 0x000fe200000000ff */
[----:B------:R-:W-:Y:S01]  /*5430*/  FADD.FTZ R33, R52, -R30 ;  /* 0x8000001e34217221 */ /* 0x000fe20000010000 */
[----:B------:R-:W-:Y:S01]  /*5440*/  IMAD R218, R4, 0x2000, R7 ;  /* 0x0000200004da7824 */ /* 0x000fe200078e0207 */
[----:B------:R-:W2:Y:S01]  /*5450*/  MUFU.EX2 R6, R6 ;  /* 0x0000000600067308 */ /* 0x000ea20000000800 */
[----:B------:R-:W-:Y:S01]  /*5460*/  FMUL.FTZ R24, R24, R49 ;  /* 0x0000003118187220 */ /* 0x000fe20000410000 */
[----:B------:R-:W-:Y:S01]  /*5470*/  FMUL.FTZ R25, R25, R48 ;  /* 0x0000003019197220 */ /* 0x000fe20000410000 */
[----:B-----5:R-:W-:Y:S01]  /*5480*/  FMUL.FTZ R53, R22, R53 ;  /* 0x0000003516357220 */ /* 0x020fe20000410000 */
[----:B------:R-:W-:Y:S01]  /*5490*/  F2FP.F16.F32.PACK_AB R52, R32, R35 ;  /* 0x000000232034723e */ /* 0x000fe200000000ff */
[----:B------:R-:W-:Y:S01]  /*54a0*/  UMOV UR58, UR4 ;  /* 0x00000004003a7c82 */ /* 0x000fe20008000000 */
[----:B------:R-:W-:Y:S01]  /*54b0*/  UMOV UR14, UR5 ;  /* 0x00000005000e7c82 */ /* 0x000fe20008000000 */
[C---:B-1----:R-:W-:Y:S01]  /*54c0*/  F2FP.F16.F32.PACK_AB R9, R27.reuse, R22 ;  /* 0x000000161b09723e */ /* 0x042fe200000000ff */
[----:B------:R-:W1:Y:S01]  /*54d0*/  MUFU.EX2 R13, R13 ;  /* 0x0000000d000d7308 */ /* 0x000e620000000800 */
[----:B------:R-:W-:Y:S01]  /*54e0*/  FMUL.FTZ R50, R27, R50 ;  /* 0x000000321b327220 */ /* 0x000fe20000410000 */
[----:B------:R-:W-:Y:S01]  /*54f0*/  UIADD3 UR5, UR4, 0x180, URZ ;  /* 0x0000018004057890 */ /* 0x000fe2000fffe03f */
[----:B------:R-:W-:Y:S01]  /*5500*/  MOV R7, UR58 ;  /* 0x0000003a00077c02 */ /* 0x000fe20008000f00 */
[----:B------:R-:W-:Y:S01]  /*5510*/  UMOV UR8, UR14 ;  /* 0x0000000e00087c82 */ /* 0x000fe20008000000 */
[----:B------:R-:W-:Y:S01]  /*5520*/  UIADD3 UR50, UR4, 0x10, URZ ;  /* 0x0000001004327890 */ /* 0x000fe2000fffe03f */
[----:B------:R-:W-:Y:S01]  /*5530*/  F2FP.F16.F32.PACK_AB R53, R50, R53 ;  /* 0x000000353235723e */ /* 0x000fe200000000ff */
[----:B------:R-:W-:Y:S01]  /*5540*/  UIADD3 UR54, UR4, 0x190, URZ ;  /* 0x0000019004367890 */ /* 0x000fe2000fffe03f */
[----:B------:R-:W3:Y:S01]  /*5550*/  MUFU.EX2 R12, R12 ;  /* 0x0000000c000c7308 */ /* 0x000ee20000000800 */
[----:B--2---:R-:W-:Y:S01]  /*5560*/  FMUL.FTZ R33, R6, R33 ;  /* 0x0000002106217220 */ /* 0x004fe20000410000 */
[----:B------:R2:W-:Y:S01]  /*5570*/  STSM.16.M88.2 [R0+0x2c500], R14 ;  /* 0x02c5000e00007844 */ /* 0x0005e20000000100 */
[----:B------:R-:W-:Y:S01]  /*5580*/  UMOV UR18, UR5 ;  /* 0x0000000500127c82 */ /* 0x000fe20008000000 */
[----:B------:R-:W-:-:S02]  /*5590*/  UIADD3 UR5, UR4, 0x90, URZ ;  /* 0x0000009004057890 */ /* 0x000fc4000fffe03f */
[----:B------:R4:W-:Y:S01]  /*55a0*/  STSM.16.M88.2 [R0+0x2cd00], R8 ;  /* 0x02cd000800007844 */ /* 0x0009e20000000100 */
[----:B------:R-:W-:Y:S01]  /*55b0*/  UMOV UR10, UR18 ;  /* 0x00000012000a7c82 */ /* 0x000fe20008000000 */
[----:B------:R5:W4:Y:S01]  /*55c0*/  MUFU.EX2 R26, R39 ;  /* 0x00000027001a7308 */ /* 0x000b220000000800 */
[C---:B-1----:R-:W-:Y:S01]  /*55d0*/  FMUL.FTZ R36, R13.reuse, R36 ;  /* 0x000000240d247220 */ /* 0x042fe20000410000 */
[----:B------:R-:W-:Y:S01]  /*55e0*/  F2FP.F16.F32.PACK_AB R10, R13, R6 ;  /* 0x000000060d0a723e */ /* 0x000fe200000000ff */
[----:B------:R-:W-:Y:S02]  /*55f0*/  UIADD3 UR46, UR4, 0x210, URZ ;  /* 0x00000210042e7890 */ /* 0x000fe4000fffe03f */
[----:B------:R-:W-:Y:S01]  /*5600*/  UIADD3 UR26, UR4, 0x20, URZ ;  /* 0x00000020041a7890 */ /* 0x000fe2000fffe03f */
[----:B--2---:R-:W-:Y:S01]  /*5610*/  F2FP.F16.F32.PACK_AB R14, R42, R41 ;  /* 0x000000292a0e723e */ /* 0x004fe200000000ff */
[----:B------:R-:W-:Y:S01]  /*5620*/  UIADD3 UR30, UR4, 0xa0, URZ ;  /* 0x000000a0041e7890 */ /* 0x000fe2000fffe03f */
[----:B------:R-:W1:Y:S01]  /*5630*/  MUFU.EX2 R31, R31 ;  /* 0x0000001f001f7308 */ /* 0x000e620000000800 */
[--C-:B-----5:R-:W-:Y:S01]  /*5640*/  FADD.FTZ R39, R220, -R30.reuse ;  /* 0x8000001edc277221 */ /* 0x120fe20000010000 */
[----:B---3--:R-:W-:Y:S01]  /*5650*/  FMUL.FTZ R37, R12, R37 ;  /* 0x000000250c257220 */ /* 0x008fe20000410000 */
[----:B------:R-:W-:Y:S01]  /*5660*/  FADD.FTZ R30, R221, -R30 ;  /* 0x8000001edd1e7221 */ /* 0x000fe20000010000 */
[----:B------:R-:W-:Y:S01]  /*5670*/  F2FP.F16.F32.PACK_AB R15, R25, R24 ;  /* 0x00000018190f723e */ /* 0x000fe200000000ff */
[----:B------:R-:W-:Y:S01]  /*5680*/  UIADD3 UR42, UR4, 0x120, URZ ;  /* 0x00000120042a7890 */ /* 0x000fe2000fffe03f */
[----:B----4-:R-:W-:Y:S01]  /*5690*/  F2FP.F16.F32.PACK_AB R8, R36, R33 ;  /* 0x000000212408723e */ /* 0x010fe200000000ff */
[----:B------:R-:W-:Y:S01]  /*56a0*/  UIADD3 UR38, UR4, 0x1a0, URZ ;  /* 0x000001a004267890 */ /* 0x000fe2000fffe03f */
[----:B------:R-:W2:Y:S01]  /*56b0*/  MUFU.EX2 R21, R21 ;  /* 0x0000001500157308 */ /* 0x000ea20000000800 */
[----:B------:R-:W-:Y:S01]  /*56c0*/  FMUL.FTZ R47, R26, R47 ;  /* 0x0000002f1a2f7220 */ /* 0x000fe20000410000 */
[----:B------:R-:W-:-:S02]  /*56d0*/  UIADD3 UR34, UR4, 0x220, URZ ;  /* 0x0000022004227890 */ /* 0x000fc4000fffe03f */
[----:B------:R-:W-:-:S04]  /*56e0*/  UIADD3 UR22, UR4, 0x30, URZ ;  /* 0x0000003004167890 */ /* 0x000fc8000fffe03f */
[----:B------:R-:W3:Y:S01]  /*56f0*/  MUFU.EX2 R20, R20 ;  /* 0x0000001400147308 */ /* 0x000ee20000000800 */
[C---:B-1----:R-:W-:Y:S01]  /*5700*/  F2FP.F16.F32.PACK_AB R11, R31.reuse, R26 ;  /* 0x0000001a1f0b723e */ /* 0x042fe200000000ff */
[----:B------:R-:W-:-:S04]  /*5710*/  FMUL.FTZ R46, R31, R46 ;  /* 0x0000002e1f2e7220 */ /* 0x000fc80000410000 */
[----:B------:R-:W-:Y:S01]  /*5720*/  STSM.16.M88.2 [R0+0x2d500], R10 ;  /* 0x02d5000a00007844 */ /* 0x000fe20000000100 */
[----:B------:R-:W-:Y:S01]  /*5730*/  F2FP.F16.F32.PACK_AB R9, R46, R47 ;  /* 0x0000002f2e09723e */ /* 0x000fe200000000ff */
[----:B------:R-:W1:Y:S01]  /*5740*/  MUFU.EX2 R38, R38 ;  /* 0x0000002600267308 */ /* 0x000e620000000800 */
[C---:B--2---:R-:W-:Y:S01]  /*5750*/  FMUL.FTZ R34, R21.reuse, R34 ;  /* 0x0000002215227220 */ /* 0x044fe20000410000 */
[----:B------:R-:W-:-:S04]  /*5760*/  F2FP.F16.F32.PACK_AB R12, R21, R12 ;  /* 0x0000000c150c723e */ /* 0x000fc800000000ff */
[----:B------:R-:W-:Y:S02]  /*5770*/  F2FP.F16.F32.PACK_AB R34, R34, R37 ;  /* 0x000000252222723e */ /* 0x000fe400000000ff */
[----:B------:R-:W2:Y:S01]  /*5780*/  MUFU.EX2 R40, R40 ;  /* 0x0000002800287308 */ /* 0x000ea20000000800 */
[----:B---3--:R-:W-:-:S07]  /*5790*/  FMUL.FTZ R39, R20, R39 ;  /* 0x0000002714277220 */ /* 0x008fce0000410000 */
[----:B------:R-:W3:Y:S01]  /*57a0*/  MUFU.EX2 R23, R23 ;  /* 0x0000001700177308 */ /* 0x000ee20000000800 */
[----:B-1----:R-:W-:-:S07]  /*57b0*/  FMUL.FTZ R43, R38, R43 ;  /* 0x0000002b262b7220 */ /* 0x002fce0000410000 */
[----:B------:R-:W1:Y:S01]  /*57c0*/  MUFU.EX2 R29, R29 ;  /* 0x0000001d001d7308 */ /* 0x000e620000000800 */
[C---:B--2---:R-:W-:Y:S01]  /*57d0*/  F2FP.F16.F32.PACK_AB R13, R40.reuse, R38 ;  /* 0x00000026280d723e */ /* 0x044fe200000000ff */
[----:B------:R-:W-:Y:S01]  /*57e0*/  FMUL.FTZ R6, R40, R219 ;  /* 0x000000db28067220 */ /* 0x000fe20000410000 */
[----:B------:R-:W-:-:S03]  /*57f0*/  SHF.R.U32.HI R219, RZ, 0x4, R218 ;  /* 0x00000004ffdb7819 */ /* 0x000fc600000116da */
[----:B------:R2:W-:Y:S01]  /*5800*/  STSM.16.M88.2 [R0+0x2dd00], R12 ;  /* 0x02dd000c00007844 */ /* 0x0005e20000000100 */
[----:B------:R-:W-:Y:S01]  /*5810*/  LOP3.LUT R219, R219, 0x3fff, RZ, 0xc0, !PT ;  /* 0x00003fffdbdb7812 */ /* 0x000fe200078ec0ff */
[----:B------:R-:W4:Y:S01]  /*5820*/  MUFU.EX2 R28, R28 ;  /* 0x0000001c001c7308 */ /* 0x000f220000000800 */
[C---:B---3--:R-:W-:Y:S01]  /*5830*/  F2FP.F16.F32.PACK_AB R20, R23.reuse, R20 ;  /* 0x000000141714723e */ /* 0x048fe200000000ff */
[----:B------:R-:W-:Y:S01]  /*5840*/  FMUL.FTZ R30, R23, R30 ;  /* 0x0000001e171e7220 */ /* 0x000fe20000410000 */
[----:B------:R-:W-:Y:S02]  /*5850*/  R2UR UR56, R219 ;  /* 0x00000000db3872ca */ /* 0x000fe400000e0000 */
[----:B------:R-:W-:Y:S02]  /*5860*/  F2FP.F16.F32.PACK_AB R35, R6, R43 ;  /* 0x0000002b0623723e */ /* 0x000fe400000000ff */
[----:B------:R-:W-:Y:S01]  /*5870*/  F2FP.F16.F32.PACK_AB R30, R30, R39 ;  /* 0x000000271e1e723e */ /* 0x000fe200000000ff */
[----:B-1----:R-:W-:Y:S01]  /*5880*/  FMUL.FTZ R222, R29, R222 ;  /* 0x000000de1dde7220 */ /* 0x002fe20000410000 */
[----:B--2---:R-:W-:Y:S01]  /*5890*/  VIADD R12, R219, 0x100 ;  /* 0x00000100db0c7836 */ /* 0x004fe20000000000 */
[----:B------:R-:W-:-:S04]  /*58a0*/  MOV R6, UR59 ;  /* 0x0000003b00067c02 */ /* 0x000fc80008000f00 */
[----:B------:R-:W-:Y:S02]  /*58b0*/  R2UR UR24, R12 ;  /* 0x000000000c1872ca */ /* 0x000fe400000e0000 */
[----:B------:R-:W-:Y:S01]  /*58c0*/  UMOV UR12, UR56 ;  /* 0x00000038000c7c82 */ /* 0x000fe20008000000 */
[C---:B----4-:R-:W-:Y:S01]  /*58d0*/  F2FP.F16.F32.PACK_AB R21, R28.reuse, R29 ;  /* 0x0000001d1c15723e */ /* 0x050fe200000000ff */
[----:B------:R-:W-:Y:S01]  /*58e0*/  FMUL.FTZ R223, R28, R223 ;  /* 0x000000df1cdf7220 */ /* 0x000fe20000410000 */
[----:B------:R-:W-:Y:S01]  /*58f0*/  UMOV UR16, UR56 ;  /* 0x0000003800107c82 */ /* 0x000fe20008000000 */
[----:B------:R-:W-:Y:S02]  /*5900*/  VIADD R12, R219, 0x180 ;  /* 0x00000180db0c7836 */ /* 0x000fe40000000000 */
[----:B------:R-:W-:Y:S01]  /*5910*/  STSM.16.M88.2 [R0+0x2e500], R20 ;  /* 0x02e5001400007844 */ /* 0x000fe20000000100 */
[----:B------:R-:W-:Y:S02]  /*5920*/  F2FP.F16.F32.PACK_AB R31, R223, R222 ;  /* 0x000000dedf1f723e */ /* 0x000fe400000000ff */
[----:B------:R-:W-:Y:S01]  /*5930*/  R2UR UR20, R12 ;  /* 0x000000000c1472ca */ /* 0x000fe200000e0000 */
[----:B------:R1:W-:Y:S06]  /*5940*/  MEMBAR.ALL.CTA ;  /* 0x0000000000007992 */ /* 0x0003ec0000008000 */
[----:B-1----:R-:W1:Y:S01]  /*5950*/  FENCE.VIEW.ASYNC.S ;  /* 0x00000000000073c6 */ /* 0x002e620000000000 */
[----:B------:R-:W-:Y:S01]  /*5960*/  VIADD R12, R5, 0x80 ;  /* 0x00000080050c7836 */ /* 0x000fe20000000000 */
[----:B------:R-:W-:Y:S01]  /*5970*/  UMOV UR28, UR24 ;  /* 0x00000018001c7c82 */ /* 0x000fe20008000000 */
[----:B------:R-:W-:Y:S01]  /*5980*/  UMOV UR40, UR24 ;  /* 0x0000001800287c82 */ /* 0x000fe20008000000 */
[----:B------:R-:W-:Y:S01]  /*5990*/  UMOV UR36, UR24 ;  /* 0x0000001800247c82 */ /* 0x000fe20008000000 */
[----:B------:R-:W-:Y:S01]  /*59a0*/  UMOV UR32, UR24 ;  /* 0x0000001800207c82 */ /* 0x000fe20008000000 */
[----:B-1----:R-:W-:Y:S06]  /*59b0*/  BAR.SYNC.DEFER_BLOCKING 0x9, 0x100 ;  /* 0x0244000000007b1d */ /* 0x002fec0000010000 */
[----:B------:R-:W-:Y:S04]  /*59c0*/  STSM.16.M88.2 [R0+0x2ed00], R14 ;  /* 0x02ed000e00007844 */ /* 0x000fe80000000100 */
[----:B------:R-:W-:Y:S04]  /*59d0*/  STSM.16.M88.2 [R0+0x2f500], R52 ;  /* 0x02f5003400007844 */ /* 0x000fe80000000100 */
[----:B------:R1:W-:Y:S04]  /*59e0*/  STSM.16.M88.2 [R0+0x2fd00], R8 ;  /* 0x02fd000800007844 */ /* 0x0003e80000000100 */
[----:B------:R-:W-:Y:S04]  /*59f0*/  STSM.16.M88.2 [R0+0x30500], R34 ;  /* 0x0305002200007844 */ /* 0x000fe80000000100 */
[----:B------:R2:W-:Y:S01]  /*5a00*/  STSM.16.M88.2 [R0+0x30d00], R30 ;  /* 0x030d001e00007844 */ /* 0x0005e20000000100 */
[----:B------:R-:W-:Y:S01]  /*5a10*/  WARPGROUP.ARRIVE ;  /* 0x00000000000079c5 */ /* 0x000fe20000000000 */
[----:B-1----:R-:W-:-:S05]  /*5a20*/  VIADD R8, R219, 0x80 ;  /* 0x00000080db087836 */ /* 0x002fca0000000000 */
[----:B------:R-:W-:Y:S01]  /*5a30*/  HGMMA.64x16x16.F32 R56, gdesc[UR56].tnspA.tnspB, R56 ;  /* 0x60200000383879f0 */ /* 0x000fe20008700838 */
[----:B------:R-:W-:-:S03]  /*5a40*/  R2UR UR48, R8 ;  /* 0x00000000083072ca */ /* 0x000fc600000e0000 */
[----:B------:R-:W-:Y:S01]  /*5a50*/  HGMMA.64x16x16.F32 R64, gdesc[UR12].tnspA.tnspB, R64 ;  /* 0x602000000c4079f0 */ /* 0x000fe20008700840 */
[----:B------:R-:W-:Y:S01]  /*5a60*/  UMOV UR14, UR6 ;  /* 0x00000006000e7c82 */ /* 0x000fe20008000000 */
[----:B------:R-:W-:Y:S01]  /*5a70*/  UIADD3 UR6, UR4, 0x200, URZ ;  /* 0x0000020004067890 */ /* 0x000fe2000fffe03f */
[----:B------:R-:W-:Y:S01]  /*5a80*/  UMOV UR12, UR56 ;  /* 0x00000038000c7c82 */ /* 0x000fe20008000000 */
[----:B------:R-:W-:Y:S01]  /*5a90*/  UMOV UR13, UR57 ;  /* 0x00000039000d7c82 */ /* 0x000fe20008000000 */
[----:B------:R-:W-:Y:S02]  /*5aa0*/  UMOV UR15, 0x40 ;  /* 0x00000040000f7882 */ /* 0x000fe40000000000 */
        /* <DEDUP_REMOVED lines=22> */
[----:B------:R-:W-:Y:S01]  /*5c10*/  UIADD3 UR5, UR60, 0x2ed00, URZ ;  /* 0x0002ed003c057890 */ /* 0x000fe2000fffe03f */
[----:B------:R-:W-:Y:S01]  /*5c20*/  MOV R11, UR56 ;  /* 0x00000038000b7c02 */ /* 0x000fe20008000f00 */
        /* <DEDUP_REMOVED lines=72> */
[----:B-1----:R-:W1:Y:S01]  /*60b0*/  FENCE.VIEW.ASYNC.S ;  /* 0x00000000000073c6 */ /* 0x002e620000000000 */
[----:B------:R-:W-:Y:S01]  /*60c0*/  R2UR UR5, R12 ;  /* 0x000000000c0572ca */ /* 0x000fe200000e0000 */
[----:B------:R-:W-:Y:S01]  /*60d0*/  UIADD3 UR4, UR24, 0x80, URZ ;  /* 0x0000008018047890 */ /* 0x000fe2000fffe03f */
        /* <DEDUP_REMOVED lines=91> */
[----:B------:R-:W-:Y:S01]  /*6690*/  LOP3.LUT R218, R218, 0x3fff, RZ, 0xc0, !PT ;  /* 0x00003fffdada7812 */ /* 0x000fe200078ec0ff */
[----:B------:R-:W-:Y:S01]  /*66a0*/  VIADD R219, R219, 0x580 ;  /* 0x00000580dbdb7836 */ /* 0x000fe20000000000 */
[----:B------:R-:W-:-:S02]  /*66b0*/  ULDC.64 UR56, c[0x0][0x208] ;  /* 0x0000820000387ab9 */ /* 0x000fc40000000a00 */
[----:B------:R-:W-:Y:S02]  /*66c0*/  R2UR UR24, R6 ;  /* 0x00000000061872ca */ /* 0x000fe400000e0000 */
[----:B------:R-:W2:Y:S01]  /*66d0*/  LDC.64 R6, c[0x0][0x2d8] ;  /* 0x0000b600ff067b82 */ /* 0x000ea20000000a00 */
[----:B------:R-:W-:-:S10]  /*66e0*/  R2UR UR20, R219 ;  /* 0x00000000db1472ca */ /* 0x000fd400000e0000 */
        /* <DEDUP_REMOVED lines=14> */
[C---:B--2---:R-:W-:Y:S01]  /*67d0*/  IMAD R220, R6.reuse, UR5, RZ ;  /* 0x0000000506dc7c24 */ /* 0x044fe2000f8e02ff */
[----:B------:R-:W-:Y:S01]  /*67e0*/  HGMMA.64x16x16.F32 R120, gdesc[UR52].tnspA.tnspB, R120 ;  /* 0x60200000347879f0 */ /* 0x000fe20008700878 */
[----:B------:R-:W-:Y:S01]  /*67f0*/  IMAD.WIDE.U32 R216, R6, UR4, R216 ;  /* 0x0000000406d87c25 */ /* 0x000fe2000f8e00d8 */
[----:B------:R-:W-:-:S02]  /*6800*/  USHF.R.S32.HI UR5, URZ, 0x1f, UR8 ;  /* 0x0000001f3f057899 */ /* 0x000fc40008011408 */
[----:B------:R-:W-:Y:S01]  /*6810*/  HGMMA.64x16x16.F32 R128, gdesc[UR44].tnspA.tnspB, R128 ;  /* 0x602000002c8079f0 */ /* 0x000fe20008700880 */
[----:B------:R-:W-:Y:S01]  /*6820*/  IMAD R7, R7, UR4, R220 ;  /* 0x0000000407077c24 */ /* 0x000fe2000f8e02dc */
[----:B------:R-:W-:Y:S01]  /*6830*/  USHF.L.U32 UR4, UR61, 0xe, URZ ;  /* 0x0000000e3d047899 */ /* 0x000fe2000800063f */
[----:B------:R-:W-:Y:S01]  /*6840*/  IMAD R232, R3, 0x800, R218 ;  /* 0x0000080003e87824 */ /* 0x000fe200078e02da */
[----:B------:R-:W-:Y:S01]  /*6850*/  UMOV UR12, UR20 ;  /* 0x00000014000c7c82 */ /* 0x000fe20008000000 */
[----:B------:R-:W-:Y:S01]  /*6860*/  IMAD.IADD R217, R217, 0x1, R7 ;  /* 0x00000001d9d97824 */ /* 0x000fe200078e0207 */
[----:B------:R-:W-:Y:S01]  /*6870*/  UMOV UR16, UR20 ;  /* 0x0000001400107c82 */ /* 0x000fe20008000000 */
[----:B-1----:R-:W-:-:S04]  /*6880*/  IMAD.WIDE.U32 R6, R22, UR8, R216 ;  /* 0x0000000816067c25 */ /* 0x002fc8000f8e00d8 */
[----:B------:R-:W-:Y:S01]  /*6890*/  IMAD R22, R22, UR5, RZ ;  /* 0x0000000516167c24 */ /* 0x000fe2000f8e02ff */
[----:B------:R-:W-:-:S03]  /*68a0*/  USHF.R.S32.HI UR5, URZ, 0x1f, UR4 ;  /* 0x0000001f3f057899 */ /* 0x000fc60008011404 */
[----:B------:R-:W-:Y:S01]  /*68b0*/  IMAD R23, R23, UR8, R22 ;  /* 0x0000000817177c24 */ /* 0x000fe2000f8e0216 */
[----:B------:R-:W-:Y:S01]  /*68c0*/  IADD3 R22, P1, R6, UR4, RZ ;  /* 0x0000000406167c10 */ /* 0x000fe2000ff3e0ff */
[----:B------:R-:W-:-:S03]  /*68d0*/  UMOV UR8, UR20 ;  /* 0x0000001400087c82 */ /* 0x000fc60008000000 */
[----:B------:R-:W-:Y:S01]  /*68e0*/  IADD3.X R7, R7, UR5, R23, P1, !PT ;  /* 0x0000000507077c10 */ /* 0x000fe20008ffe417 */
[----:B------:R-:W-:Y:S02]  /*68f0*/  ULDC.64 UR4, c[0x0][0x2c0] ;  /* 0x0000b00000047ab9 */ /* 0x000fe40000000a00 */
[----:B------:R-:W-:Y:S01]  /*6900*/  LEA R6, P1, R22, UR4, 0x2 ;  /* 0x0000000416067c11 */ /* 0x000fe2000f8210ff */
        /* <DEDUP_REMOVED lines=153> */
.L_x_1128:
        /* <DEDUP_REMOVED lines=112> */
.L_x_1129:
        /* <DEDUP_REMOVED lines=12> */
.L_x_1119:
        /* <DEDUP_REMOVED lines=161> */
.L_x_1133:
[----:B------:R-:W-:Y:S01]  /*8470*/  @P0 ELECT P2, URZ, PT ;  /* 0x00000000003f082f */ /* 0x000fe20003840000 */
[----:B------:R1:W-:-:S12]  /*8480*/  UBLKRED.G.S.ADD.F32.RN [UR4], [UR60], UR6, desc[UR8] ;  /* 0x000008043c0073bb */ /* 0x0003d800080a1406 */
[----:B------:R-:W-:Y:S02]  /*8490*/  @P2 PLOP3.LUT P0, PT, P2, PT, PT, 0x8, 0x0 ;  /* 0x000000000000281c */ /* 0x000fe4000170e170 */
[----:B------:R-:W-:-:S11]  /*84a0*/  PLOP3.LUT P2, PT, PT, PT, PT, 0x8, 0x0 ;  /* 0x000000000000781c */ /* 0x000fd60003f4e170 */
[----:B-1----:R-:W-:Y:S05]  /*84b0*/  @P0 BRA.U.ANY `(.L_x_1133) ;  /* 0xfffffffd00ec0947 */ /* 0x002fea000393ffff */
[----:B------:R0:W-:Y:S01]  /*84c0*/  UTMACMDFLUSH ;  /* 0x00000000000079b7 */ /* 0x0001e20000000000 */
[----:B------:R-:W-:-:S04]  /*84d0*/  DEPBAR.LE SB0, 0x0 ;  /* 0x000080000000791a */ /* 0x000fc80000000000 */
.L_x_1132:
[----:B------:R-:W-:Y:S05]  /*84e0*/  BSYNC B1 ;  /* 0x0000000000017941 */ /* 0x000fea0003800000 */
.L_x_1131:
        /* <DEDUP_REMOVED lines=31> */
.L_x_1134:
        /* <DEDUP_REMOVED lines=8> */
.L_x_1114:
        /* <DEDUP_REMOVED lines=54> */
.L_x_1151:
        /* <DEDUP_REMOVED lines=10> */
.L_x_1137:
        /* <DEDUP_REMOVED lines=111> */
.L_x_1143:
[----:B------:R-:W-:-:S04]  /*9250*/  SHF.L.U32 R4, R9, 0x1f, RZ ;  /* 0x0000001f09047819 */ /* 0x000fc800000006ff */
[----:B-1----:R-:W1:Y:S02]  /*9260*/  SYNCS.PHASECHK.TRANS64.TRYWAIT P1, [R7+URZ+0x31838], R4 ;  /* 0x03183804070075a7 */ /* 0x002e64000802017f */
[----:B-12--5:R-:W-:Y:S05]  /*9270*/  @!P1 BRA `(.L_x_1139) ;  /* 0x0000000c00989947 */ /* 0x026fea0003800000 */
.L_x_1152:
[----:B------:R-:W-:Y:S05]  /*9280*/  @P0 BRA `(.L_x_1140) ;  /* 0x0000000000140947 */ /* 0x000fea0003800000 */
[----:B------:R-:W-:Y:S01]  /*9290*/  ISETP.NE.AND P1, PT, R15, RZ, PT ;  /* 0x000000ff0f00720c */ /* 0x000fe20003f25270 */
[----:B-1----:R-:W-:-:S04]  /*92a0*/  IMAD.MOV.U32 R4, RZ, RZ, 0x8100 ;  /* 0x00008100ff047424 */ /* 0x002fc800078e00ff */
[----:B------:R2:W-:Y:S08]  /*92b0*/  SYNCS.ARRIVE.TRANS64 RZ, [R7+URZ+0x31830], R4 ;  /* 0x0318300407ff79a7 */ /* 0x0005f0000800003f */
[----:B------:R-:W-:Y:S05]  /*92c0*/  @!P1 BRA `(.L_x_1140) ;  /* 0x0000000000049947 */ /* 0x000fea0003800000 */
[----:B------:R-:W-:Y:S01]  /*92d0*/  BPT.TRAP 0x1 ;  /* 0x000000040000795c */ /* 0x000fe20000300000 */
.L_x_1140:
        /* <DEDUP_REMOVED lines=50> */
.L_x_1154:
[----:B------:R-:W-:Y:S01]  /*9600*/  LOP3.LUT R9, R9, 0x1, RZ, 0x3c, !PT ;  /* 0x0000000109097812 */ /* 0x000fe200078e3cff */
[----:B------:R-:W-:Y:S06]  /*9610*/  @P2 BRA `(.L_x_1142) ;  /* 0x0000000000142947 */ /* 0x000fec0003800000 */
[----:B------:R-:W-:Y:S01]  /*9620*/  ISETP.NE.AND P1, PT, R15, RZ, PT ;  /* 0x000000ff0f00720c */ /* 0x000fe20003f25270 */
[----:B-1----:R-:W-:-:S04]  /*9630*/  IMAD.MOV.U32 R20, RZ, RZ, 0x8100 ;  /* 0x00008100ff147424 */ /* 0x002fc800078e00ff */
[----:B------:R2:W-:Y:S08]  /*9640*/  SYNCS.ARRIVE.TRANS64 RZ, [R18+URZ+0x31810], R20 ;  /* 0x0318101412ff79a7 */ /* 0x0005f0000800003f */
[----:B------:R-:W-:Y:S05]  /*9650*/  @!P1 BRA `(.L_x_1142) ;  /* 0x0000000000049947 */ /* 0x000fea0003800000 */
[----:B------:R-:W-:Y:S01]  /*9660*/  BPT.TRAP 0x1 ;  /* 0x000000040000795c */ /* 0x000fe20000300000 */
.L_x_1142:
        /* <DEDUP_REMOVED lines=53> */
.L_x_1138:
[----:B------:R-:W-:-:S04]  /*99c0*/  SHF.L.U32 R10, R9, 0x1f, RZ ;  /* 0x0000001f090a7819 */ /* 0x000fc800000006ff */
[----:B------:R-:W3:Y:S02]  /*99d0*/  SYNCS.PHASECHK.TRANS64.TRYWAIT P1, [R7+URZ+0x31838], R10 ;  /* 0x0318380a070075a7 */ /* 0x000ee4000802017f */
[----:B---3--:R-:W-:Y:S05]  /*99e0*/  @!P1 BRA `(.L_x_1144) ;  /* 0x0000000400e89947 */ /* 0x008fea0003800000 */
.L_x_1155:
[----:B------:R-:W-:Y:S05]  /*99f0*/  @P0 BRA `(.L_x_1145) ;  /* 0x0000000000180947 */ /* 0x000fea0003800000 */
[----:B------:R-:W4:Y:S01]  /*9a00*/  S2R R11, SR_TID.X ;  /* 0x00000000000b7919 */ /* 0x000f220000002100 */
[----:B---3--:R-:W-:-:S04]  /*9a10*/  IMAD.MOV.U32 R10, RZ, RZ, 0x8100 ;  /* 0x00008100ff0a7424 */ /* 0x008fc800078e00ff */
[----:B------:R3:W-:Y:S01]  /*9a20*/  SYNCS.ARRIVE.TRANS64 RZ, [R7+URZ+0x31830], R10 ;  /* 0x0318300a07ff79a7 */ /* 0x0007e2000800003f */
[----:B----4-:R-:W-:-:S13]  /*9a30*/  LOP3.LUT P0, RZ, R11, 0x1f, RZ, 0xc0, !PT ;  /* 0x0000001f0bff7812 */ /* 0x010fda000780c0ff */
[----:B---3--:R-:W-:Y:S05]  /*9a40*/  @!P0 BRA `(.L_x_1145) ;  /* 0x0000000000048947 */ /* 0x008fea0003800000 */
[----:B------:R-:W-:Y:S01]  /*9a50*/  BPT.TRAP 0x1 ;  /* 0x000000040000795c */ /* 0x000fe20000300000 */
.L_x_1145:
        /* <DEDUP_REMOVED lines=50> */
.L_x_1135:
[----:B------:R-:W-:Y:S05]  /*9d80*/  WARPSYNC.ALL ;  /* 0x0000000000007948 */ /* 0x000fea0003800000 */
[----:B------:R-:W-:-:S13]  /*9d90*/  ELECT P0, URZ, PT ;  /* 0x00000000003f782f */ /* 0x000fda0003800000 */
[----:B------:R-:W-:Y:S05]  /*9da0*/  @!P0 BRA `(.L_x_1116) ;  /* 0x0000000000708947 */ /* 0x000fea0003800000 */
[----:B------:R-:W-:-:S04]  /*9db0*/  LOP3.LUT R19, R19, 0x2, RZ, 0xfc, !PT ;  /* 0x0000000213137812 */ /* 0x000fc800078efcff */
[----:B------:R-:W-:-:S13]  /*9dc0*/  ISETP.NE.AND P1, PT, R19, 0x3, PT ;  /* 0x000000031300780c */ /* 0x000fda0003f25270 */
[----:B------:R-:W-:Y:S05]  /*9dd0*/  @!P1 BRA `(.L_x_1146) ;  /* 0x0000000000049947 */ /* 0x000fea0003800000 */
[----:B------:R-:W-:Y:S01]  /*9de0*/  BPT.TRAP 0x1 ;  /* 0x000000040000795c */ /* 0x000fe20000300000 */
.L_x_1146:
        /* <DEDUP_REMOVED lines=8> */
.L_x_1156:
        /* <DEDUP_REMOVED lines=9> */
.L_x_1157:
[----:B------:R-:W-:Y:S05]  /*9f00*/  @!P1 BRA `(.L_x_1149) ;  /* 0x0000000000049947 */ /* 0x000fea0003800000 */
[----:B------:R-:W-:Y:S01]  /*9f10*/  BPT.TRAP 0x1 ;  /* 0x000000040000795c */ /* 0x000fe20000300000 */
.L_x_1149:
[----:B------:R-:W-:-:S07]  /*9f20*/  SHF.L.U32 R6, R6, 0x1f, RZ ;  /* 0x0000001f06067819 */ /* 0x000fce00000006ff */
.L_x_1150:
[----:B----4-:R4:W1:Y:S02]  /*9f30*/  SYNCS.PHASECHK.TRANS64.TRYWAIT P0, [R5+URZ+0x31838], R6 ;  /* 0x03183806050075a7 */ /* 0x010864000800017f */
[----:B-1----:R-:W-:Y:S05]  /*9f40*/  @!P0 NANOSLEEP.SYNCS 0x989680 ;  /* 0x009896800000895d */ /* 0x002fea0003900000 */
[----:B------:R-:W1:Y:S02]  /*9f50*/  @!P0 SYNCS.PHASECHK.TRANS64 P0, [R5+URZ+0x31838], R6 ;  /* 0x03183806050085a7 */ /* 0x000e64000800007f */
[----:B-1----:R-:W-:Y:S05]  /*9f60*/  @!P0 BRA `(.L_x_1150) ;  /* 0xfffffffc00f08947 */ /* 0x002fea000383ffff */
.L_x_1116:
[----:B------:R-:W-:Y:S05]  /*9f70*/  BSYNC B0 ;  /* 0x0000000000007941 */ /* 0x000fea0003800000 */
.L_x_1113:
[----:B------:R-:W-:Y:S05]  /*9f80*/  EXIT ;  /* 0x000000000000794d */ /* 0x000fea0003800000 */
.L_x_1118:
[----:B-1----:R-:W-:-:S04]  /*9f90*/  IMAD.U32 R2, RZ, RZ, UR60 ;  /* 0x0000003cff027e24 */ /* 0x002fc8000f8e00ff */
[----:B------:R1:W2:Y:S03]  /*9fa0*/  SYNCS.PHASECHK.TRANS64.TRYWAIT P0, [R2+URZ+0x31800], R11 ;  /* 0x0318000b020075a7 */ /* 0x0002a6000800017f */
[----:B--2---:R-:W-:Y:S05]  /*9fb0*/  @!P0 NANOSLEEP.SYNCS 0x989680 ;  /* 0x009896800000895d */ /* 0x004fea0003900000 */
[----:B------:R-:W2:Y:S02]  /*9fc0*/  @!P0 SYNCS.PHASECHK.TRANS64 P0, [R2+URZ+0x31800], R11 ;  /* 0x0318000b020085a7 */ /* 0x000ea4000800007f */
[----:B--2---:R-:W-:Y:S05]  /*9fd0*/  @!P0 BRA `(.L_x_1118) ;  /* 0xfffffffc00ec8947 */ /* 0x004fea000383ffff */
[----:B------:R-:W-:Y:S05]  /*9fe0*/  BRA `(.L_x_1117) ;  /* 0xffffff6400e87947 */ /* 0x000fea000383ffff */
.L_x_1123:
[----:B--2---:R2:W3:Y:S02]  /*9ff0*/  SYNCS.PHASECHK.TRANS64.TRYWAIT P1, [R16+URZ+0x31810], R11 ;  /* 0x0318100b100075a7 */ /* 0x0044e4000802017f */
[----:B---3--:R-:W-:Y:S05]  /*a000*/  @!P1 NANOSLEEP.SYNCS 0x989680 ;  /* 0x009896800000995d */ /* 0x008fea0003900000 */
[----:B------:R-:W3:Y:S02]  /*a010*/  @!P1 SYNCS.PHASECHK.TRANS64 P1, [R16+URZ+0x31810], R11 ;  /* 0x0318100b100095a7 */ /* 0x000ee4000802007f */
[----:B---3--:R-:W-:Y:S05]  /*a020*/  @!P1 BRA `(.L_x_1123) ;  /* 0xfffffffc00f09947 */ /* 0x008fea000383ffff */
[----:B------:R-:W-:Y:S05]  /*a030*/  BRA `(.L_x_1122) ;  /* 0xffffff7400387947 */ /* 0x000fea000383ffff */
.L_x_1127:
[----:B------:R1:W1:Y:S02]  /*a040*/  SYNCS.PHASECHK.TRANS64.TRYWAIT P1, [R5+URZ+0x31830], R10 ;  /* 0x0318300a050075a7 */ /* 0x000264000802017f */
[----:B-1----:R-:W-:Y:S05]  /*a050*/  @!P1 NANOSLEEP.SYNCS 0x989680 ;  /* 0x009896800000995d */ /* 0x002fea0003900000 */
[----:B------:R-:W1:Y:S02]  /*a060*/  @!P1 SYNCS.PHASECHK.TRANS64 P1, [R5+URZ+0x31830], R10 ;  /* 0x0318300a050095a7 */ /* 0x000e64000802007f */
[----:B-1----:R-:W-:Y:S05]  /*a070*/  @!P1 BRA `(.L_x_1127) ;  /* 0xfffffffc00f09947 */ /* 0x002fea000383ffff */
[----:B------:R-:W-:Y:S05]  /*a080*/  BRA `(.L_x_1126) ;  /* 0xffffff9000387947 */ /* 0x000fea000383ffff */
.L_x_1136:
[----:B-1----:R1:W2:Y:S02]  /*a090*/  SYNCS.PHASECHK.TRANS64.TRYWAIT P1, [R7+URZ+0x31820], R0 ;  /* 0x03182000070075a7 */ /* 0x0022a4000802017f */
[----:B--2---:R-:W-:Y:S05]  /*a0a0*/  @!P1 NANOSLEEP.SYNCS 0x989680 ;  /* 0x009896800000995d */ /* 0x004fea0003900000 */
[----:B------:R-:W2:Y:S02]  /*a0b0*/  @!P1 SYNCS.PHASECHK.TRANS64 P1, [R7+URZ+0x31820], R0 ;  /* 0x03182000070095a7 */ /* 0x000ea4000802007f */
[----:B--2---:R-:W-:Y:S05]  /*a0c0*/  @!P1 BRA `(.L_x_1136) ;  /* 0xfffffffc00f09947 */ /* 0x004fea000383ffff */
[----:B------:R-:W-:Y:S05]  /*a0d0*/  BRA `(.L_x_1151) ;  /* 0xffffffe800787947 */ /* 0x000fea000383ffff */
.L_x_1139:
[----:B-1----:R1:W2:Y:S02]  /*a0e0*/  SYNCS.PHASECHK.TRANS64.TRYWAIT P1, [R7+URZ+0x31838], R4 ;  /* 0x03183804070075a7 */ /* 0x0022a4000802017f */
[----:B--2---:R-:W-:Y:S05]  /*a0f0*/  @!P1 NANOSLEEP.SYNCS 0x989680 ;  /* 0x009896800000995d */ /* 0x004fea0003900000 */
[----:B------:R-:W2:Y:S02]  /*a100*/  @!P1 SYNCS.PHASECHK.TRANS64 P1, [R7+URZ+0x31838], R4 ;  /* 0x03183804070095a7 */ /* 0x000ea4000802007f */
[----:B--2---:R-:W-:Y:S05]  /*a110*/  @!P1 BRA `(.L_x_1139) ;  /* 0xfffffffc00f09947 */ /* 0x004fea000383ffff */
[----:B------:R-:W-:Y:S05]  /*a120*/  BRA `(.L_x_1152) ;  /* 0xfffffff000547947 */ /* 0x000fea000383ffff */
.L_x_1141:
[----:B------:R-:W-:-:S07]  /*a130*/  SHF.L.U32 R20, R0, 0x1f, RZ ;  /* 0x0000001f00147819 */ /* 0x000fce00000006ff */
.L_x_1153:
[----:B-1----:R1:W2:Y:S02]  /*a140*/  SYNCS.PHASECHK.TRANS64.TRYWAIT P1, [R18+URZ+0x31820], R20 ;  /* 0x03182014120075a7 */ /* 0x0022a4000802017f */
[----:B--2---:R-:W-:Y:S05]  /*a150*/  @!P1 NANOSLEEP.SYNCS 0x989680 ;  /* 0x009896800000995d */ /* 0x004fea0003900000 */
[----:B------:R-:W2:Y:S02]  /*a160*/  @!P1 SYNCS.PHASECHK.TRANS64 P1, [R18+URZ+0x31820], R20 ;  /* 0x03182014120095a7 */ /* 0x000ea4000802007f */
[----:B--2---:R-:W-:Y:S05]  /*a170*/  @!P1 BRA `(.L_x_1153) ;  /* 0xfffffffc00f09947 */ /* 0x004fea000383ffff */
[----:B------:R-:W-:Y:S05]  /*a180*/  BRA `(.L_x_1154) ;  /* 0xfffffff4001c7947 */ /* 0x000fea000383ffff */
.L_x_1144:
[----:B---3--:R3:W4:Y:S02]  /*a190*/  SYNCS.PHASECHK.TRANS64.TRYWAIT P1, [R7+URZ+0x31838], R10 ;  /* 0x0318380a070075a7 */ /* 0x008724000802017f */
[----:B----4-:R-:W-:Y:S05]  /*a1a0*/  @!P1 NANOSLEEP.SYNCS 0x989680 ;  /* 0x009896800000995d */ /* 0x010fea0003900000 */
[----:B------:R-:W4:Y:S02]  /*a1b0*/  @!P1 SYNCS.PHASECHK.TRANS64 P1, [R7+URZ+0x31838], R10 ;  /* 0x0318380a070095a7 */ /* 0x000f24000802007f */
[----:B----4-:R-:W-:Y:S05]  /*a1c0*/  @!P1 BRA `(.L_x_1144) ;  /* 0xfffffffc00f09947 */ /* 0x010fea000383ffff */
[----:B------:R-:W-:Y:S05]  /*a1d0*/  BRA `(.L_x_1155) ;  /* 0xfffffff800047947 */ /* 0x000fea000383ffff */
.L_x_1147:
[----:B---3--:R3:W4:Y:S02]  /*a1e0*/  SYNCS.PHASECHK.TRANS64.TRYWAIT P0, [R4+URZ], R3 ;  /* 0x00000003040075a7 */ /* 0x008724000800017f */
[----:B----4-:R-:W-:Y:S05]  /*a1f0*/  @!P0 NANOSLEEP.SYNCS 0x989680 ;  /* 0x009896800000895d */ /* 0x010fea0003900000 */
[----:B------:R-:W4:Y:S02]  /*a200*/  @!P0 SYNCS.PHASECHK.TRANS64 P0, [R4+URZ], R3 ;  /* 0x00000003040085a7 */ /* 0x000f24000800007f */
[----:B----4-:R-:W-:Y:S05]  /*a210*/  @!P0 BRA `(.L_x_1147) ;  /* 0xfffffffc00f08947 */ /* 0x010fea000383ffff */
[----:B------:R-:W-:Y:S05]  /*a220*/  BRA `(.L_x_1156) ;  /* 0xfffffffc00107947 */ /* 0x000fea000383ffff */
.L_x_1148:
[----:B---3--:R3:W4:Y:S02]  /*a230*/  SYNCS.PHASECHK.TRANS64.TRYWAIT P0, [R17+URZ], R0 ;  /* 0x00000000110075a7 */ /* 0x008724000800017f */
[----:B----4-:R-:W-:Y:S05]  /*a240*/  @!P0 NANOSLEEP.SYNCS 0x989680 ;  /* 0x009896800000895d */ /* 0x010fea0003900000 */
[----:B------:R-:W4:Y:S02]  /*a250*/  @!P0 SYNCS.PHASECHK.TRANS64 P0, [R17+URZ], R0 ;  /* 0x00000000110085a7 */ /* 0x000f24000800007f */
[----:B----4-:R-:W-:Y:S05]  /*a260*/  @!P0 BRA `(.L_x_1148) ;  /* 0xfffffffc00f08947 */ /* 0x010fea000383ffff */
[----:B------:R-:W-:Y:S05]  /*a270*/  BRA `(.L_x_1157) ;  /* 0xfffffffc00207947 */ /* 0x000fea000383ffff */
.L_x_1158:
        /* <DEDUP_REMOVED lines=16> */
.L_x_2210:


//--------------------- .text._ZN7cutlass13device_kernelIN5flash11enable_sm90INS1_16FlashAttnBwdSm90INS1_25CollectiveMainloopBwdSm90ILi2ELi1ELi1EN4cute5tupleIJNS5_1CILi1EEES8_S8_EEENS6_IJNS7_ILi64EEENS7_ILi80EEENS7_ILi256EEEEEENS_6half_tEfNS_4arch4Sm90ELb0ELb0ELb0ELb1ELb0ELb0ELb1ELb1ELi2ELi1ELi1ELi1ELb0EEENS1_21CollectiveEpilogueBwdISD_SE_SG_Li256ELb1ELb1ELi2EEENS1_19SingleTileSchedulerILb1ELb0ELb0ELi80EEEEEEEEEvNT_6ParamsE --------------------------
	.section	.text._ZN7cutlass13device_kernelIN5flash11enable_sm90INS1_16FlashAttnBwdSm90INS1_25CollectiveMainloopBwdSm90ILi2ELi1ELi1EN4cute5tupleIJNS5_1CILi1EEES8_S8_EEENS6_IJNS7_ILi64EEENS7_ILi80EEENS7_ILi256EEEEEENS_6half_tEfNS_4arch4Sm90ELb0ELb0ELb0ELb1ELb0ELb0ELb1ELb1ELi2ELi1ELi1ELi1ELb0EEENS1_21CollectiveEpilogueBwdISD_SE_SG_Li256ELb1ELb1ELi2EEENS1_19SingleTileSchedulerILb1ELb0ELb0ELi80EEEEEEEEEvNT_6ParamsE,"ax",@progbits
	.align	128
.text._ZN7cutlass13device_kernelIN5flash11enable_sm90INS1_16FlashAttnBwdSm90INS1_25CollectiveMainloopBwdSm90ILi2ELi1ELi1EN4cute5tupleIJNS5_1CILi1EEES8_S8_EEENS6_IJNS7_ILi64EEENS7_ILi80EEENS7_ILi256EEEEEENS_6half_tEfNS_4arch4Sm90ELb0ELb0ELb0ELb1ELb0ELb0ELb1ELb1ELi2ELi1ELi1ELi1ELb0EEENS1_21CollectiveEpilogueBwdISD_SE_SG_Li256ELb1ELb1ELi2EEENS1_19SingleTileSchedulerILb1ELb0ELb0ELi80EEEEEEEEEvNT_6ParamsE:
        .type           _ZN7cutlass13device_kernelIN5flash11enable_sm90INS1_16FlashAttnBwdSm90INS1_25CollectiveMainloopBwdSm90ILi2ELi1ELi1EN4cute5tupleIJNS5_1CILi1EEES8_S8_EEENS6_IJNS7_ILi64EEENS7_ILi80EEENS7_ILi256EEEEEENS_6half_tEfNS_4arch4Sm90ELb0ELb0ELb0ELb1ELb0ELb0ELb1ELb1ELi2ELi1ELi1ELi1ELb0EEENS1_21CollectiveEpilogueBwdISD_SE_SG_Li256ELb1ELb1ELi2EEENS1_19SingleTileSchedulerILb1ELb0ELb0ELi80EEEEEEEEEvNT_6ParamsE,@function
        .size           _ZN7cutlass13device_kernelIN5flash11enable_sm90INS1_16FlashAttnBwdSm90INS1_25CollectiveMainloopBwdSm90ILi2ELi1ELi1EN4cute5tupleIJNS5_1CILi1EEES8_S8_EEENS6_IJNS7_ILi64EEENS7_ILi80EEENS7_ILi256EEEEEENS_6half_tEfNS_4arch4Sm90ELb0ELb0ELb0ELb1ELb0ELb0ELb1ELb1ELi2ELi1ELi1ELi1ELb0EEENS1_21CollectiveEpilogueBwdISD_SE_SG_Li256ELb1ELb1ELi2EEENS1_19SingleTileSchedulerILb1ELb0ELb0ELi80EEEEEEEEEvNT_6ParamsE,(.L_x_2211 - _ZN7cutlass13device_kernelIN5flash11enable_sm90INS1_16FlashAttnBwdSm90INS1_25CollectiveMainloopBwdSm90ILi2ELi1ELi1EN4cute5tupleIJNS5_1CILi1EEES8_S8_EEENS6_IJNS7_ILi64EEENS7_ILi80EEENS7_ILi256EEEEEENS_6half_tEfNS_4arch4Sm90ELb0ELb0ELb0ELb1ELb0ELb0ELb1ELb1ELi2ELi1ELi1ELi1ELb0EEENS1_21CollectiveEpilogueBwdISD_SE_SG_Li256ELb1ELb1ELi2EEENS1_19SingleTileSchedulerILb1ELb0ELb0ELi80EEEEEEEEEvNT_6ParamsE)
        .other          _ZN7cutlass13device_kernelIN5flash11enable_sm90INS1_16FlashAttnBwdSm90INS1_25CollectiveMainloopBwdSm90ILi2ELi1ELi1EN4cute5tupleIJNS5_1CILi1EEES8_S8_EEENS6_IJNS7_ILi64EEENS7_ILi80EEENS7_ILi256EEEEEENS_6half_tEfNS_4arch4Sm90ELb0ELb0ELb0ELb1ELb0ELb0ELb1ELb1ELi2ELi1ELi1ELi1ELb0EEENS1_21CollectiveEpilogueBwdISD_SE_SG_Li256ELb1ELb1ELi2EEENS1_19SingleTileSchedulerILb1ELb0ELb0ELi80EEEEEEEEEvNT_6ParamsE,@"STO_CUDA_ENTRY STV_DEFAULT"
_ZN7cutlass13device_kernelIN5flash11enable_sm90INS1_16FlashAttnBwdSm90INS1_25CollectiveMainloopBwdSm90ILi2ELi1ELi1EN4cute5tupleIJNS5_1CILi1EEES8_S8_EEENS6_IJNS7_ILi64EEENS7_ILi80EEENS7_ILi256EEEEEENS_6half_tEfNS_4arch4Sm90ELb0ELb0ELb0ELb1ELb0ELb0ELb1ELb1ELi2ELi1ELi1ELi1ELb0EEENS1_21CollectiveEpilogueBwdISD_SE_SG_Li256ELb1ELb1ELi2EEENS1_19SingleTileSchedulerILb1ELb0ELb0ELi80EEEEEEEEEvNT_6ParamsE:
        /* <DEDUP_REMOVED lines=23> */
.L_x_1160:
[----:B------:R-:W-:Y:S05]  /*0170*/  BSYNC B0 ;  /* 0x0000000000007941 */ /* 0x000fea0003800000 */
.L_x_1159:
        /* <DEDUP_REMOVED lines=34> */
.L_x_1161:
        /* <DEDUP_REMOVED lines=20> */
.L_x_1162:
[----:B0-----:R-:W-:Y:S01]  /*04e0*/  ISETP.NE.AND P0, PT, R2, RZ, PT ;  /* 0x000000ff0200720c */ /* 0x001fe20003f05270 */
[----:B------:R-:W-:Y:S01]  /*04f0*/  IMAD.MOV.U32 R21, RZ, RZ, 0x1 ;  /* 0x00000001ff157424 */ /* 0x000fe200078e00ff */
[----:B------:R-:W-:Y:S01]  /*0500*/  NOP ;  /* 0x0000000000007918 */ /* 0x000fe20000000000 */
[----:B------:R-:W-:Y:S03]  /*0510*/  BSSY B0, `(.L_x_1163) ;  /* 0x0000e2b000007945 */ /* 0x000fe60003800000 */
[----:B------:R-:W-:Y:S01]  /*0520*/  SEL R21, R21, 0x2, !P0 ;  /* 0x0000000215157807 */ /* 0x000fe20004000000 */
[----:B-12-4-:R-:W-:Y:S06]  /*0530*/  BAR.SYNC.DEFER_BLOCKING 0x0 ;  /* 0x0000000000007b1d */ /* 0x016fec0000010000 */
[----:B------:R-:W-:Y:S05]  /*0540*/  @!P0 BRA `(.L_x_1164) ;  /* 0x000000c000b48947 */ /* 0x000fea0003800000 */
.L_x_1165:
        /* <DEDUP_REMOVED lines=15> */
.L_x_1166:
        /* <DEDUP_REMOVED lines=11> */
.L_x_1168:
[----:B------:R-:W2:Y:S02]  /*06f0*/  LDC R0, c[0x0][0x8bc] ;  /* 0x00022f00ff007b82 */ /* 0x000ea40000000800 */
.L_x_1167:
        /* <DEDUP_REMOVED lines=35> */
.L_x_1170:
[----:B------:R-:W-:Y:S01]  /*0930*/  @P1 LOP3.LUT R7, R8, 0xffffc000, RZ, 0xc0, !PT ;  /* 0xffffc00008071812 */ /* 0x000fe200078ec0ff */
[----:B------:R-:W-:Y:S06]  /*0940*/  @!P2 BRA `(.L_x_1171) ;  /* 0x000000000014a947 */ /* 0x000fec0003800000 */
[----:B------:R-:W0:Y:S01]  /*0950*/  LDC.64 R2, c[0x0][0x788] ;  /* 0x0001e200ff027b82 */ /* 0x000e220000000a00 */
[----:B------:R-:W-:Y:S01]  /*0960*/  ULDC.64 UR4, c[0x0][0x208] ;  /* 0x0000820000047ab9 */ /* 0x000fe20000000a00 */
[----:B0-----:R-:W-:-:S05]  /*0970*/  IMAD.WIDE R2, R233, 0x4, R2 ;  /* 0x00000004e9027825 */ /* 0x001fca00078e0202 */
[----:B------:R0:W5:Y:S01]  /*0980*/  LDG.E R6, desc[UR4][R2.64] ;  /* 0x0000000402067981 */ /* 0x000162000c1e1900 */
[----:B------:R-:W-:Y:S05]  /*0990*/  BRA `(.L_x_1172) ;  /* 0x0000000000287947 */ /* 0x000fea0003800000 */
.L_x_1171:
        /* <DEDUP_REMOVED lines=10> */
.L_x_1172:
        /* <DEDUP_REMOVED lines=103> */
.L_x_1174:
        /* <DEDUP_REMOVED lines=32> */
[--C-:B------:R-:W-:Y:S02]  /*12b0*/  SHF.R.S32.HI R5, RZ, 0x2, R3.reuse ;  /* 0x00000002ff057819 */ /* 0x100fe40000011403 */
[----:B------:R-:W-:Y:S02]  /*12c0*/  CS2R R132, SRZ ;  /* 0x0000000000847805 */ /* 0x000fe4000001ff00 */
[----:B------:R-:W-:Y:S02]  /*12d0*/  SHF.R.S32.HI R6, RZ, 0x1f, R3 ;  /* 0x0000001fff067819 */ /* 0x000fe40000011403 */
[----:B------:R-:W-:Y:S02]  /*12e0*/  CS2R R130, SRZ ;  /* 0x0000000000827805 */ /* 0x000fe4000001ff00 */
[----:B------:R-:W-:-:S02]  /*12f0*/  IADD3 R2, P0, R2, R7, RZ ;  /* 0x0000000702027210 */ /* 0x000fc40007f1e0ff */
[----:B------:R-:W-:Y:S02]  /*1300*/  CS2R R128, SRZ ;  /* 0x0000000000807805 */ /* 0x000fe4000001ff00 */
[----:B------:R-:W-:Y:S02]  /*1310*/  LOP3.LUT R8, R3, 0xfffffffc, RZ, 0xc0, !PT ;  /* 0xfffffffc03087812 */ /* 0x000fe400078ec0ff */
[----:B------:R-:W-:Y:S02]  /*1320*/  CS2R R126, SRZ ;  /* 0x00000000007e7805 */ /* 0x000fe4000001ff00 */
[----:B------:R-:W-:Y:S02]  /*1330*/  LEA.HI R6, R6, R5, RZ, 0x3 ;  /* 0x0000000506067211 */ /* 0x000fe400078f18ff */
[----:B------:R-:W-:Y:S02]  /*1340*/  CS2R R124, SRZ ;  /* 0x00000000007c7805 */ /* 0x000fe4000001ff00 */
[----:B------:R-:W-:Y:S01]  /*1350*/  LEA.HI.X.SX32 R3, R7, R10, 0x1, P0 ;  /* 0x0000000a07037211 */ /* 0x000fe200000f0eff */
[----:B0-----:R-:W-:Y:S01]  /*1360*/  IMAD R10, R14, UR5, RZ ;  /* 0x000000050e0a7c24 */ /* 0x001fe2000f8e02ff */
[----:B------:R-:W-:Y:S01]  /*1370*/  SHF.R.S32.HI R7, RZ, 0x1f, R233 ;  /* 0x0000001fff077819 */ /* 0x000fe200000114e9 */
[----:B------:R-:W-:Y:S01]  /*1380*/  IMAD.IADD R8, R9, 0x1, -R8 ;  /* 0x0000000109087824 */ /* 0x000fe200078e0a08 */
[----:B------:R-:W-:Y:S01]  /*1390*/  LEA.HI R0, R0, R9, RZ, 0x5 ;  /* 0x0000000900007211 */ /* 0x000fe200078f28ff */
[----:B------:R-:W-:Y:S01]  /*13a0*/  IMAD.WIDE.U32 R2, R14, UR4, R2 ;  /* 0x000000040e027c25 */ /* 0x000fe2000f8e0002 */
[----:B------:R-:W-:-:S02]  /*13b0*/  LOP3.LUT R6, R6, 0xfffffff8, RZ, 0xc0, !PT ;  /* 0xfffffff806067812 */ /* 0x000fc400078ec0ff */
[----:B------:R-:W-:Y:S02]  /*13c0*/  CS2R R122, SRZ ;  /* 0x00000000007a7805 */ /* 0x000fe4000001ff00 */
[----:B------:R-:W-:Y:S01]  /*13d0*/  SEL R7, R7, RZ, !P1 ;  /* 0x000000ff07077207 */ /* 0x000fe20004800000 */
[----:B------:R-:W-:Y:S01]  /*13e0*/  IMAD R9, R15, UR4, R10 ;  /* 0x000000040f097c24 */ /* 0x000fe2000f8e020a */
[----:B------:R-:W-:Y:S01]  /*13f0*/  SHF.R.S32.HI R232, RZ, 0x5, R0 ;  /* 0x00000005ffe87819 */ /* 0x000fe20000011400 */
[----:B------:R-:W-:Y:S01]  /*1400*/  IMAD.IADD R5, R5, 0x1, -R6 ;  /* 0x0000000105057824 */ /* 0x000fe200078e0a06 */
[----:B------:R-:W-:Y:S01]  /*1410*/  ULDC.64 UR4, c[0x0][0x2e0] ;  /* 0x0000b80000047ab9 */ /* 0x000fe20000000a00 */
[----:B------:R-:W-:Y:S01]  /*1420*/  IMAD.IADD R3, R3, 0x1, R9 ;  /* 0x0000000103037824 */ /* 0x000fe200078e0209 */
[----:B------:R-:W-:Y:S01]  /*1430*/  CS2R R120, SRZ ;  /* 0x0000000000787805 */ /* 0x000fe2000001ff00 */
[----:B------:R-:W-:Y:S01]  /*1440*/  IMAD R6, R7, UR4, RZ ;  /* 0x0000000407067c24 */ /* 0x000fe2000f8e02ff */
[----:B------:R-:W-:Y:S01]  /*1450*/  CS2R R118, SRZ ;  /* 0x0000000000767805 */ /* 0x000fe2000001ff00 */
[----:B------:R-:W-:Y:S01]  /*1460*/  IMAD R232, R232, 0x10, R5 ;  /* 0x00000010e8e87824 */ /* 0x000fe200078e0205 */
[----:B------:R-:W-:Y:S01]  /*1470*/  CS2R R116, SRZ ;  /* 0x0000000000747805 */ /* 0x000fe2000001ff00 */
[----:B------:R-:W-:Y:S01]  /*1480*/  IMAD.SHL.U32 R5, R11, 0x8, RZ ;  /* 0x000000080b057824 */ /* 0x000fe200078e00ff */
[----:B------:R-:W-:Y:S01]  /*1490*/  CS2R R114, SRZ ;  /* 0x0000000000727805 */ /* 0x000fe2000001ff00 */
[C---:B------:R-:W-:Y:S01]  /*14a0*/  IMAD R7, R231.reuse, UR5, R6 ;  /* 0x00000005e7077c24 */ /* 0x040fe2000f8e0206 */
[----:B------:R-:W-:Y:S01]  /*14b0*/  CS2R R112, SRZ ;  /* 0x0000000000707805 */ /* 0x000fe2000001ff00 */
[----:B------:R-:W-:Y:S01]  /*14c0*/  IMAD.WIDE.U32 R230, R231, UR4, R2 ;  /* 0x00000004e7e67c25 */ /* 0x000fe2000f8e0002 */
[----:B------:R-:W-:Y:S01]  /*14d0*/  ULDC.64 UR4, c[0x0][0x2c0] ;  /* 0x0000b00000047ab9 */ /* 0x000fe20000000a00 */
[----:B------:R-:W-:-:S02]  /*14e0*/  CS2R R110, SRZ ;  /* 0x00000000006e7805 */ /* 0x000fc4000001ff00 */
[----:B------:R-:W-:Y:S01]  /*14f0*/  CS2R R108, SRZ ;  /* 0x00000000006c7805 */ /* 0x000fe2000001ff00 */
[----:B------:R-:W-:Y:S01]  /*1500*/  IMAD R2, R5, 0x2, R18 ;  /* 0x0000000205027824 */ /* 0x000fe200078e0212 */
[----:B------:R-:W-:Y:S01]  /*1510*/  CS2R R106, SRZ ;  /* 0x00000000006a7805 */ /* 0x000fe2000001ff00 */
[----:B------:R-:W-:Y:S01]  /*1520*/  IMAD.U32 R5, RZ, RZ, UR4 ;  /* 0x00000004ff057e24 */ /* 0x000fe2000f8e00ff */
[----:B------:R-:W-:Y:S01]  /*1530*/  CS2R R104, SRZ ;  /* 0x0000000000687805 */ /* 0x000fe2000001ff00 */
[----:B------:R-:W-:Y:S01]  /*1540*/  IMAD R0, R8, -0x2, R13 ;  /* 0xfffffffe08007824 */ /* 0x000fe200078e020d */
[----:B------:R-:W-:Y:S01]  /*1550*/  CS2R R102, SRZ ;  /* 0x0000000000667805 */ /* 0x000fe2000001ff00 */
[----:B------:R-:W-:Y:S01]  /*1560*/  IMAD.MOV.U32 R3, RZ, RZ, RZ ;  /* 0x000000ffff037224 */ /* 0x000fe200078e00ff */
[----:B------:R0:W-:Y:S01]  /*1570*/  STL [R1], R5 ;  /* 0x0000000501007387 */ /* 0x0001e20000100800 */
        /* <DEDUP_REMOVED lines=63> */
[----:B------:R-:W-:Y:S01]  /*1970*/  SHF.R.S32.HI R235, RZ, 0x6, R235 ;  /* 0x00000006ffeb7819 */ /* 0x000fe200000114eb */
[----:B------:R-:W-:Y:S01]  /*1980*/  IMAD.IADD R234, R231, 0x1, R7 ;  /* 0x00000001e7ea7824 */ /* 0x000fe200078e0207 */
[----:B------:R-:W-:Y:S01]  /*1990*/  ULDC UR60, c[0x0][0x744] ;  /* 0x0001d100003c7ab9 */ /* 0x000fe20000000800 */
[----:B0-----:R-:W-:-:S07]  /*19a0*/  IMAD.U32 R236, RZ, RZ, UR5 ;  /* 0x00000005ffec7e24 */ /* 0x001fce000f8e00ff */
.L_x_1186:
[----:B------:R-:W-:-:S13]  /*19b0*/  ISETP.NE.AND P0, PT, R229, 0x3, PT ;  /* 0x00000003e500780c */ /* 0x000fda0003f05270 */
[----:B0-----:R-:W-:Y:S05]  /*19c0*/  @!P0 BRA `(.L_x_1176) ;  /* 0x0000000000048947 */ /* 0x001fea0003800000 */
[----:B------:R-:W-:Y:S01]  /*19d0*/  BPT.TRAP 0x1 ;  /* 0x000000040000795c */ /* 0x000fe20000300000 */
.L_x_1176:
[----:B------:R-:W-:Y:S01]  /*19e0*/  IMAD R17, R3, 0x8, R18 ;  /* 0x0000000803117824 */ /* 0x000fe200078e0212 */
[----:B------:R-:W-:-:S04]  /*19f0*/  SHF.L.U32 R8, R228, 0x1f, RZ ;  /* 0x0000001fe4087819 */ /* 0x000fc800000006ff */
[----:B------:R0:W1:Y:S01]  /*1a00*/  SYNCS.PHASECHK.TRANS64.TRYWAIT P1, [R17+URZ+0x31610], R8 ;  /* 0x03161008110075a7 */ /* 0x000062000802017f */
[----:B------:R-:W-:Y:S05]  /*1a10*/  @!P0 BRA `(.L_x_1177) ;  /* 0x0000000000048947 */ /* 0x000fea0003800000 */
[----:B------:R-:W-:Y:S01]  /*1a20*/  BPT.TRAP 0x1 ;  /* 0x000000040000795c */ /* 0x000fe20000300000 */
.L_x_1177:
        /* <DEDUP_REMOVED lines=11> */
.L_x_1178:
        /* <DEDUP_REMOVED lines=438> */
.L_x_1180:
[----:B------:R-:W-:-:S04]  /*3640*/  SHF.L.U32 R9, R19, 0x1f, RZ ;  /* 0x0000001f13097819 */ /* 0x000fc800000006ff */
[----:B------:R0:W3:Y:S01]  /*3650*/  SYNCS.PHASECHK.TRANS64.TRYWAIT P1, [R18+URZ+0x31630], R9 ;  /* 0x03163009120075a7 */ /* 0x0000e2000802017f */
[----:B------:R-:W-:Y:S05]  /*3660*/  @!P0 BRA `(.L_x_1181) ;  /* 0x0000000000048947 */ /* 0x000fea0003800000 */
[----:B------:R-:W-:Y:S01]  /*3670*/  BPT.TRAP 0x1 ;  /* 0x000000040000795c */ /* 0x000fe20000300000 */
.L_x_1181:
        /* <DEDUP_REMOVED lines=11> */
.L_x_1182:
[C---:B------:R-:W-:Y:S01]  /*3730*/  VIADD R8, R6.reuse, 0x80 ;  /* 0x0000008006087836 */ /* 0x040fe20000000000 */
[----:B------:R-:W-:Y:S01]  /*3740*/  R2UR UR4, R7 ;  /* 0x00000000070472ca */ /* 0x000fe200000e0000 */
[C---:B0--3--:R-:W-:Y:S01]  /*3750*/  VIADD R9, R6.reuse, 0x100 ;  /* 0x0000010006097836 */ /* 0x049fe20000000000 */
[----:B------:R-:W-:Y:S01]  /*3760*/  R2UR UR6, R6 ;  /* 0x00000000060672ca */ /* 0x000fe200000e0000 */
[----:B------:R-:W3:Y:S01]  /*3770*/  LDL R224, [R1] ;  /* 0x0000000001e07983 */ /* 0x000ee20000100800 */
[----:B------:R-:W-:Y:S01]  /*3780*/  R2UR UR8, R8 ;  /* 0x00000000080872ca */ /* 0x000fe200000e0000 */
[C---:B------:R-:W-:Y:S01]  /*3790*/  VIADD R8, R6.reuse, 0x180 ;  /* 0x0000018006087836 */ /* 0x040fe20000000000 */
[----:B------:R-:W-:Y:S01]  /*37a0*/  R2UR UR9, R9 ;  /* 0x00000000090972ca */ /* 0x000fe200000e0000 */
[----:B------:R-:W-:Y:S01]  /*37b0*/  VIADD R9, R6, 0x200 ;  /* 0x0000020006097836 */ /* 0x000fe20000000000 */
[----:B------:R-:W-:Y:S01]  /*37c0*/  WARPGROUP.ARRIVE ;  /* 0x00000000000079c5 */ /* 0x000fe20000000000 */
[----:B------:R-:W-:Y:S01]  /*37d0*/  UMOV UR5, 0x40000040 ;  /* 0x4000004000057882 */ /* 0x000fe20000000000 */
[----:B------:R-:W-:Y:S01]  /*37e0*/  R2UR UR10, R8 ;  /* 0x00000000080a72ca */ /* 0x000fe200000e0000 */
[----:B------:R-:W-:Y:S01]  /*37f0*/  UMOV UR7, 0x40000000 ;  /* 0x4000000000077882 */ /* 0x000fe20000000000 */
[----:B------:R-:W-:Y:S01]  /*3800*/  R2UR UR11, R9 ;  /* 0x00000000090b72ca */ /* 0x000fe200000e0000 */
[----:B------:R-:W-:Y:S01]  /*3810*/  VIADD R8, R6, 0x2 ;  /* 0x0000000206087836 */ /* 0x000fe20000000000 */
        /* <DEDUP_REMOVED lines=26> */
[----:B------:R-:W-:Y:S01]  /*39c0*/  UMOV UR59, 0x40 ;  /* 0x00000040003b7882 */ /* 0x000fe20000000000 */
[----:B------:R-:W-:Y:S01]  /*39d0*/  UMOV UR13, UR57 ;  /* 0x00000039000d7c82 */ /* 0x000fe20008000000 */
[----:B------:R-:W-:Y:S01]  /*39e0*/  UMOV UR15, 0x40 ;  /* 0x00000040000f7882 */ /* 0x000fe20000000000 */
[----:B------:R-:W-:Y:S01]  /*39f0*/  UMOV UR17, UR57 ;  /* 0x0000003900117c82 */ /* 0x000fe20008000000 */
[----:B------:R-:W-:Y:S01]  /*3a00*/  R2UR UR8, R8 ;  /* 0x00000000080872ca */ /* 0x000fe200000e0000 */
[----:B------:R-:W-:Y:S01]  /*3a10*/  VIADD R8, R6, 0x102 ;  /* 0x0000010206087836 */ /* 0x000fe20000000000 */
[----:B------:R-:W-:Y:S01]  /*3a20*/  UMOV UR19, 0x40 ;  /* 0x0000004000137882 */ /* 0x000fe20000000000 */
[----:B------:R-:W-:Y:S01]  /*3a30*/  UMOV UR49, 0x40000040 ;  /* 0x4000004000317882 */ /* 0x000fe20000000000 */
[----:B------:R-:W-:Y:S01]  /*3a40*/  UMOV UR51, 0x40 ;  /* 0x0000004000337882 */ /* 0x000fe20000000000 */
[----:B------:R-:W-:Y:S01]  /*3a50*/  UMOV UR53, UR49 ;  /* 0x0000003100357c82 */ /* 0x000fe20008000000 */
[----:B------:R-:W-:Y:S01]  /*3a60*/  R2UR UR9, R8 ;  /* 0x00000000080972ca */ /* 0x000fe200000e0000 */
[----:B------:R-:W-:Y:S01]  /*3a70*/  VIADD R8, R6, 0x182 ;  /* 0x0000018206087836 */ /* 0x000fe20000000000 */
[----:B------:R-:W-:Y:S01]  /*3a80*/  UMOV UR55, 0x40 ;  /* 0x0000004000377882 */ /* 0x000fe20000000000 */
[----:B------:R-:W-:Y:S01]  /*3a90*/  UMOV UR45, UR49 ;  /* 0x00000031002d7c82 */ /* 0x000fe20008000000 */
[----:B------:R-:W-:Y:S01]  /*3aa0*/  UMOV UR47, 0x40 ;  /* 0x00000040002f7882 */ /* 0x000fe20000000000 */
        /* <DEDUP_REMOVED lines=408> */
[----:B------:R-:W-:Y:S02]  /*5430*/  FSEL R29, R29, -INF , P2 ;  /* 0xff8000001d1d7808 */ /* 0x000fe40001000000 */
[----:B------:R-:W-:Y:S01]  /*5440*/  FSEL R21, R26, -INF , P5 ;  /* 0xff8000001a157808 */ /* 0x000fe20002800000 */
[----:B------:R-:W-:Y:S01]  /*5450*/  IMAD R26, R232, 0x4, R18 ;  /* 0x00000004e81a7824 */ /* 0x000fe200078e0212 */
[----:B------:R-:W-:Y:S01]  /*5460*/  FSEL R7, R24, -INF , P5 ;  /* 0xff80000018077808 */ /* 0x000fe20002800000 */
[--C-:B-1----:R-:W-:Y:S01]  /*5470*/  FFMA.FTZ R10, R29, UR60, -R14.reuse ;  /* 0x0000003c1d0a7c23 */ /* 0x102fe2000801080e */
[----:B------:R-:W-:Y:S01]  /*5480*/  FSEL R25, R25, -INF , P6 ;  /* 0xff80000019197808 */ /* 0x000fe20003000000 */
[----:B------:R-:W-:Y:S01]  /*5490*/  VIADD R24, R18, 0x2c500 ;  /* 0x0002c50012187836 */ /* 0x000fe20000000000 */
[----:B------:R-:W0:Y:S01]  /*54a0*/  LDS R29, [R26+0x2c300] ;  /* 0x02c300001a1d7984 */ /* 0x000e220000000800 */
[C---:B------:R-:W-:Y:S01]  /*54b0*/  ISETP.GT.AND P5, PT, R0.reuse, 0x30, PT ;  /* 0x000000300000780c */ /* 0x040fe20003fa4270 */
[--C-:B------:R-:W-:Y:S01]  /*54c0*/  FFMA.FTZ R8, R7, UR60, -R14.reuse ;  /* 0x0000003c07087c23 */ /* 0x100fe2000801080e */
[----:B------:R-:W-:Y:S01]  /*54d0*/  FSEL R27, R27, -INF , P6 ;  /* 0xff8000001b1b7808 */ /* 0x000fe20003000000 */
[----:B------:R-:W1:Y:S01]  /*54e0*/  LDS R26, [R26+0x2c320] ;  /* 0x02c320001a1a7984 */ /* 0x000e620000000800 */
[----:B------:R-:W-:Y:S01]  /*54f0*/  ISETP.GT.AND P6, PT, R0, 0x31, PT ;  /* 0x000000310000780c */ /* 0x000fe20003fc4270 */
[----:B------:R-:W-:Y:S01]  /*5500*/  FFMA.FTZ R9, R25, UR60, -R14 ;  /* 0x0000003c19097c23 */ /* 0x000fe2000801080e */
[----:B------:R-:W-:Y:S01]  /*5510*/  FSEL R13, R36, -INF , P5 ;  /* 0xff800000240d7808 */ /* 0x000fe20002800000 */
[--C-:B--2---:R-:W-:Y:S01]  /*5520*/  FFMA.FTZ R21, R21, UR60, -R20.reuse ;  /* 0x0000003c15157c23 */ /* 0x104fe20008010814 */
[----:B------:R-:W-:Y:S01]  /*5530*/  FSEL R7, R28, -INF , P1 ;  /* 0xff8000001c077808 */ /* 0x000fe20000800000 */
[----:B------:R-:W-:Y:S01]  /*5540*/  FFMA.FTZ R22, R27, UR60, -R20 ;  /* 0x0000003c1b167c23 */ /* 0x000fe20008010814 */
        /* <DEDUP_REMOVED lines=10> */
[----:B------:R-:W-:Y:S01]  /*55f0*/  FSEL R31, R31, -INF , P2 ;  /* 0xff8000001f1f7808 */ /* 0x000fe20001000000 */
[----:B------:R-:W-:Y:S01]  /*5600*/  FFMA.FTZ R11, R33, UR60, -R14 ;  /* 0x0000003c210b7c23 */ /* 0x000fe2000801080e */
[----:B------:R-:W-:Y:S01]  /*5610*/  ISETP.GT.AND P2, PT, R0, 0x41, PT ;  /* 0x000000410000780c */ /* 0x000fe20003f44270 */
[----:B------:R-:W2:Y:S01]  /*5620*/  MUFU.EX2 R8, R8 ;  /* 0x0000000800087308 */ /* 0x000ea20000000800 */
[----:B------:R-:W-:Y:S01]  /*5630*/  FSEL R15, R40, -INF , P1 ;  /* 0xff800000280f7808 */ /* 0x000fe20000800000 */
[----:B------:R-:W-:Y:S01]  /*5640*/  FFMA.FTZ R28, R31, UR60, -R20 ;  /* 0x0000003c1f1c7c23 */ /* 0x000fe20008010814 */
[----:B------:R-:W-:-:S02]  /*5650*/  FSEL R41, R41, -INF , P2 ;  /* 0xff80000029297808 */ /* 0x000fc40001000000 */
[----:B------:R-:W-:Y:S01]  /*5660*/  FSEL R25, R34, -INF , P3 ;  /* 0xff80000022197808 */ /* 0x000fe20001800000 */
[--C-:B------:R-:W-:Y:S01]  /*5670*/  FFMA.FTZ R15, R15, UR60, -R14.reuse ;  /* 0x0000003c0f0f7c23 */ /* 0x100fe2000801080e */
[----:B------:R-:W-:Y:S01]  /*5680*/  FSEL R37, R35, -INF , P4 ;  /* 0xff80000023257808 */ /* 0x000fe20002000000 */
[----:B------:R-:W-:Y:S01]  /*5690*/  FFMA.FTZ R14, R41, UR60, -R14 ;  /* 0x0000003c290e7c23 */ /* 0x000fe2000801080e */
[----:B------:R-:W-:Y:S01]  /*56a0*/  FSEL R33, R38, -INF , P5 ;  /* 0xff80000026217808 */ /* 0x000fe20002800000 */
[--C-:B------:R-:W-:Y:S01]  /*56b0*/  FFMA.FTZ R36, R25, UR60, -R20.reuse ;  /* 0x0000003c19247c23 */ /* 0x100fe20008010814 */
[----:B------:R-:W-:Y:S01]  /*56c0*/  FSEL R39, R39, -INF , P6 ;  /* 0xff80000027277808 */ /* 0x000fe20003000000 */
[----:B------:R-:W-:Y:S01]  /*56d0*/  FFMA.FTZ R37, R37, UR60, -R20 ;  /* 0x0000003c25257c23 */ /* 0x000fe20008010814 */
[----:B------:R-:W-:Y:S01]  /*56e0*/  SHF.R.U32.HI R24, RZ, 0x4, R24 ;  /* 0x00000004ff187819 */ /* 0x000fe20000011618 */
[--C-:B------:R-:W-:Y:S01]  /*56f0*/  FFMA.FTZ R38, R33, UR60, -R20.reuse ;  /* 0x0000003c21267c23 */ /* 0x100fe20008010814 */
[----:B------:R-:W-:Y:S01]  /*5700*/  FSEL R35, R42, -INF , P1 ;  /* 0xff8000002a237808 */ /* 0x000fe20000800000 */
[----:B------:R-:W-:Y:S01]  /*5710*/  FFMA.FTZ R27, R39, UR60, -R20 ;  /* 0x0000003c271b7c23 */ /* 0x000fe20008010814 */
[----:B------:R-:W-:Y:S01]  /*5720*/  FSEL R43, R43, -INF , P2 ;  /* 0xff8000002b2b7808 */ /* 0x000fe20001000000 */
[----:B------:R-:W-:-:S02]  /*5730*/  WARPGROUP.DEPBAR.LE gsb0, 0x0 ;  /* 0x00008000000079c5 */ /* 0x000fc40000010000 */
[----:B------:R-:W-:Y:S01]  /*5740*/  LOP3.LUT R30, R24, 0x3fff, RZ, 0xc0, !PT ;  /* 0x00003fff181e7812 */ /* 0x000fe200078ec0ff */
[----:B------:R-:W4:Y:S01]  /*5750*/  MUFU.EX2 R9, R9 ;  /* 0x0000000900097308 */ /* 0x000f220000000800 */
[--C-:B------:R-:W-:Y:S01]  /*5760*/  FFMA.FTZ R25, R35, UR60, -R20.reuse ;  /* 0x0000003c23197c23 */ /* 0x100fe20008010814 */
[----:B------:R-:W-:Y:S01]  /*5770*/  FFMA.FTZ R24, R43, UR60, -R20 ;  /* 0x0000003c2b187c23 */ /* 0x000fe20008010814 */
[----:B------:R-:W-:Y:S01]  /*5780*/  LOP3.LUT R20, R30, 0x80000, RZ, 0xfc, !PT ;  /* 0x000800001e147812 */ /* 0x000fe200078efcff */
[--C-:B0-----:R-:W-:Y:S01]  /*5790*/  FADD.FTZ R35, R44, -R29.reuse ;  /* 0x8000001d2c237221 */ /* 0x101fe20000010000 */
[--C-:B------:R-:W-:Y:S01]  /*57a0*/  FADD.FTZ R30, R45, -R29.reuse ;  /* 0x8000001d2d1e7221 */ /* 0x100fe20000010000 */
[--C-:B-1----:R-:W-:Y:S01]  /*57b0*/  FADD.FTZ R47, R47, -R26.reuse ;  /* 0x8000001a2f2f7221 */ /* 0x102fe20000010000 */
[--C-:B------:R-:W-:Y:S01]  /*57c0*/  FADD.FTZ R49, R49, -R29.reuse ;  /* 0x8000001d31317221 */ /* 0x100fe20000010000 */
[----:B------:R-:W-:Y:S01]  /*57d0*/  MUFU.EX2 R21, R21 ;  /* 0x0000001500157308 */ /* 0x000fe20000000800 */
[----:B------:R-:W-:Y:S01]  /*57e0*/  FADD.FTZ R50, R50, -R26 ;  /* 0x8000001a32327221 */ /* 0x000fe20000010000 */
[--C-:B------:R-:W-:Y:S01]  /*57f0*/  FADD.FTZ R48, R48, -R29.reuse ;  /* 0x8000001d30307221 */ /* 0x100fe20000010000 */
[--C-:B------:R-:W-:Y:S01]  /*5800*/  FADD.FTZ R31, R52, -R29.reuse ;  /* 0x8000001d341f7221 */ /* 0x100fe20000010000 */
[--C-:B------:R-:W-:Y:S01]  /*5810*/  FADD.FTZ R32, R53, -R29.reuse ;  /* 0x8000001d35207221 */ /* 0x100fe20000010000 */
[--C-:B------:R-:W-:Y:S01]  /*5820*/  FADD.FTZ R33, R216, -R29.reuse ;  /* 0x8000001dd8217221 */ /* 0x100fe20000010000 */
[--C-:B------:R-:W-:Y:S01]  /*5830*/  FADD.FTZ R34, R217, -R29.reuse ;  /* 0x8000001dd9227221 */ /* 0x100fe20000010000 */
[--C-:B------:R-:W-:Y:S01]  /*5840*/  FADD.FTZ R220, R220, -R29.reuse ;  /* 0x8000001ddcdc7221 */ /* 0x100fe20000010000 */
[----:B------:R-:W0:Y:S01]  /*5850*/  MUFU.EX2 R22, R22 ;  /* 0x0000001600167308 */ /* 0x000e220000000800 */
[----:B--2---:R-:W-:Y:S01]  /*5860*/  FMUL.FTZ R35, R8, R35 ;  /* 0x0000002308237220 */ /* 0x004fe20000410000 */
[----:B------:R-:W-:Y:S01]  /*5870*/  FADD.FTZ R29, R221, -R29 ;  /* 0x8000001ddd1d7221 */ /* 0x000fe20000010000 */
[C---:B----4-:R-:W-:Y:S01]  /*5880*/  FMUL.FTZ R30, R9.reuse, R30 ;  /* 0x0000001e091e7220 */ /* 0x050fe20000410000 */
[----:B------:R-:W-:Y:S01]  /*5890*/  F2FP.F16.F32.PACK_AB R8, R9, R8 ;  /* 0x000000080908723e */ /* 0x000fe200000000ff */
[----:B------:R-:W-:-:S02]  /*58a0*/  VIADD R39, R20, 0x80 ;  /* 0x0000008014277836 */ /* 0x000fc40000000000 */
[--C-:B------:R-:W-:Y:S01]  /*58b0*/  FADD.FTZ R46, R46, -R26.reuse ;  /* 0x8000001a2e2e7221 */ /* 0x100fe20000010000 */
[----:B------:R-:W-:Y:S01]  /*58c0*/  VIADD R40, R20, 0x180 ;  /* 0x0000018014287836 */ /* 0x000fe20000000000 */
[----:B------:R-:W1:Y:S01]  /*58d0*/  MUFU.EX2 R7, R7 ;  /* 0x0000000700077308 */ /* 0x000e620000000800 */
[----:B------:R-:W-:Y:S01]  /*58e0*/  IMAD R216, R4, 0x2000, R5 ;  /* 0x0000200004d87824 */ /* 0x000fe200078e0205 */
[----:B------:R-:W-:Y:S01]  /*58f0*/  R2UR UR4, R39 ;  /* 0x00000000270472ca */ /* 0x000fe200000e0000 */
[----:B------:R-:W-:Y:S01]  /*5900*/  VIADD R39, R20, 0x100 ;  /* 0x0000010014277836 */ /* 0x000fe20000000000 */
[----:B------:R-:W-:Y:S01]  /*5910*/  R2UR UR6, R40 ;  /* 0x00000000280672ca */ /* 0x000fe200000e0000 */
[--C-:B------:R-:W-:Y:S01]  /*5920*/  FADD.FTZ R51, R51, -R26.reuse ;  /* 0x8000001a33337221 */ /* 0x100fe20000010000 */
[--C-:B------:R-:W-:Y:S01]  /*5930*/  FADD.FTZ R41, R54, -R26.reuse ;  /* 0x8000001a36297221 */ /* 0x100fe20000010000 */
[--C-:B------:R-:W-:Y:S01]  /*5940*/  FADD.FTZ R40, R55, -R26.reuse ;  /* 0x8000001a37287221 */ /* 0x100fe20000010000 */
[----:B------:R-:W2:Y:S01]  /*5950*/  MUFU.EX2 R10, R10 ;  /* 0x0000000a000a7308 */ /* 0x000ea20000000800 */
[C---:B0-----:R-:W-:Y:S01]  /*5960*/  F2FP.F16.F32.PACK_AB R9, R22.reuse, R21 ;  /* 0x000000151609723e */ /* 0x041fe200000000ff */
[----:B------:R-:W-:Y:S01]  /*5970*/  BAR.SYNC.DEFER_BLOCKING 0x9, 0x100 ;  /* 0x0244000000007b1d */ /* 0x000fe20000010000 */
[----:B------:R-:W-:Y:S01]  /*5980*/  FMUL.FTZ R42, R22, R47 ;  /* 0x0000002f162a7220 */ /* 0x000fe20000410000 */
[----:B------:R-:W-:Y:S01]  /*5990*/  R2UR UR5, R39 ;  /* 0x00000000270572ca */ /* 0x000fe200000e0000 */
[--C-:B------:R-:W-:Y:S01]  /*59a0*/  FADD.FTZ R39, R218, -R26.reuse ;  /* 0x8000001ada277221 */ /* 0x100fe20000010000 */
[--C-:B------:R-:W-:Y:S01]  /*59b0*/  FADD.FTZ R219, R219, -R26.reuse ;  /* 0x8000001adbdb7221 */ /* 0x100fe20000010000 */
[--C-:B------:R-:W-:Y:S01]  /*59c0*/  FADD.FTZ R222, R222, -R26.reuse ;  /* 0x8000001adede7221 */ /* 0x100fe20000010000 */
[----:B------:R-:W0:Y:S01]  /*59d0*/  MUFU.EX2 R23, R23 ;  /* 0x0000001700177308 */ /* 0x000e220000000800 */
[----:B-1----:R-:W-:Y:S01]  /*59e0*/  FMUL.FTZ R48, R7, R48 ;  /* 0x0000003007307220 */ /* 0x002fe20000410000 */
[----:B------:R-:W-:Y:S01]  /*59f0*/  FADD.FTZ R26, R223, -R26 ;  /* 0x8000001adf1a7221 */ /* 0x000fe20000010000 */
[----:B------:R-:W-:Y:S01]  /*5a00*/  FMUL.FTZ R21, R21, R46 ;  /* 0x0000002e15157220 */ /* 0x000fe20000410000 */
[----:B------:R-:W-:Y:S01]  /*5a10*/  F2FP.F16.F32.PACK_AB R30, R30, R35 ;  /* 0x000000231e1e723e */ /* 0x000fe200000000ff */
[C---:B------:R-:W-:Y:S01]  /*5a20*/  VIADD R5, R20.reuse, 0x200 ;  /* 0x0000020014057836 */ /* 0x040fe20000000000 */
[----:B------:R-:W-:Y:S01]  /*5a30*/  R2UR UR58, R20 ;  /* 0x00000000143a72ca */ /* 0x000fe200000e0000 */
[----:B------:R-:W-:Y:S01]  /*5a40*/  UMOV UR14, UR4 ;  /* 0x00000004000e7c82 */ /* 0x000fe20008000000 */
[----:B------:R-:W1:Y:S01]  /*5a50*/  MUFU.EX2 R6, R6 ;  /* 0x0000000600067308 */ /* 0x000e620000000800 */
[C---:B--2---:R-:W-:Y:S01]  /*5a60*/  FMUL.FTZ R49, R10.reuse, R49 ;  /* 0x000000310a317220 */ /* 0x044fe20000410000 */
[----:B------:R-:W-:Y:S01]  /*5a70*/  F2FP.F16.F32.PACK_AB R22, R10, R7 ;  /* 0x000000070a16723e */ /* 0x000fe200000000ff */
[----:B------:R-:W-:Y:S01]  /*5a80*/  UMOV UR10, UR5 ;  /* 0x00000005000a7c82 */ /* 0x000fe20008000000 */
[----:B------:R-:W-:Y:S01]  /*5a90*/  R2UR UR7, R5 ;  /* 0x00000000050772ca */ /* 0x000fe200000e0000 */
[----:B------:R-:W-:Y:S01]  /*5aa0*/  UMOV UR18, UR6 ;  /* 0x0000000600127c82 */ /* 0x000fe20008000000 */
[----:B------:R-:W-:-:S02]  /*5ab0*/  F2FP.F16.F32.PACK_AB R48, R49, R48 ;  /* 0x000000303130723e */ /* 0x000fc400000000ff */
[----:B------:R-:W2:Y:S01]  /*5ac0*/  MUFU.EX2 R12, R12 ;  /* 0x0000000c000c7308 */ /* 0x000ea20000000800 */
[----:B0-----:R-:W-:Y:S01]  /*5ad0*/  FMUL.FTZ R50, R23, R50 ;  /* 0x0000003217327220 */ /* 0x001fe20000410000 */
[----:B------:R0:W-:Y:S06]  /*5ae0*/  STSM.16.M88.2 [R2+0x2c500], R8 ;  /* 0x02c5000802007844 */ /* 0x0001ec0000000100 */
[----:B------:R-:W4:Y:S01]  /*5af0*/  MUFU.EX2 R28, R28 ;  /* 0x0000001c001c7308 */ /* 0x000f220000000800 */
[----:B-1----:R-:W-:Y:S01]  /*5b00*/  FMUL.FTZ R10, R6, R31 ;  /* 0x0000001f060a7220 */ /* 0x002fe20000410000 */
[----:B------:R-:W-:-:S02]  /*5b10*/  F2FP.F16.F32.PACK_AB R31, R42, R21 ;  /* 0x000000152a1f723e */ /* 0x000fc400000000ff */
[----:B0-----:R-:W-:-:S04]  /*5b20*/  SHF.R.U32.HI R8, RZ, 0x4, R216 ;  /* 0x00000004ff087819 */ /* 0x001fc800000116d8 */
[----:B------:R-:W0:Y:S01]  /*5b30*/  MUFU.EX2 R11, R11 ;  /* 0x0000000b000b7308 */ /* 0x000e220000000800 */
[----:B--2---:R-:W-:Y:S01]  /*5b40*/  FMUL.FTZ R33, R12, R33 ;  /* 0x000000210c217220 */ /* 0x004fe20000410000 */
[----:B------:R-:W-:-:S04]  /*5b50*/  LOP3.LUT R8, R8, 0x3fff, RZ, 0xc0, !PT ;  /* 0x00003fff08087812 */ /* 0x000fc800078ec0ff */
[C---:B------:R-:W-:Y:S01]  /*5b60*/  R2UR UR56, R8.reuse ;  /* 0x00000000083872ca */ /* 0x040fe200000e0000 */
[----:B------:R-:W-:Y:S01]  /*5b70*/  VIADD R5, R8, 0x80 ;  /* 0x0000008008057836 */ /* 0x000fe20000000000 */
[----:B------:R-:W1:Y:S01]  /*5b80*/  MUFU.EX2 R13, R13 ;  /* 0x0000000d000d7308 */ /* 0x000e620000000800 */
[C---:B----4-:R-:W-:Y:S01]  /*5b90*/  F2FP.F16.F32.PACK_AB R23, R28.reuse, R23 ;  /* 0x000000171c17723e */ /* 0x050fe200000000ff */
[----:B------:R-:W-:Y:S02]  /*5ba0*/  FMUL.FTZ R51, R28, R51 ;  /* 0x000000331c337220 */ /* 0x000fe40000410000 */
[----:B------:R-:W-:Y:S01]  /*5bb0*/  R2UR UR48, R5 ;  /* 0x00000000053072ca */ /* 0x000fe200000e0000 */
[C---:B------:R-:W-:Y:S01]  /*5bc0*/  VIADD R5, R20.reuse, 0x90 ;  /* 0x0000009014057836 */ /* 0x040fe20000000000 */
[----:B------:R-:W-:Y:S01]  /*5bd0*/  STSM.16.M88.2 [R2+0x2cd00], R22 ;  /* 0x02cd001602007844 */ /* 0x000fe20000000100 */
[----:B------:R-:W-:Y:S01]  /*5be0*/  F2FP.F16.F32.PACK_AB R49, R51, R50 ;  /* 0x000000323331723e */ /* 0x000fe200000000ff */
[----:B------:R-:W2:Y:S01]  /*5bf0*/  MUFU.EX2 R14, R14 ;  /* 0x0000000e000e7308 */ /* 0x000ea20000000800 */
[C---:B0-----:R-:W-:Y:S01]  /*5c00*/  F2FP.F16.F32.PACK_AB R6, R11.reuse, R6 ;  /* 0x000000060b06723e */ /* 0x041fe200000000ff */
[----:B------:R-:W-:Y:S01]  /*5c10*/  FMUL.FTZ R43, R11, R32 ;  /* 0x000000200b2b7220 */ /* 0x000fe20000410000 */
[----:B------:R-:W-:Y:S01]  /*5c20*/  UMOV UR12, UR56 ;  /* 0x00000038000c7c82 */ /* 0x000fe20008000000 */
[----:B------:R-:W-:Y:S01]  /*5c30*/  UMOV UR8, UR56 ;  /* 0x0000003800087c82 */ /* 0x000fe20008000000 */
[----:B------:R-:W-:Y:S01]  /*5c40*/  UMOV UR16, UR56 ;  /* 0x0000003800107c82 */ /* 0x000fe20008000000 */
[----:B------:R-:W-:Y:S01]  /*5c50*/  R2UR UR4, R5 ;  /* 0x00000000050472ca */ /* 0x000fe200000e0000 */
[----:B------:R-:W-:Y:S01]  /*5c60*/  VIADD R5, R20, 0x190 ;  /* 0x0000019014057836 */ /* 0x000fe20000000000 */
[----:B------:R-:W0:Y:S01]  /*5c70*/  MUFU.EX2 R36, R36 ;  /* 0x0000002400247308 */ /* 0x000e220000000800 */
[C---:B-1----:R-:W-:Y:S01]  /*5c80*/  FMUL.FTZ R34, R13.reuse, R34 ;  /* 0x000000220d227220 */ /* 0x042fe20000410000 */
[----:B------:R-:W-:Y:S01]  /*5c90*/  F2FP.F16.F32.PACK_AB R12, R13, R12 ;  /* 0x0000000c0d0c723e */ /* 0x000fe200000000ff */
[----:B------:R-:W-:Y:S01]  /*5ca0*/  UMOV UR52, UR48 ;  /* 0x0000003000347c82 */ /* 0x000fe20008000000 */
[----:B------:R-:W-:Y:S01]  /*5cb0*/  F2FP.F16.F32.PACK_AB R10, R43, R10 ;  /* 0x0000000a2b0a723e */ /* 0x000fe200000000ff */
[----:B------:R-:W-:Y:S01]  /*5cc0*/  UMOV UR44, UR48 ;  /* 0x00000030002c7c82 */ /* 0x000fe20008000000 */
[----:B------:R-:W-:-:S02]  /*5cd0*/  F2FP.F16.F32.PACK_AB R34, R34, R33 ;  /* 0x000000212222723e */ /* 0x000fc400000000ff */
[----:B------:R-:W1:Y:S01]  /*5ce0*/  MUFU.EX2 R37, R37 ;  /* 0x0000002500257308 */ /* 0x000e620000000800 */
[----:B--2---:R-:W-:Y:S01]  /*5cf0*/  FMUL.FTZ R29, R14, R29 ;  /* 0x0000001d0e1d7220 */ /* 0x004fe20000410000 */
[----:B------:R-:W-:Y:S01]  /*5d00*/  R2UR UR54, R5 ;  /* 0x00000000053672ca */ /* 0x000fe200000e0000 */
[----:B------:R-:W-:-:S05]  /*5d10*/  VIADD R5, R20, 0x210 ;  /* 0x0000021014057836 */ /* 0x000fca0000000000 */
[----:B------:R-:W2:Y:S01]  /*5d20*/  MUFU.EX2 R15, R15 ;  /* 0x0000000f000f7308 */ /* 0x000ea20000000800 */
[----:B0-----:R-:W-:Y:S01]  /*5d30*/  FMUL.FTZ R41, R36, R41 ;  /* 0x0000002924297220 */ /* 0x001fe20000410000 */
[----:B------:R-:W-:Y:S01]  /*5d40*/  R2UR UR46, R5 ;  /* 0x00000000052e72ca */ /* 0x000fe200000e0000 */
[----:B------:R-:W-:-:S05]  /*5d50*/  VIADD R5, R8, 0x100 ;  /* 0x0000010008057836 */ /* 0x000fca0000000000 */
[----:B------:R-:W0:Y:S01]  /*5d60*/  MUFU.EX2 R38, R38 ;  /* 0x0000002600267308 */ /* 0x000e220000000800 */
[C---:B-1----:R-:W-:Y:S01]  /*5d70*/  F2FP.F16.F32.PACK_AB R7, R37.reuse, R36 ;  /* 0x000000242507723e */ /* 0x042fe200000000ff */
[----:B------:R-:W-:Y:S01]  /*5d80*/  FMUL.FTZ R40, R37, R40 ;  /* 0x0000002825287220 */ /* 0x000fe20000410000 */
[----:B------:R-:W-:Y:S01]  /*5d90*/  R2UR UR28, R5 ;  /* 0x00000000051c72ca */ /* 0x000fe200000e0000 */
[----:B------:R-:W-:Y:S02]  /*5da0*/  VIADD R5, R20, 0xa0 ;  /* 0x000000a014057836 */ /* 0x000fe40000000000 */
[----:B------:R1:W-:Y:S01]  /*5db0*/  STSM.16.M88.2 [R2+0x2d500], R6 ;  /* 0x02d5000602007844 */ /* 0x0003e20000000100 */
[----:B------:R-:W-:Y:S01]  /*5dc0*/  F2FP.F16.F32.PACK_AB R11, R40, R41 ;  /* 0x00000029280b723e */ /* 0x000fe200000000ff */
[----:B------:R-:W4:Y:S01]  /*5dd0*/  MUFU.EX2 R27, R27 ;  /* 0x0000001b001b7308 */ /* 0x000f220000000800 */
[----:B--2---:R-:W-:Y:S01]  /*5de0*/  FMUL.FTZ R220, R15, R220 ;  /* 0x000000dc0fdc7220 */ /* 0x004fe20000410000 */
[----:B------:R-:W-:-:S02]  /*5df0*/  F2FP.F16.F32.PACK_AB R14, R14, R15 ;  /* 0x0000000f0e0e723e */ /* 0x000fc400000000ff */
[----:B------:R-:W-:Y:S01]  /*5e00*/  R2UR UR42, R5 ;  /* 0x00000000052a72ca */ /* 0x000fe200000e0000 */
[----:B------:R-:W-:Y:S01]  /*5e10*/  VIADD R5, R20, 0x1a0 ;  /* 0x000001a014057836 */ /* 0x000fe20000000000 */
[----:B------:R-:W-:Y:S02]  /*5e20*/  F2FP.F16.F32.PACK_AB R220, R29, R220 ;  /* 0x000000dc1ddc723e */ /* 0x000fe400000000ff */
[----:B------:R-:W2:Y:S01]  /*5e30*/  MUFU.EX2 R25, R25 ;  /* 0x0000001900197308 */ /* 0x000ea20000000800 */
[----:B0-----:R-:W-:Y:S01]  /*5e40*/  FMUL.FTZ R39, R38, R39 ;  /* 0x0000002726277220 */ /* 0x001fe20000410000 */
[C---:B-1----:R-:W-:Y:S01]  /*5e50*/  VIADD R6, R20.reuse, 0x10 ;  /* 0x0000001014067836 */ /* 0x042fe20000000000 */
[----:B------:R-:W-:Y:S01]  /*5e60*/  R2UR UR34, R5 ;  /* 0x00000000052272ca */ /* 0x000fe200000e0000 */
[----:B------:R-:W-:Y:S01]  /*5e70*/  VIADD R5, R20, 0x220 ;  /* 0x0000022014057836 */ /* 0x000fe20000000000 */
[----:B------:R-:W-:Y:S01]  /*5e80*/  UMOV UR40, UR28 ;  /* 0x0000001c00287c82 */ /* 0x000fe20008000000 */
[----:B------:R-:W-:Y:S01]  /*5e90*/  UMOV UR36, UR28 ;  /* 0x0000001c00247c82 */ /* 0x000fe20008000000 */
[----:B------:R-:W-:Y:S01]  /*5ea0*/  R2UR UR50, R6 ;  /* 0x00000000063272ca */ /* 0x000fe200000e0000 */
[----:B------:R-:W0:Y:S01]  /*5eb0*/  MUFU.EX2 R24, R24 ;  /* 0x0000001800187308 */ /* 0x000e220000000800 */
[C---:B----4-:R-:W-:Y:S01]  /*5ec0*/  F2FP.F16.F32.PACK_AB R13, R27.reuse, R38 ;  /* 0x000000261b0d723e */ /* 0x050fe200000000ff */
[----:B------:R-:W-:Y:S01]  /*5ed0*/  FMUL.FTZ R28, R27, R219 ;  /* 0x000000db1b1c7220 */ /* 0x000fe20000410000 */
[----:B------:R-:W-:Y:S01]  /*5ee0*/  VIADD R6, R20, 0x110 ;  /* 0x0000011014067836 */ /* 0x000fe20000000000 */
[----:B------:R-:W-:Y:S01]  /*5ef0*/  R2UR UR26, R5 ;  /* 0x00000000051a72ca */ /* 0x000fe200000e0000 */
[----:B------:R-:W-:Y:S01]  /*5f00*/  UMOV UR32, UR28 ;  /* 0x0000001c00207c82 */ /* 0x000fe20008000000 */
[----:B------:R-:W-:Y:S01]  /*5f10*/  STSM.16.M88.2 [R2+0x2dd00], R12 ;  /* 0x02dd000c02007844 */ /* 0x000fe20000000100 */
[----:B------:R-:W-:Y:S01]  /*5f20*/  F2FP.F16.F32.PACK_AB R35, R28, R39 ;  /* 0x000000271c23723e */ /* 0x000fe200000000ff */
[----:B------:R-:W-:Y:S01]  /*5f30*/  UMOV UR24, UR28 ;  /* 0x0000001c00187c82 */ /* 0x000fe20008000000 */
[----:B--2---:R-:W-:Y:S01]  /*5f40*/  FMUL.FTZ R222, R25, R222 ;  /* 0x000000de19de7220 */ /* 0x004fe20000410000 */
[----:B------:R-:W-:Y:S01]  /*5f50*/  R2UR UR5, R6 ;  /* 0x00000000060572ca */ /* 0x000fe200000e0000 */
[----:B------:R-:W-:-:S02]  /*5f60*/  VIADD R6, R20, 0x20 ;  /* 0x0000002014067836 */ /* 0x000fc40000000000 */
[----:B------:R-:W-:Y:S02]  /*5f70*/  IMAD R5, R4, 0x2800, R18 ;  /* 0x0000280004057824 */ /* 0x000fe400078e0212 */
[----:B------:R-:W-:Y:S01]  /*5f80*/  VIADD R7, R8, 0x180 ;  /* 0x0000018008077836 */ /* 0x000fe20000000000 */
[----:B------:R-:W-:Y:S01]  /*5f90*/  R2UR UR30, R6 ;  /* 0x00000000061e72ca */ /* 0x000fe200000e0000 */
[C---:B0-----:R-:W-:Y:S01]  /*5fa0*/  FMUL.FTZ R9, R24.reuse, R26 ;  /* 0x0000001a18097220 */ /* 0x041fe20000410000 */
[----:B------:R-:W-:Y:S01]  /*5fb0*/  F2FP.F16.F32.PACK_AB R15, R24, R25 ;  /* 0x00000019180f723e */ /* 0x000fe200000000ff */
[----:B------:R-:W-:Y:S01]  /*5fc0*/  VIADD R6, R20, 0x120 ;  /* 0x0000012014067836 */ /* 0x000fe20000000000 */
[----:B------:R-:W-:Y:S02]  /*5fd0*/  SHF.R.U32.HI R5, RZ, 0x4, R5 ;  /* 0x00000004ff057819 */ /* 0x000fe40000011605 */
[----:B------:R-:W-:Y:S01]  /*5fe0*/  F2FP.F16.F32.PACK_AB R221, R9, R222 ;  /* 0x000000de09dd723e */ /* 0x000fe200000000ff */
[----:B------:R-:W-:Y:S01]  /*5ff0*/  STSM.16.M88.2 [R2+0x2e500], R14 ;  /* 0x02e5000e02007844 */ /* 0x000fe20000000100 */
[----:B------:R-:W-:Y:S01]  /*6000*/  R2UR UR38, R6 ;  /* 0x00000000062672ca */ /* 0x000fe200000e0000 */
[----:B------:R-:W-:Y:S01]  /*6010*/  VIADD R6, R18, 0x2ed00 ;  /* 0x0002ed0012067836 */ /* 0x000fe20000000000 */
[----:B------:R-:W-:Y:S01]  /*6020*/  LOP3.LUT R5, R5, 0x3fff, RZ, 0xc0, !PT ;  /* 0x00003fff05057812 */ /* 0x000fe200078ec0ff */
[----:B------:R0:W-:Y:S06]  /*6030*/  MEMBAR.ALL.CTA ;  /* 0x0000000000007992 */ /* 0x0001ec0000008000 */
[----:B0-----:R-:W0:Y:S01]  /*6040*/  FENCE.VIEW.ASYNC.S ;  /* 0x00000000000073c6 */ /* 0x001e220000000000 */
[----:B------:R-:W-:-:S02]  /*6050*/  MOV R9, UR31 ;  /* 0x0000001f00097c02 */ /* 0x000fc40008000f00 */
[----:B------:R-:W-:Y:S02]  /*6060*/  SHF.R.U32.HI R6, RZ, 0x4, R6 ;  /* 0x00000004ff067819 */ /* 0x000fe40000011606 */
[----:B------:R-:W-:Y:S02]  /*6070*/  MOV R23, UR30 ;  /* 0x0000001e00177c02 */ /* 0x000fe40008000f00 */
[----:B------:R-:W-:-:S04]  /*6080*/  LOP3.LUT R22, R6, 0x3fff, RZ, 0xc0, !PT ;  /* 0x00003fff06167812 */ /* 0x000fc800078ec0ff */
[----:B------:R-:W-:Y:S01]  /*6090*/  LOP3.LUT R6, R22, 0x400000, RZ, 0xfc, !PT ;  /* 0x0040000016067812 */ /* 0x000fe200078efcff */
[----:B0-----:R-:W-:Y:S06]  /*60a0*/  BAR.SYNC.DEFER_BLOCKING 0x9, 0x100 ;  /* 0x0244000000007b1d */ /* 0x001fec0000010000 */
[----:B------:R-:W-:Y:S04]  /*60b0*/  STSM.16.M88.2 [R2+0x2ed00], R30 ;  /* 0x02ed001e02007844 */ /* 0x000fe80000000100 */
[----:B------:R-:W-:Y:S04]  /*60c0*/  STSM.16.M88.2 [R2+0x2f500], R48 ;  /* 0x02f5003002007844 */ /* 0x000fe80000000100 */
[----:B------:R0:W-:Y:S04]  /*60d0*/  STSM.16.M88.2 [R2+0x2fd00], R10 ;  /* 0x02fd000a02007844 */ /* 0x0001e80000000100 */
[----:B------:R1:W-:Y:S04]  /*60e0*/  STSM.16.M88.2 [R2+0x30500], R34 ;  /* 0x0305002202007844 */ /* 0x0003e80000000100 */
[----:B------:R-:W-:Y:S01]  /*60f0*/  STSM.16.M88.2 [R2+0x30d00], R220 ;  /* 0x030d00dc02007844 */ /* 0x000fe20000000100 */
[----:B------:R-:W-:Y:S01]  /*6100*/  WARPGROUP.ARRIVE ;  /* 0x00000000000079c5 */ /* 0x000fe20000000000 */
[----:B0-----:R-:W-:-:S02]  /*6110*/  VIADD R10, R20, 0x30 ;  /* 0x00000030140a7836 */ /* 0x001fc40000000000 */
[----:B------:R-:W-:-:S03]  /*6120*/  VIADD R11, R20, 0xb0 ;  /* 0x000000b0140b7836 */ /* 0x000fc60000000000 */
[----:B------:R-:W-:Y:S04]  /*6130*/  HGMMA.64x16x16.F32 R136, gdesc[UR56].tnspA.tnspB, R136 ;  /* 0x60200000388879f0 */ /* 0x000fe80008700888 */
[----:B------:R-:W-:Y:S01]  /*6140*/  HGMMA.64x16x16.F32 R152, gdesc[UR12].tnspA.tnspB, R152 ;  /* 0x602000000c9879f0 */ /* 0x000fe20008700898 */
[----:B------:R-:W-:Y:S01]  /*6150*/  R2UR UR22, R11 ;  /* 0x000000000b1672ca */ /* 0x000fe200000e0000 */
        /* <DEDUP_REMOVED lines=34> */
[----:B------:R-:W-:Y:S01]  /*6380*/  R2UR UR5, R5 ;  /* 0x00000000050572ca */ /* 0x000fe200000e0000 */
[----:B------:R-:W-:Y:S01]  /*6390*/  HGMMA.64x16x16.F32 R200, gdesc[UR44].tnspA.tnspB, R200 ;  /* 0x602000002cc879f0 */ /* 0x000fe200087008c8 */
[----:B------:R-:W-:Y:S01]  /*63a0*/  R2UR UR4, R6 ;  /* 0x00000000060472ca */ /* 0x000fe200000e0000 */
[----:B------:R-:W-:Y:S01]  /*63b0*/  UMOV UR44, UR12 ;  /* 0x0000000c002c7c82 */ /* 0x000fe20008000000 */
[----:B------:R-:W-:Y:S01]  /*63c0*/  UMOV UR45, UR13 ;  /* 0x0000000d002d7c82 */ /* 0x000fe20008000000 */
[----:B------:R-:W-:Y:S01]  /*63d0*/  UMOV UR49, UR7 ;  /* 0x0000000700317c82 */ /* 0x000fe20008000000 */
[----:B------:R-:W-:Y:S01]  /*63e0*/  UMOV UR7, 0x40 ;  /* 0x0000004000077882 */ /* 0x000fe20000000000 */
[----:B------:R-:W-:Y:S06]  /*63f0*/  HGMMA.64x16x16.F32 R136, gdesc[UR28].tnspA.tnspB, R136 ;  /* 0x602000001c8879f0 */ /* 0x000fec0008700888 */
        /* <DEDUP_REMOVED lines=42> */
[----:B------:R-:W-:-:S03]  /*66a0*/  UMOV UR21, UR9 ;  /* 0x0000000900157c82 */ /* 0x000fc60008000000 */
[----:B------:R-:W-:Y:S01]  /*66b0*/  HGMMA.64x16x16.F32 R168, gdesc[UR16].tnspA.tnspB, R168 ;  /* 0x6020000010a879f0 */ /* 0x000fe200087008a8 */
[----:B------:R-:W-:Y:S01]  /*66c0*/  VIADD R216, R216, 0xffff0000 ;  /* 0xffff0000d8d87836 */ /* 0x000fe20000000000 */
[----:B------:R-:W-:Y:S02]  /*66d0*/  UMOV UR17, UR9 ;  /* 0x0000000900117c82 */ /* 0x000fe40008000000 */
        /* <DEDUP_REMOVED lines=10> */
[----:B-1----:R-:W-:-:S06]  /*6780*/  WARPGROUP.ARRIVE ;  /* 0x00000000000079c5 */ /* 0x002fcc0000000000 */
        /* <DEDUP_REMOVED lines=39> */
[----:B---3--:R-:W-:Y:S01]  /*6a00*/  R2UR UR5, R224 ;  /* 0x00000000e00572ca */ /* 0x008fe200000e0000 */
[----:B------:R-:W-:Y:S01]  /*6a10*/  IMAD.U32 R7, RZ, RZ, UR31 ;  /* 0x0000001fff077e24 */ /* 0x000fe2000f8e00ff */
[----:B------:R-:W-:Y:S01]  /*6a20*/  R2UR UR4, R236 ;  /* 0x00000000ec0472ca */ /* 0x000fe200000e0000 */
[----:B------:R-:W-:Y:S01]  /*6a30*/  HGMMA.64x64x16.F32 R24, gdesc[UR28].tnspA, R24, gsb0 ;  /* 0x20e000001c1879f0 */ /* 0x000fe20008000818 */
[----:B------:R-:W-:Y:S01]  /*6a40*/  WARPGROUP.ARRIVE ;  /* 0x00000000000079c5 */ /* 0x000fe20000000000 */
[----:B------:R-:W-:Y:S01]  /*6a50*/  R2UR UR31, R9 ;  /* 0x00000000091f72ca */ /* 0x000fe200000e0000 */
[----:B------:R-:W-:Y:S01]  /*6a60*/  VIADD R9, R8, 0x480 ;  /* 0x0000048008097836 */ /* 0x000fe20000000000 */
[----:B------:R-:W-:Y:S01]  /*6a70*/  R2UR UR30, R23 ;  /* 0x00000000171e72ca */ /* 0x000fe200000e0000 */
[----:B------:R-:W-:-:S02]  /*6a80*/  UMOV UR29, 0x40000040 ;  /* 0x40000040001d7882 */ /* 0x000fc40000000000 */
        /* <DEDUP_REMOVED lines=221> */
.L_x_1184:
        /* <DEDUP_REMOVED lines=112> */
.L_x_1185:
        /* <DEDUP_REMOVED lines=94> */
.L_x_1173:
        /* <DEDUP_REMOVED lines=167> */
.L_x_1188:
        /* <DEDUP_REMOVED lines=59> */
.L_x_1190:
[----:B------:R-:W-:Y:S05]  /*9360*/  BSYNC B1 ;  /* 0x0000000000017941 */ /* 0x000fea0003800000 */
.L_x_1189:
        /* <DEDUP_REMOVED lines=16> */
.L_x_1192:
[----:B------:R-:W-:Y:S05]  /*9470*/  BSYNC B1 ;  /* 0x0000000000017941 */ /* 0x000fea0003800000 */
.L_x_1191:
        /* <DEDUP_REMOVED lines=19> */
.L_x_1194:
[----:B------:R-:W-:Y:S05]  /*95b0*/  BSYNC B1 ;  /* 0x0000000000017941 */ /* 0x000fea0003800000 */
.L_x_1193:
        /* <DEDUP_REMOVED lines=18> */
.L_x_1196:
[----:B------:R-:W-:Y:S05]  /*96e0*/  BSYNC B1 ;  /* 0x0000000000017941 */ /* 0x000fea0003800000 */
.L_x_1195:
        /* <DEDUP_REMOVED lines=19> */
.L_x_1198:
[----:B------:R-:W-:Y:S05]  /*9820*/  BSYNC B1 ;  /* 0x0000000000017941 */ /* 0x000fea0003800000 */
.L_x_1197:
        /* <DEDUP_REMOVED lines=19> */
.L_x_1200:
[----:B------:R-:W-:Y:S05]  /*9960*/  BSYNC B1 ;  /* 0x0000000000017941 */ /* 0x000fea0003800000 */
.L_x_1199:
        /* <DEDUP_REMOVED lines=20> */
.L_x_1202:
[----:B------:R-:W-:Y:S05]  /*9ab0*/  BSYNC B1 ;  /* 0x0000000000017941 */ /* 0x000fea0003800000 */
.L_x_1201:
        /* <DEDUP_REMOVED lines=20> */
.L_x_1204:
[----:B------:R-:W-:Y:S05]  /*9c00*/  BSYNC B1 ;  /* 0x0000000000017941 */ /* 0x000fea0003800000 */
.L_x_1203:
        /* <DEDUP_REMOVED lines=20> */
.L_x_1206:
[----:B------:R-:W-:Y:S05]  /*9d50*/  BSYNC B1 ;  /* 0x0000000000017941 */ /* 0x000fea0003800000 */
.L_x_1205:
        /* <DEDUP_REMOVED lines=23> */
.L_x_1208:
[----:B------:R-:W-:Y:S05]  /*9ed0*/  BSYNC B1 ;  /* 0x0000000000017941 */ /* 0x000fea0003800000 */
.L_x_1207:
        /* <DEDUP_REMOVED lines=44> */
.L_x_1210:
[----:B------:R-:W-:Y:S05]  /*a1a0*/  BSYNC B1 ;  /* 0x0000000000017941 */ /* 0x000fea0003800000 */
.L_x_1209:
        /* <DEDUP_REMOVED lines=18> */
.L_x_1212:
[----:B------:R-:W-:Y:S05]  /*a2d0*/  BSYNC B1 ;  /* 0x0000000000017941 */ /* 0x000fea0003800000 */
.L_x_1211:
        /* <DEDUP_REMOVED lines=18> */
.L_x_1214:
[----:B------:R-:W-:Y:S05]  /*a400*/  BSYNC B1 ;  /* 0x0000000000017941 */ /* 0x000fea0003800000 */
.L_x_1213:
        /* <DEDUP_REMOVED lines=18> */
.L_x_1216:
[----:B------:R-:W-:Y:S05]  /*a530*/  BSYNC B1 ;  /* 0x0000000000017941 */ /* 0x000fea0003800000 */
.L_x_1215:
        /* <DEDUP_REMOVED lines=16> */
.L_x_1218:
[----:B------:R-:W-:Y:S05]  /*a640*/  BSYNC B1 ;  /* 0x0000000000017941 */ /* 0x000fea0003800000 */
.L_x_1217:
        /* <DEDUP_REMOVED lines=16> */
.L_x_1220:
[----:B------:R-:W-:Y:S05]  /*a750*/  BSYNC B1 ;  /* 0x0000000000017941 */ /* 0x000fea0003800000 */
.L_x_1219:
        /* <DEDUP_REMOVED lines=16> */
.L_x_1222:
[----:B------:R-:W-:Y:S05]  /*a860*/  BSYNC B1 ;  /* 0x0000000000017941 */ /* 0x000fea0003800000 */
.L_x_1221:
        /* <DEDUP_REMOVED lines=16> */
.L_x_1224:
[----:B------:R-:W-:Y:S05]  /*a970*/  BSYNC B1 ;  /* 0x0000000000017941 */ /* 0x000fea0003800000 */
.L_x_1223:
        /* <DEDUP_REMOVED lines=16> */
.L_x_1226:
[----:B------:R-:W-:Y:S05]  /*aa80*/  BSYNC B1 ;  /* 0x0000000000017941 */ /* 0x000fea0003800000 */
.L_x_1225:
        /* <DEDUP_REMOVED lines=16> */
.L_x_1187:
        /* <DEDUP_REMOVED lines=32> */
.L_x_1227:
        /* <DEDUP_REMOVED lines=51> */
.L_x_1229:
[----:B------:R-:W-:Y:S05]  /*b0c0*/  BSYNC B1 ;  /* 0x0000000000017941 */ /* 0x000fea0003800000 */
.L_x_1228:
        /* <DEDUP_REMOVED lines=17> */
.L_x_1231:
[----:B------:R-:W-:Y:S05]  /*b1e0*/  BSYNC B1 ;  /* 0x0000000000017941 */ /* 0x000fea0003800000 */
.L_x_1230:
        /* <DEDUP_REMOVED lines=17> */
.L_x_1233:
[----:B------:R-:W-:Y:S05]  /*b300*/  BSYNC B1 ;  /* 0x0000000000017941 */ /* 0x000fea0003800000 */
.L_x_1232:
        /* <DEDUP_REMOVED lines=18> */
.L_x_1235:
[----:B------:R-:W-:Y:S05]  /*b430*/  BSYNC B1 ;  /* 0x0000000000017941 */ /* 0x000fea0003800000 */
.L_x_1234:
        /* <DEDUP_REMOVED lines=17> */
.L_x_1237:
[----:B------:R-:W-:Y:S05]  /*b550*/  BSYNC B1 ;  /* 0x0000000000017941 */ /* 0x000fea0003800000 */
.L_x_1236:
        /* <DEDUP_REMOVED lines=20> */
.L_x_1239:
[----:B------:R-:W-:Y:S05]  /*b6a0*/  BSYNC B1 ;  /* 0x0000000000017941 */ /* 0x000fea0003800000 */
.L_x_1238:
        /* <DEDUP_REMOVED lines=22> */
.L_x_1241:
[----:B------:R-:W-:Y:S05]  /*b810*/  BSYNC B1 ;  /* 0x0000000000017941 */ /* 0x000fea0003800000 */
.L_x_1240:
        /* <DEDUP_REMOVED lines=18> */
.L_x_1243:
[----:B------:R-:W-:Y:S05]  /*b940*/  BSYNC B1 ;  /* 0x0000000000017941 */ /* 0x000fea0003800000 */
.L_x_1242:
        /* <DEDUP_REMOVED lines=18> */
.L_x_1245:
[----:B------:R-:W-:Y:S05]  /*ba70*/  BSYNC B1 ;  /* 0x0000000000017941 */ /* 0x000fea0003800000 */
.L_x_1244:
        /* <DEDUP_REMOVED lines=18> */
.L_x_1247:
[----:B------:R-:W-:Y:S05]  /*bba0*/  BSYNC B1 ;  /* 0x0000000000017941 */ /* 0x000fea0003800000 */
.L_x_1246:
        /* <DEDUP_REMOVED lines=43> */
.L_x_1249:
[----:B------:R-:W-:Y:S05]  /*be60*/  BSYNC B1 ;  /* 0x0000000000017941 */ /* 0x000fea0003800000 */
.L_x_1248:
        /* <DEDUP_REMOVED lines=17> */
.L_x_1251:
[----:B------:R-:W-:Y:S05]  /*bf80*/  BSYNC B1 ;  /* 0x0000000000017941 */ /* 0x000fea0003800000 */
.L_x_1250:
        /* <DEDUP_REMOVED lines=17> */
.L_x_1253:
[----:B------:R-:W-:Y:S05]  /*c0a0*/  BSYNC B1 ;  /* 0x0000000000017941 */ /* 0x000fea0003800000 */
.L_x_1252:
        /* <DEDUP_REMOVED lines=17> */
.L_x_1255:
[----:B------:R-:W-:Y:S05]  /*c1c0*/  BSYNC B1 ;  /* 0x0000000000017941 */ /* 0x000fea0003800000 */
.L_x_1254:
        /* <DEDUP_REMOVED lines=16> */
.L_x_1257:
[----:B------:R-:W-:Y:S05]  /*c2d0*/  BSYNC B1 ;  /* 0x0000000000017941 */ /* 0x000fea0003800000 */
.L_x_1256:
        /* <DEDUP_REMOVED lines=16> */
.L_x_1259:
[----:B------:R-:W-:Y:S05]  /*c3e0*/  BSYNC B1 ;  /* 0x0000000000017941 */ /* 0x000fea0003800000 */
.L_x_1258:
        /* <DEDUP_REMOVED lines=16> */
.L_x_1261:
[----:B------:R-:W-:Y:S05]  /*c4f0*/  BSYNC B1 ;  /* 0x0000000000017941 */ /* 0x000fea0003800000 */
.L_x_1260:
        /* <DEDUP_REMOVED lines=16> */
.L_x_1263:
[----:B------:R-:W-:Y:S05]  /*c600*/  BSYNC B1 ;  /* 0x0000000000017941 */ /* 0x000fea0003800000 */
.L_x_1262:
        /* <DEDUP_REMOVED lines=16> */
.L_x_1265:
[----:B------:R-:W-:Y:S05]  /*c710*/  BSYNC B1 ;  /* 0x0000000000017941 */ /* 0x000fea0003800000 */
.L_x_1264:
        /* <DEDUP_REMOVED lines=16> */
.L_x_1164:
        /* <DEDUP_REMOVED lines=17> */
.L_x_1266:
        /* <DEDUP_REMOVED lines=11> */
.L_x_1268:
[----:B------:R-:W2:Y:S02]  /*c9e0*/  LDC R5, c[0x0][0x8bc] ;  /* 0x00022f00ff057b82 */ /* 0x000ea40000000800 */
.L_x_1267:
        /* <DEDUP_REMOVED lines=48> */
.L_x_1270:
        /* <DEDUP_REMOVED lines=40> */
.L_x_1286:
        /* <DEDUP_REMOVED lines=14> */
.L_x_1272:
        /* <DEDUP_REMOVED lines=147> */
.L_x_1278:
[----:B------:R-:W-:-:S04]  /*d980*/  SHF.L.U32 R9, R14, 0x1f, RZ ;  /* 0x0000001f0e097819 */ /* 0x000fc800000006ff */
[----:B0-----:R-:W0:Y:S02]  /*d990*/  SYNCS.PHASECHK.TRANS64.TRYWAIT P1, [R0+URZ+0x31638], R9 ;  /* 0x03163809000075a7 */ /* 0x001e24000802017f */
[----:B01---5:R-:W-:Y:S05]  /*d9a0*/  @!P1 BRA `(.L_x_1274) ;  /* 0x0000000c00dc9947 */ /* 0x023fea0003800000 */
.L_x_1287:
[----:B------:R-:W-:Y:S05]  /*d9b0*/  @P0 BRA `(.L_x_1275) ;  /* 0x0000000000140947 */ /* 0x000fea0003800000 */
[----:B------:R-:W-:Y:S01]  /*d9c0*/  ISETP.NE.AND P1, PT, R12, RZ, PT ;  /* 0x000000ff0c00720c */ /* 0x000fe20003f25270 */
[----:B0-----:R-:W-:-:S04]  /*d9d0*/  IMAD.MOV.U32 R9, RZ, RZ, 0x8100 ;  /* 0x00008100ff097424 */ /* 0x001fc800078e00ff */
[----:B------:R1:W-:Y:S08]  /*d9e0*/  SYNCS.ARRIVE.TRANS64 RZ, [R0+URZ+0x31630], R9 ;  /* 0x0316300900ff79a7 */ /* 0x0003f0000800003f */
[----:B------:R-:W-:Y:S05]  /*d9f0*/  @!P1 BRA `(.L_x_1275) ;  /* 0x0000000000049947 */ /* 0x000fea0003800000 */
[----:B------:R-:W-:Y:S01]  /*da00*/  BPT.TRAP 0x1 ;  /* 0x000000040000795c */ /* 0x000fe20000300000 */
.L_x_1275:
[----:B------:R2:W-:Y:S02]  /*da10*/  STL.64 [R1+0x8], R2 ;  /* 0x0000080201007387 */ /* 0x0005e40000100a00 */
[----:B--2---:R-:W0:Y:S02]  /*da20*/  LDC.64 R2, c[0x0][0x198] ;  /* 0x00006600ff027b82 */ /* 0x004e240000000a00 */
[----:B01----:R-:W-:-:S05]  /*da30*/  IMAD.MOV.U32 R9, RZ, RZ, R2 ;  /* 0x000000ffff097224 */ /* 0x003fca00078e0002 */
[----:B------:R-:W-:-:S04]  /*da40*/  IADD3 R11, P1, R9, 0x1f0, RZ ;  /* 0x000001f0090b7810 */ /* 0x000fc80007f3e0ff */
[----:B------:R-:W-:Y:S01]  /*da50*/  R2UR UR6, R11 ;  /* 0x000000000b0672ca */ /* 0x000fe200000e0000 */
[----:B------:R-:W-:Y:S02]  /*da60*/  IMAD.MOV.U32 R11, RZ, RZ, R3 ;  /* 0x000000ffff0b7224 */ /* 0x000fe400078e0003 */
[----:B------:R0:W5:Y:S01]  /*da70*/  LDL.LU.64 R2, [R1+0x8] ;  /* 0x0000080001027983 */ /* 0x0001620000300a00 */
        /* <DEDUP_REMOVED lines=47> */
.L_x_1289:
[----:B------:R-:W-:Y:S01]  /*dd70*/  LOP3.LUT R14, R14, 0x1, RZ, 0x3c, !PT ;  /* 0x000000010e0e7812 */ /* 0x000fe200078e3cff */
[----:B------:R-:W-:Y:S06]  /*dd80*/  @P2 BRA `(.L_x_1277) ;  /* 0x0000000000142947 */ /* 0x000fec0003800000 */
[----:B------:R-:W-:Y:S01]  /*dd90*/  ISETP.NE.AND P1, PT, R12, RZ, PT ;  /* 0x000000ff0c00720c */ /* 0x000fe20003f25270 */
[----:B0-----:R-:W-:-:S04]  /*dda0*/  IMAD.MOV.U32 R20, RZ, RZ, 0x8100 ;  /* 0x00008100ff147424 */ /* 0x001fc800078e00ff */
[----:B------:R1:W-:Y:S08]  /*ddb0*/  SYNCS.ARRIVE.TRANS64 RZ, [R19+URZ+0x31610], R20 ;  /* 0x0316101413ff79a7 */ /* 0x0003f0000800003f */
[----:B------:R-:W-:Y:S05]  /*ddc0*/  @!P1 BRA `(.L_x_1277) ;  /* 0x0000000000049947 */ /* 0x000fea0003800000 */
[----:B------:R-:W-:Y:S01]  /*ddd0*/  BPT.TRAP 0x1 ;  /* 0x000000040000795c */ /* 0x000fe20000300000 */
.L_x_1277:
        /* <DEDUP_REMOVED lines=54> */
.L_x_1273:
        /* <DEDUP_REMOVED lines=14> */
.L_x_1290:
        /* <DEDUP_REMOVED lines=8> */
.L_x_1280:
        /* <DEDUP_REMOVED lines=51> */
.L_x_1269:
[----:B------:R-:W-:Y:S05]  /*e5d0*/  WARPSYNC.ALL ;  /* 0x0000000000007948 */ /* 0x000fea0003800000 */
[----:B------:R-:W-:-:S13]  /*e5e0*/  ELECT P0, URZ, PT ;  /* 0x00000000003f782f */ /* 0x000fda0003800000 */
[----:B------:R-:W-:Y:S05]  /*e5f0*/  @!P0 BRA `(.L_x_1169) ;  /* 0x0000000000708947 */ /* 0x000fea0003800000 */
[----:B------:R-:W-:-:S04]  /*e600*/  LOP3.LUT R21, R21, 0x2, RZ, 0xfc, !PT ;  /* 0x0000000215157812 */ /* 0x000fc800078efcff */
[----:B------:R-:W-:-:S13]  /*e610*/  ISETP.NE.AND P1, PT, R21, 0x3, PT ;  /* 0x000000031500780c */ /* 0x000fda0003f25270 */
[----:B------:R-:W-:Y:S05]  /*e620*/  @!P1 BRA `(.L_x_1281) ;  /* 0x0000000000049947 */ /* 0x000fea0003800000 */
[----:B-1----:R-:W-:Y:S01]  /*e630*/  BPT.TRAP 0x1 ;  /* 0x000000040000795c */ /* 0x002fe20000300000 */
.L_x_1281:
        /* <DEDUP_REMOVED lines=8> */
.L_x_1291:
        /* <DEDUP_REMOVED lines=9> */
.L_x_1292:
[----:B------:R-:W-:Y:S05]  /*e750*/  @!P1 BRA `(.L_x_1284) ;  /* 0x0000000000049947 */ /* 0x000fea0003800000 */
[----:B-1----:R-:W-:Y:S01]  /*e760*/  BPT.TRAP 0x1 ;  /* 0x000000040000795c */ /* 0x002fe20000300000 */
.L_x_1284:
[----:B------:R-:W-:-:S07]  /*e770*/  SHF.L.U32 R4, R4, 0x1f, RZ ;  /* 0x0000001f04047819 */ /* 0x000fce00000006ff */
.L_x_1285:
[----:B--2---:R2:W3:Y:S02]  /*e780*/  SYNCS.PHASECHK.TRANS64.TRYWAIT P0, [R7+URZ+0x31638], R4 ;  /* 0x03163804070075a7 */ /* 0x0044e4000800017f */
[----:B---3--:R-:W-:Y:S05]  /*e790*/  @!P0 NANOSLEEP.SYNCS 0x989680 ;  /* 0x009896800000895d */ /* 0x008fea0003900000 */
[----:B------:R-:W3:Y:S02]  /*e7a0*/  @!P0 SYNCS.PHASECHK.TRANS64 P0, [R7+URZ+0x31638], R4 ;  /* 0x03163804070085a7 */ /* 0x000ee4000800007f */
[----:B---3--:R-:W-:Y:S05]  /*e7b0*/  @!P0 BRA `(.L_x_1285) ;  /* 0xfffffffc00f08947 */ /* 0x008fea000383ffff */
.L_x_1169:
[----:B-1----:R-:W-:Y:S05]  /*e7c0*/  BSYNC B0 ;  /* 0x0000000000007941 */ /* 0x002fea0003800000 */
.L_x_1163:
[----:B------:R-:W-:Y:S05]  /*e7d0*/  EXIT ;  /* 0x000000000000794d */ /* 0x000fea0003800000 */
.L_x_1175:
[----:B0-----:R0:W1:Y:S02]  /*e7e0*/  SYNCS.PHASECHK.TRANS64.TRYWAIT P0, [R18+URZ+0x31600], R13 ;  /* 0x0316000d120075a7 */ /* 0x001064000800017f */
[----:B-1----:R-:W-:Y:S05]  /*e7f0*/  @!P0 NANOSLEEP.SYNCS 0x989680 ;  /* 0x009896800000895d */ /* 0x002fea0003900000 */
[----:B------:R-:W1:Y:S02]  /*e800*/  @!P0 SYNCS.PHASECHK.TRANS64 P0, [R18+URZ+0x31600], R13 ;  /* 0x0316000d120085a7 */ /* 0x000e64000800007f */
[----:B-1----:R-:W-:Y:S05]  /*e810*/  @!P0 BRA `(.L_x_1175) ;  /* 0xfffffffc00f08947 */ /* 0x002fea000383ffff */
[----:B------:R-:W-:Y:S05]  /*e820*/  BRA `(.L_x_1174) ;  /* 0xffffff2800207947 */ /* 0x000fea000383ffff */
.L_x_1179:
[----:B-1----:R1:W2:Y:S02]  /*e830*/  SYNCS.PHASECHK.TRANS64.TRYWAIT P1, [R17+URZ+0x31610], R8 ;  /* 0x03161008110075a7 */ /* 0x0022a4000802017f */
[----:B--2---:R-:W-:Y:S05]  /*e840*/  @!P1 NANOSLEEP.SYNCS 0x989680 ;  /* 0x009896800000995d */ /* 0x004fea0003900000 */
[----:B------:R-:W2:Y:S02]  /*e850*/  @!P1 SYNCS.PHASECHK.TRANS64 P1, [R17+URZ+0x31610], R8 ;  /* 0x03161008110095a7 */ /* 0x000ea4000802007f */
[----:B--2---:R-:W-:Y:S05]  /*e860*/  @!P1 BRA `(.L_x_1179) ;  /* 0xfffffffc00f09947 */ /* 0x004fea000383ffff */
[----:B------:R-:W-:Y:S05]  /*e870*/  BRA `(.L_x_1178) ;  /* 0xffffff3000987947 */ /* 0x000fea000383ffff */
.L_x_1183:
[----:B---3--:R3:W4:Y:S02]  /*e880*/  SYNCS.PHASECHK.TRANS64.TRYWAIT P1, [R18+URZ+0x31630], R9 ;  /* 0x03163009120075a7 */ /* 0x008724000802017f */
[----:B----4-:R-:W-:Y:S05]  /*e890*/  @!P1 NANOSLEEP.SYNCS 0x989680 ;  /* 0x009896800000995d */ /* 0x010fea0003900000 */
[----:B------:R-:W4:Y:S02]  /*e8a0*/  @!P1 SYNCS.PHASECHK.TRANS64 P1, [R18+URZ+0x31630], R9 ;  /* 0x03163009120095a7 */ /* 0x000f24000802007f */
[----:B----4-:R-:W-:Y:S05]  /*e8b0*/  @!P1 BRA `(.L_x_1183) ;  /* 0xfffffffc00f09947 */ /* 0x010fea000383ffff */
[----:B------:R-:W-:Y:S05]  /*e8c0*/  BRA `(.L_x_1182) ;  /* 0xffffff4c00987947 */ /* 0x000fea000383ffff */
.L_x_1271:
[----:B0-----:R0:W1:Y:S02]  /*e8d0*/  SYNCS.PHASECHK.TRANS64.TRYWAIT P0, [R0+URZ+0x31620], R5 ;  /* 0x03162005000075a7 */ /* 0x001064000800017f */
[----:B-1----:R-:W-:Y:S05]  /*e8e0*/  @!P0 NANOSLEEP.SYNCS 0x989680 ;  /* 0x009896800000895d */ /* 0x002fea0003900000 */
[----:B------:R-:W1:Y:S02]  /*e8f0*/  @!P0 SYNCS.PHASECHK.TRANS64 P0, [R0+URZ+0x31620], R5 ;  /* 0x03162005000085a7 */ /* 0x000e64000800007f */
[----:B-1----:R-:W-:Y:S05]  /*e900*/  @!P0 BRA `(.L_x_1271) ;  /* 0xfffffffc00f08947 */ /* 0x002fea000383ffff */
[----:B------:R-:W-:Y:S05]  /*e910*/  BRA `(.L_x_1286) ;  /* 0xffffffe400947947 */ /* 0x000fea000383ffff */
.L_x_1274:
[----:B0-----:R0:W1:Y:S02]  /*e920*/  SYNCS.PHASECHK.TRANS64.TRYWAIT P1, [R0+URZ+0x31638], R9 ;  /* 0x03163809000075a7 */ /* 0x001064000802017f */
[----:B-1----:R-:W-:Y:S05]  /*e930*/  @!P1 NANOSLEEP.SYNCS 0x989680 ;  /* 0x009896800000995d */ /* 0x002fea0003900000 */
[----:B------:R-:W1:Y:S02]  /*e940*/  @!P1 SYNCS.PHASECHK.TRANS64 P1, [R0+URZ+0x31638], R9 ;  /* 0x03163809000095a7 */ /* 0x000e64000802007f */
[----:B-1----:R-:W-:Y:S05]  /*e950*/  @!P1 BRA `(.L_x_1274) ;  /* 0xfffffffc00f09947 */ /* 0x002fea000383ffff */
[----:B------:R-:W-:Y:S05]  /*e960*/  BRA `(.L_x_1287) ;  /* 0xfffffff000107947 */ /* 0x000fea000383ffff */
.L_x_1276:
[----:B------:R-:W-:-:S07]  /*e970*/  SHF.L.U32 R20, R6, 0x1f, RZ ;  /* 0x0000001f06147819 */ /* 0x000fce00000006ff */
.L_x_1288:
[----:B0-----:R0:W1:Y:S02]  /*e980*/  SYNCS.PHASECHK.TRANS64.TRYWAIT P1, [R19+URZ+0x31620], R20 ;  /* 0x03162014130075a7 */ /* 0x001064000802017f */
[----:B-1----:R-:W-:Y:S05]  /*e990*/  @!P1 NANOSLEEP.SYNCS 0x989680 ;  /* 0x009896800000995d */ /* 0x002fea0003900000 */
[----:B------:R-:W1:Y:S02]  /*e9a0*/  @!P1 SYNCS.PHASECHK.TRANS64 P1, [R19+URZ+0x31620], R20 ;  /* 0x03162014130095a7 */ /* 0x000e64000802007f */
[----:B-1----:R-:W-:Y:S05]  /*e9b0*/  @!P1 BRA `(.L_x_1288) ;  /* 0xfffffffc00f09947 */ /* 0x002fea000383ffff */
[----:B------:R-:W-:Y:S05]  /*e9c0*/  BRA `(.L_x_1289) ;  /* 0xfffffff000e87947 */ /* 0x000fea000383ffff */
.L_x_1279:
[----:B0-----:R0:W2:Y:S02]  /*e9d0*/  SYNCS.PHASECHK.TRANS64.TRYWAIT P1, [R0+URZ+0x31638], R7 ;  /* 0x03163807000075a7 */ /* 0x0010a4000802017f */
[----:B--2---:R-:W-:Y:S05]  /*e9e0*/  @!P1 NANOSLEEP.SYNCS 0x989680 ;  /* 0x009896800000995d */ /* 0x004fea0003900000 */
[----:B------:R-:W2:Y:S02]  /*e9f0*/  @!P1 SYNCS.PHASECHK.TRANS64 P1, [R0+URZ+0x31638], R7 ;  /* 0x03163807000095a7 */ /* 0x000ea4000802007f */
[----:B--2---:R-:W-:Y:S05]  /*ea00*/  @!P1 BRA `(.L_x_1279) ;  /* 0xfffffffc00f09947 */ /* 0x004fea000383ffff */
[----:B------:R-:W-:Y:S05]  /*ea10*/  BRA `(.L_x_1290) ;  /* 0xfffffff800007947 */ /* 0x000fea000383ffff */
.L_x_1282:
[----:B0-----:R0:W2:Y:S02]  /*ea20*/  SYNCS.PHASECHK.TRANS64.TRYWAIT P0, [R6+URZ], R3 ;  /* 0x00000003060075a7 */ /* 0x0010a4000800017f */
[----:B--2---:R-:W-:Y:S05]  /*ea30*/  @!P0 NANOSLEEP.SYNCS 0x989680 ;  /* 0x009896800000895d */ /* 0x004fea0003900000 */
[----:B------:R-:W2:Y:S02]  /*ea40*/  @!P0 SYNCS.PHASECHK.TRANS64 P0, [R6+URZ], R3 ;  /* 0x00000003060085a7 */ /* 0x000ea4000800007f */
[----:B--2---:R-:W-:Y:S05]  /*ea50*/  @!P0 BRA `(.L_x_1282) ;  /* 0xfffffffc00f08947 */ /* 0x004fea000383ffff */
[----:B------:R-:W-:Y:S05]  /*ea60*/  BRA `(.L_x_1291) ;  /* 0xfffffffc00147947 */ /* 0x000fea000383ffff */
.L_x_1283:
[----:B0-----:R0:W2:Y:S02]  /*ea70*/  SYNCS.PHASECHK.TRANS64.TRYWAIT P0, [R5+URZ], R0 ;  /* 0x00000000050075a7 */ /* 0x0010a4000800017f */
[----:B--2---:R-:W-:Y:S05]  /*ea80*/  @!P0 NANOSLEEP.SYNCS 0x989680 ;  /* 0x009896800000895d */ /* 0x004fea0003900000 */
[----:B------:R-:W2:Y:S02]  /*ea90*/  @!P0 SYNCS.PHASECHK.TRANS64 P0, [R5+URZ], R0 ;  /* 0x00000000050085a7 */ /* 0x000ea4000800007f */
[----:B--2---:R-:W-:Y:S05]  /*eaa0*/  @!P0 BRA `(.L_x_1283) ;  /* 0xfffffffc00f08947 */ /* 0x004fea000383ffff */
[----:B------:R-:W-:Y:S05]  /*eab0*/  BRA `(.L_x_1292) ;  /* 0xfffffffc00247947 */ /* 0x000fea000383ffff */
.L_x_1293:
        /* <DEDUP_REMOVED lines=12> */
.L_x_2211:


//--------------------- .text._ZN7cutlass13device_kernelIN5flash11enable_sm90INS1_16FlashAttnBwdSm90INS1_25CollectiveMainloopBwdSm90ILi2ELi1ELi1EN4cute5tupleIJNS5_1CILi1EEES8_S8_EEENS6_IJNS7_ILi64EEENS7_ILi80EEENS7_ILi256EEEEEENS_6half_tEfNS_4arch4Sm90ELb0ELb0ELb0ELb1ELb0ELb0ELb1ELb1ELi2ELi1ELi1ELi1ELb0EEENS1_24CollectiveEpilogueBwdGQAISD_fSG_Li256ELb1ELb0EEENS1_19SingleTileSchedulerILb1ELb0ELb0ELi80EEEEEEEEEvNT_6ParamsE --------------------------
	.section	.text._ZN7cutlass13device_kernelIN5flash11enable_sm90INS1_16FlashAttnBwdSm90INS1_25CollectiveMainloopBwdSm90ILi2ELi1ELi1EN4cute5tupleIJNS5_1CILi1EEES8_S8_EEENS6_IJNS7_ILi64EEENS7_ILi80EEENS7_ILi256EEEEEENS_6half_tEfNS_4arch4Sm90ELb0ELb0ELb0ELb1ELb0ELb0ELb1ELb1ELi2ELi1ELi1ELi1ELb0EEENS1_24CollectiveEpilogueBwdGQAISD_fSG_Li256ELb1ELb0EEENS1_19SingleTileSchedulerILb1ELb0ELb0ELi80EEEEEEEEEvNT_6ParamsE,"ax",@progbits
	.align	128
.text._ZN7cutlass13device_kernelIN5flash11enable_sm90INS1_16FlashAttnBwdSm90INS1_25CollectiveMainloopBwdSm90ILi2ELi1ELi1EN4cute5tupleIJNS5_1CILi1EEES8_S8_EEENS6_IJNS7_ILi64EEENS7_ILi80EEENS7_ILi256EEEEEENS_6half_tEfNS_4arch4Sm90ELb0ELb0ELb0ELb1ELb0ELb0ELb1ELb1ELi2ELi1ELi1ELi1ELb0EEENS1_24CollectiveEpilogueBwdGQAISD_fSG_Li256ELb1ELb0EEENS1_19SingleTileSchedulerILb1ELb0ELb0ELi80EEEEEEEEEvNT_6ParamsE:
        .type           _ZN7cutlass13device_kernelIN5flash11enable_sm90INS1_16FlashAttnBwdSm90INS1_25CollectiveMainloopBwdSm90ILi2ELi1ELi1EN4cute5tupleIJNS5_1CILi1EEES8_S8_EEENS6_IJNS7_ILi64EEENS7_ILi80EEENS7_ILi256EEEEEENS_6half_tEfNS_4arch4Sm90ELb0ELb0ELb0ELb1ELb0ELb0ELb1ELb1ELi2ELi1ELi1ELi1ELb0EEENS1_24CollectiveEpilogueBwdGQAISD_fSG_Li256ELb1ELb0EEENS1_19SingleTileSchedulerILb1ELb0ELb0ELi80EEEEEEEEEvNT_6ParamsE,@function
        .size           _ZN7cutlass13device_kernelIN5flash11enable_sm90INS1_16FlashAttnBwdSm90INS1_25CollectiveMainloopBwdSm90ILi2ELi1ELi1EN4cute5tupleIJNS5_1CILi1EEES8_S8_EEENS6_IJNS7_ILi64EEENS7_ILi80EEENS7_ILi256EEEEEENS_6half_tEfNS_4arch4Sm90ELb0ELb0ELb0ELb1ELb0ELb0ELb1ELb1ELi2ELi1ELi1ELi1ELb0EEENS1_24CollectiveEpilogueBwdGQAISD_fSG_Li256ELb1ELb0EEENS1_19SingleTileSchedulerILb1ELb0ELb0ELi80EEEEEEEEEvNT_6ParamsE,(.L_x_2212 - _ZN7cutlass13device_kernelIN5flash11enable_sm90INS1_16FlashAttnBwdSm90INS1_25CollectiveMainloopBwdSm90ILi2ELi1ELi1EN4cute5tupleIJNS5_1CILi1EEES8_S8_EEENS6_IJNS7_ILi64EEENS7_ILi80EEENS7_ILi256EEEEEENS_6half_tEfNS_4arch4Sm90ELb0ELb0ELb0ELb1ELb0ELb0ELb1ELb1ELi2ELi1ELi1ELi1ELb0EEENS1_24CollectiveEpilogueBwdGQAISD_fSG_Li256ELb1ELb0EEENS1_19SingleTileSchedulerILb1ELb0ELb0ELi80EEEEEEEEEvNT_6ParamsE)
        .other          _ZN7cutlass13device_kernelIN5flash11enable_sm90INS1_16FlashAttnBwdSm90INS1_25CollectiveMainloopBwdSm90ILi2ELi1ELi1EN4cute5tupleIJNS5_1CILi1EEES8_S8_EEENS6_IJNS7_ILi64EEENS7_ILi80EEENS7_ILi256EEEEEENS_6half_tEfNS_4arch4Sm90ELb0ELb0ELb0ELb1ELb0ELb0ELb1ELb1ELi2ELi1ELi1ELi1ELb0EEENS1_24CollectiveEpilogueBwdGQAISD_fSG_Li256ELb1ELb0EEENS1_19SingleTileSchedulerILb1ELb0ELb0ELi80EEEEEEEEEvNT_6ParamsE,@"STO_CUDA_ENTRY STV_DEFAULT"
_ZN7cutlass13device_kernelIN5flash11enable_sm90INS1_16FlashAttnBwdSm90INS1_25CollectiveMainloopBwdSm90ILi2ELi1ELi1EN4cute5tupleIJNS5_1CILi1EEES8_S8_EEENS6_IJNS7_ILi64EEENS7_ILi80EEENS7_ILi256EEEEEENS_6half_tEfNS_4arch4Sm90ELb0ELb0ELb0ELb1ELb0ELb0ELb1ELb1ELi2ELi1ELi1ELi1ELb0EEENS1_24CollectiveEpilogueBwdGQAISD_fSG_Li256ELb1ELb0EEENS1_19SingleTileSchedulerILb1ELb0ELb0ELi80EEEEEEEEEvNT_6ParamsE:
        /* <DEDUP_REMOVED lines=23> */
.L_x_1295:
[----:B------:R-:W-:Y:S05]  /*0170*/  BSYNC B0 ;  /* 0x0000000000007941 */ /* 0x000fea0003800000 */
.L_x_1294:
        /* <DEDUP_REMOVED lines=34> */
.L_x_1296:
        /* <DEDUP_REMOVED lines=20> */
.L_x_1297:
[----:B-1----:R-:W-:Y:S01]  /*04e0*/  ISETP.NE.AND P0, PT, R2, RZ, PT ;  /* 0x000000ff0200720c */ /* 0x002fe20003f05270 */
[----:B------:R-:W-:Y:S01]  /*04f0*/  IMAD.MOV.U32 R21, RZ, RZ, 0x1 ;  /* 0x00000001ff157424 */ /* 0x000fe200078e00ff */
[----:B------:R-:W-:Y:S01]  /*0500*/  NOP ;  /* 0x0000000000007918 */ /* 0x000fe20000000000 */
[----:B------:R-:W-:Y:S03]  /*0510*/  BSSY B0, `(.L_x_1298) ;  /* 0x0000a96000007945 */ /* 0x000fe60003800000 */
[----:B------:R-:W-:Y:S01]  /*0520*/  SEL R21, R21, 0x2, !P0 ;  /* 0x0000000215157807 */ /* 0x000fe20004000000 */
[----:B--23--:R-:W-:Y:S06]  /*0530*/  BAR.SYNC.DEFER_BLOCKING 0x0 ;  /* 0x0000000000007b1d */ /* 0x00cfec0000010000 */
[----:B------:R-:W-:Y:S05]  /*0540*/  @!P0 BRA `(.L_x_1299) ;  /* 0x0000008800608947 */ /* 0x000fea0003800000 */
.L_x_1300:
        /* <DEDUP_REMOVED lines=15> */
.L_x_1301:
        /* <DEDUP_REMOVED lines=11> */
.L_x_1303:
[----:B------:R-:W3:Y:S02]  /*06f0*/  LDC R0, c[0x0][0x8c4] ;  /* 0x00023100ff007b82 */ /* 0x000ee40000000800 */
.L_x_1302:
[----:B-12---:R-:W-:-:S05]  /*0700*/  IMAD R3, R11, 0x50, RZ ;  /* 0x000000500b037824 */ /* 0x006fca00078e02ff */
[----:B---3-5:R-:W-:-:S04]  /*0710*/  ISETP.GE.AND P0, PT, R3, R0, PT ;  /* 0x000000000300720c */ /* 0x028fc80003f06270 */
[----:B------:R-:W-:-:S04]  /*0720*/  SEL R10, R7, 0xffffffff, !P0 ;  /* 0xffffffff070a7807 */ /* 0x000fc80004000000 */
[----:B------:R-:W-:Y:S01]  /*0730*/  ISETP.GE.AND P0, PT, R10, RZ, PT ;  /* 0x000000ff0a00720c */ /* 0x000fe20003f06270 */
[----:B------:R1:W-:-:S12]  /*0740*/  STL [R1], R10 ;  /* 0x0000000a01007387 */ /* 0x0003d80000100800 */
        /* <DEDUP_REMOVED lines=33> */
.L_x_1305:
        /* <DEDUP_REMOVED lines=8> */
.L_x_1306:
        /* <DEDUP_REMOVED lines=10> */
.L_x_1307:
        /* <DEDUP_REMOVED lines=103> */
.L_x_1309:
[----:B------:R-:W2:Y:S01]  /*10f0*/  LDL R15, [R1] ;  /* 0x00000000010f7983 */ /* 0x000ea20000100800 */
[----:B------:R-:W4:Y:S01]  /*1100*/  S2UR UR4, SR_CTAID.Y ;  /* 0x00000000000479c3 */ /* 0x000f220000002600 */
[----:B------:R-:W-:Y:S01]  /*1110*/  LOP3.LUT R11, R9, 0xffffff0, RZ, 0xc0, !PT ;  /* 0x0ffffff0090b7812 */ /* 0x000fe200078ec0ff */
[----:B------:R-:W-:Y:S01]  /*1120*/  IMAD.MOV.U32 R228, RZ, RZ, RZ ;  /* 0x000000ffffe47224 */ /* 0x000fe200078e00ff */
[--C-:B------:R-:W-:Y:S01]  /*1130*/  SHF.R.S32.HI R9, RZ, 0x5, R8.reuse ;  /* 0x00000005ff097819 */ /* 0x100fe20000011408 */
[----:B------:R-:W-:Y:S01]  /*1140*/  IMAD.MOV.U32 R19, RZ, RZ, RZ ;  /* 0x000000ffff137224 */ /* 0x000fe200078e00ff */
[----:B------:R-:W-:Y:S01]  /*1150*/  LOP3.LUT R5, R6, 0xffffff80, RZ, 0xc0, !PT ;  /* 0xffffff8006057812 */ /* 0x000fe200078ec0ff */
[----:B------:R-:W-:Y:S01]  /*1160*/  IMAD.IADD R11, R4, 0x1, -R11 ;  /* 0x00000001040b7824 */ /* 0x000fe200078e0a0b */
[----:B------:R-:W-:Y:S01]  /*1170*/  SHF.R.S32.HI R8, RZ, 0x1f, R8 ;  /* 0x0000001fff087819 */ /* 0x000fe20000011408 */
[----:B------:R-:W5:Y:S01]  /*1180*/  LDC.64 R16, c[0x0][0x2d8] ;  /* 0x0000b600ff107b82 */ /* 0x000f620000000a00 */
        /* <DEDUP_REMOVED lines=16> */
[----:B----4-:R-:W-:Y:S01]  /*1290*/  USHF.R.S32.HI UR5, URZ, 0x1f, UR4 ;  /* 0x0000001f3f057899 */ /* 0x010fe20008011404 */
[----:B------:R-:W-:Y:S01]  /*12a0*/  IMAD.IADD R4, R7, 0x1, -R4 ;  /* 0x0000000107047824 */ /* 0x000fe200078e0a04 */
[--C-:B------:R-:W-:Y:S01]  /*12b0*/  SHF.R.S32.HI R7, RZ, 0x2, R0.reuse ;  /* 0x00000002ff077819 */ /* 0x100fe20000011400 */
[----:B------:R-:W-:Y:S01]  /*12c0*/  IMAD R11, R8, 0x10, R11 ;  /* 0x00000010080b7824 */ /* 0x000fe200078e020b */
[----:B------:R-:W-:Y:S01]  /*12d0*/  SHF.R.S32.HI R8, RZ, 0x1f, R0 ;  /* 0x0000001fff087819 */ /* 0x000fe20000011400 */
[----:B------:R-:W-:Y:S01]  /*12e0*/  IMAD R13, R13, -0x8, R10 ;  /* 0xfffffff80d0d7824 */ /* 0x000fe200078e020a */
[----:B------:R-:W-:Y:S01]  /*12f0*/  LOP3.LUT R0, R0, 0xfffffffc, RZ, 0xc0, !PT ;  /* 0xfffffffc00007812 */ /* 0x000fe200078ec0ff */
[----:B-----5:R-:W-:Y:S01]  /*1300*/  IMAD R10, R16, UR5, RZ ;  /* 0x00000005100a7c24 */ /* 0x020fe2000f8e02ff */
[----:B------:R-:W-:-:S02]  /*1310*/  IADD3 R2, P0, R9, R2, RZ ;  /* 0x0000000209027210 */ /* 0x000fc40007f1e0ff */
[----:B------:R-:W-:Y:S02]  /*1320*/  CS2R R210, SRZ ;  /* 0x0000000000d27805 */ /* 0x000fe4000001ff00 */
[----:B------:R-:W-:Y:S01]  /*1330*/  LEA.HI R6, R6, R5, RZ, 0x5 ;  /* 0x0000000506067211 */ /* 0x000fe200078f28ff */
[----:B------:R-:W-:Y:S01]  /*1340*/  IMAD.IADD R0, R5, 0x1, -R0 ;  /* 0x0000000105007824 */ /* 0x000fe200078e0a00 */
[----:B------:R-:W-:Y:S02]  /*1350*/  LEA.HI R8, R8, R7, RZ, 0x3 ;  /* 0x0000000708087211 */ /* 0x000fe400078f18ff */
[----:B------:R-:W-:Y:S02]  /*1360*/  CS2R R208, SRZ ;  /* 0x0000000000d07805 */ /* 0x000fe4000001ff00 */
[----:B------:R-:W-:Y:S01]  /*1370*/  LEA.HI.X.SX32 R3, R9, R3, 0x1, P0 ;  /* 0x0000000309037211 */ /* 0x000fe200000f0eff */
[----:B------:R-:W-:Y:S01]  /*1380*/  IMAD R9, R17, UR4, R10 ;  /* 0x0000000411097c24 */ /* 0x000fe2000f8e020a */
[----:B------:R-:W-:Y:S01]  /*1390*/  LOP3.LUT R8, R8, 0xfffffff8, RZ, 0xc0, !PT ;  /* 0xfffffff808087812 */ /* 0x000fe200078ec0ff */
[----:B------:R-:W-:Y:S01]  /*13a0*/  IMAD R0, R0, -0x2, R13 ;  /* 0xfffffffe00007824 */ /* 0x000fe200078e020d */
[----:B------:R-:W-:Y:S01]  /*13b0*/  SHF.R.S32.HI R6, RZ, 0x5, R6 ;  /* 0x00000005ff067819 */ /* 0x000fe20000011406 */
[----:B------:R-:W-:Y:S01]  /*13c0*/  IMAD.WIDE.U32 R2, R16, UR4, R2 ;  /* 0x0000000410027c25 */ /* 0x000fe2000f8e0002 */
[----:B------:R-:W-:Y:S01]  /*13d0*/  ULDC.64 UR4, c[0x0][0x2e0] ;  /* 0x0000b80000047ab9 */ /* 0x000fe20000000a00 */
[----:B------:R-:W-:-:S02]  /*13e0*/  LOP3.LUT R229, R21, 0x1, RZ, 0xfc, !PT ;  /* 0x0000000115e57812 */ /* 0x000fc400078efcff */
[----:B------:R-:W-:Y:S01]  /*13f0*/  CS2R R206, SRZ ;  /* 0x0000000000ce7805 */ /* 0x000fe2000001ff00 */
[----:B------:R-:W-:Y:S01]  /*1400*/  IMAD.IADD R7, R7, 0x1, -R8 ;  /* 0x0000000107077824 */ /* 0x000fe200078e0a08 */
[----:B------:R-:W-:Y:S01]  /*1410*/  CS2R R204, SRZ ;  /* 0x0000000000cc7805 */ /* 0x000fe2000001ff00 */
[----:B------:R-:W-:Y:S01]  /*1420*/  IMAD.IADD R3, R3, 0x1, R9 ;  /* 0x0000000103037824 */ /* 0x000fe200078e0209 */
[----:B------:R-:W-:Y:S01]  /*1430*/  CS2R R202, SRZ ;  /* 0x0000000000ca7805 */ /* 0x000fe2000001ff00 */
[----:B------:R-:W-:Y:S01]  /*1440*/  IMAD R232, R6, 0x10, R7 ;  /* 0x0000001006e87824 */ /* 0x000fe200078e0207 */
        /* <DEDUP_REMOVED lines=74> */
[----:B------:R-:W-:Y:S01]  /*18f0*/  SHF.R.S32.HI R234, RZ, 0x6, R12 ;  /* 0x00000006ffea7819 */ /* 0x000fe2000001140c */
[----:B------:R-:W-:Y:S01]  /*1900*/  ULDC UR60, c[0x0][0x744] ;  /* 0x0001d100003c7ab9 */ /* 0x000fe20000000800 */
[----:B--2---:R-:W-:-:S02]  /*1910*/  SHF.R.S32.HI R5, RZ, 0x1f, R15 ;  /* 0x0000001fff057819 */ /* 0x004fc4000001140f */
[----:B------:R-:W-:Y:S02]  /*1920*/  SEL R231, R15, RZ, !P1 ;  /* 0x000000ff0fe77207 */ /* 0x000fe40004800000 */
[----:B------:R-:W-:-:S05]  /*1930*/  SEL R5, R5, RZ, !P1 ;  /* 0x000000ff05057207 */ /* 0x000fca0004800000 */
[----:B------:R-:W-:Y:S02]  /*1940*/  IMAD R8, R5, UR4, RZ ;  /* 0x0000000405087c24 */ /* 0x000fe4000f8e02ff */
[----:B------:R-:W-:Y:S02]  /*1950*/  IMAD.SHL.U32 R5, R11, 0x8, RZ ;  /* 0x000000080b057824 */ /* 0x000fe400078e00ff */
[C---:B------:R-:W-:Y:S02]  /*1960*/  IMAD R233, R231.reuse, UR5, R8 ;  /* 0x00000005e7e97c24 */ /* 0x040fe4000f8e0208 */
[----:B------:R-:W-:Y:S01]  /*1970*/  IMAD.WIDE.U32 R230, R231, UR4, R2 ;  /* 0x00000004e7e67c25 */ /* 0x000fe2000f8e0002 */
[----:B------:R-:W-:-:S03]  /*1980*/  ULDC.64 UR4, c[0x0][0x2c0] ;  /* 0x0000b00000047ab9 */ /* 0x000fc60000000a00 */
[----:B------:R-:W-:Y:S02]  /*1990*/  IMAD.MOV.U32 R3, RZ, RZ, RZ ;  /* 0x000000ffff037224 */ /* 0x000fe400078e00ff */
[----:B------:R-:W-:Y:S02]  /*19a0*/  IMAD R2, R5, 0x2, R18 ;  /* 0x0000000205027824 */ /* 0x000fe400078e0212 */
[----:B------:R-:W-:Y:S02]  /*19b0*/  IMAD.IADD R233, R231, 0x1, R233 ;  /* 0x00000001e7e97824 */ /* 0x000fe400078e02e9 */
[----:B------:R-:W-:Y:S02]  /*19c0*/  IMAD.U32 R236, RZ, RZ, UR4 ;  /* 0x00000004ffec7e24 */ /* 0x000fe4000f8e00ff */
[----:B------:R-:W-:-:S07]  /*19d0*/  IMAD.U32 R235, RZ, RZ, UR5 ;  /* 0x00000005ffeb7e24 */ /* 0x000fce000f8e00ff */
.L_x_1321:
[----:B------:R-:W-:-:S13]  /*19e0*/  ISETP.NE.AND P0, PT, R229, 0x3, PT ;  /* 0x00000003e500780c */ /* 0x000fda0003f05270 */
[----:B-1----:R-:W-:Y:S05]  /*19f0*/  @!P0 BRA `(.L_x_1311) ;  /* 0x0000000000048947 */ /* 0x002fea0003800000 */
[----:B------:R-:W-:Y:S01]  /*1a00*/  BPT.TRAP 0x1 ;  /* 0x000000040000795c */ /* 0x000fe20000300000 */
.L_x_1311:
[----:B------:R-:W-:Y:S01]  /*1a10*/  IMAD R17, R3, 0x8, R18 ;  /* 0x0000000803117824 */ /* 0x000fe200078e0212 */
[----:B------:R-:W-:-:S04]  /*1a20*/  SHF.L.U32 R8, R228, 0x1f, RZ ;  /* 0x0000001fe4087819 */ /* 0x000fc800000006ff */
[----:B------:R1:W2:Y:S01]  /*1a30*/  SYNCS.PHASECHK.TRANS64.TRYWAIT P1, [R17+URZ+0x31810], R8 ;  /* 0x03181008110075a7 */ /* 0x0002a2000802017f */
[----:B------:R-:W-:Y:S05]  /*1a40*/  @!P0 BRA `(.L_x_1312) ;  /* 0x0000000000048947 */ /* 0x000fea0003800000 */
[----:B------:R-:W-:Y:S01]  /*1a50*/  BPT.TRAP 0x1 ;  /* 0x000000040000795c */ /* 0x000fe20000300000 */
.L_x_1312:
        /* <DEDUP_REMOVED lines=11> */
.L_x_1313:
        /* <DEDUP_REMOVED lines=438> */
.L_x_1315:
[----:B------:R-:W-:-:S04]  /*3670*/  SHF.L.U32 R9, R19, 0x1f, RZ ;  /* 0x0000001f13097819 */ /* 0x000fc800000006ff */
[----:B------:R1:W4:Y:S01]  /*3680*/  SYNCS.PHASECHK.TRANS64.TRYWAIT P1, [R18+URZ+0x31830], R9 ;  /* 0x03183009120075a7 */ /* 0x000322000802017f */
[----:B------:R-:W-:Y:S05]  /*3690*/  @!P0 BRA `(.L_x_1316) ;  /* 0x0000000000048947 */ /* 0x000fea0003800000 */
[----:B------:R-:W-:Y:S01]  /*36a0*/  BPT.TRAP 0x1 ;  /* 0x000000040000795c */ /* 0x000fe20000300000 */
.L_x_1316:
        /* <DEDUP_REMOVED lines=11> */
.L_x_1317:
        /* <DEDUP_REMOVED lines=467> */
[--C-:B--2---:R-:W-:Y:S01]  /*5490*/  FFMA.FTZ R10, R29, UR60, -R14.reuse ;  /* 0x0000003c1d0a7c23 */ /* 0x104fe2000801080e */
[----:B------:R-:W-:Y:S01]  /*54a0*/  FSEL R25, R25, -INF , P6 ;  /* 0xff80000019197808 */ /* 0x000fe20003000000 */
[----:B------:R-:W-:Y:S01]  /*54b0*/  VIADD R24, R18, 0x2c500 ;  /* 0x0002c50012187836 */ /* 0x000fe20000000000 */
[----:B------:R-:W1:Y:S01]  /*54c0*/  LDS R29, [R26+0x2c300] ;  /* 0x02c300001a1d7984 */ /* 0x000e620000000800 */
[C---:B------:R-:W-:Y:S01]  /*54d0*/  ISETP.GT.AND P5, PT, R0.reuse, 0x30, PT ;  /* 0x000000300000780c */ /* 0x040fe20003fa4270 */
[--C-:B------:R-:W-:Y:S01]  /*54e0*/  FFMA.FTZ R8, R7, UR60, -R14.reuse ;  /* 0x0000003c07087c23 */ /* 0x100fe2000801080e */
[----:B------:R-:W-:Y:S01]  /*54f0*/  FSEL R27, R27, -INF , P6 ;  /* 0xff8000001b1b7808 */ /* 0x000fe20003000000 */
[----:B------:R-:W2:Y:S01]  /*5500*/  LDS R26, [R26+0x2c320] ;  /* 0x02c320001a1a7984 */ /* 0x000ea20000000800 */
[----:B------:R-:W-:Y:S01]  /*5510*/  ISETP.GT.AND P6, PT, R0, 0x31, PT ;  /* 0x000000310000780c */ /* 0x000fe20003fc4270 */
[----:B------:R-:W-:Y:S01]  /*5520*/  FFMA.FTZ R9, R25, UR60, -R14 ;  /* 0x0000003c19097c23 */ /* 0x000fe2000801080e */
[----:B------:R-:W-:Y:S01]  /*5530*/  FSEL R13, R36, -INF , P5 ;  /* 0xff800000240d7808 */ /* 0x000fe20002800000 */
[--C-:B---3--:R-:W-:Y:S01]  /*5540*/  FFMA.FTZ R21, R21, UR60, -R20.reuse ;  /* 0x0000003c15157c23 */ /* 0x108fe20008010814 */
        /* <DEDUP_REMOVED lines=15> */
[----:B------:R-:W3:Y:S01]  /*5640*/  MUFU.EX2 R8, R8 ;  /* 0x0000000800087308 */ /* 0x000ee20000000800 */
        /* <DEDUP_REMOVED lines=22> */
[--C-:B-1----:R-:W-:Y:S01]  /*57b0*/  FADD.FTZ R35, R44, -R29.reuse ;  /* 0x8000001d2c237221 */ /* 0x102fe20000010000 */
[--C-:B------:R-:W-:Y:S01]  /*57c0*/  FADD.FTZ R30, R45, -R29.reuse ;  /* 0x8000001d2d1e7221 */ /* 0x100fe20000010000 */
[--C-:B--2---:R-:W-:Y:S01]  /*57d0*/  FADD.FTZ R47, R47, -R26.reuse ;  /* 0x8000001a2f2f7221 */ /* 0x104fe20000010000 */
        /* <DEDUP_REMOVED lines=9> */
[----:B------:R-:W1:Y:S01]  /*5870*/  MUFU.EX2 R22, R22 ;  /* 0x0000001600167308 */ /* 0x000e620000000800 */
[----:B---3--:R-:W-:Y:S01]  /*5880*/  FMUL.FTZ R35, R8, R35 ;  /* 0x0000002308237220 */ /* 0x008fe20000410000 */
[----:B------:R-:W-:Y:S01]  /*5890*/  FADD.FTZ R29, R221, -R29 ;  /* 0x8000001ddd1d7221 */ /* 0x000fe20000010000 */
[C---:B----4-:R-:W-:Y:S01]  /*58a0*/  FMUL.FTZ R30, R9.reuse, R30 ;  /* 0x0000001e091e7220 */ /* 0x050fe20000410000 */
[----:B------:R-:W-:Y:S01]  /*58b0*/  F2FP.F16.F32.PACK_AB R8, R9, R8 ;  /* 0x000000080908723e */ /* 0x000fe200000000ff */
[----:B------:R-:W-:-:S02]  /*58c0*/  VIADD R39, R20, 0x80 ;  /* 0x0000008014277836 */ /* 0x000fc40000000000 */
[--C-:B------:R-:W-:Y:S01]  /*58d0*/  FADD.FTZ R46, R46, -R26.reuse ;  /* 0x8000001a2e2e7221 */ /* 0x100fe20000010000 */
[----:B------:R-:W-:Y:S01]  /*58e0*/  VIADD R40, R20, 0x180 ;  /* 0x0000018014287836 */ /* 0x000fe20000000000 */
[----:B------:R-:W2:Y:S01]  /*58f0*/  MUFU.EX2 R7, R7 ;  /* 0x0000000700077308 */ /* 0x000ea20000000800 */
[----:B------:R-:W-:Y:S01]  /*5900*/  IMAD R216, R4, 0x2000, R5 ;  /* 0x0000200004d87824 */ /* 0x000fe200078e0205 */
[----:B------:R-:W-:Y:S01]  /*5910*/  R2UR UR4, R39 ;  /* 0x00000000270472ca */ /* 0x000fe200000e0000 */
[----:B------:R-:W-:Y:S01]  /*5920*/  VIADD R39, R20, 0x100 ;  /* 0x0000010014277836 */ /* 0x000fe20000000000 */
[----:B------:R-:W-:Y:S01]  /*5930*/  R2UR UR6, R40 ;  /* 0x00000000280672ca */ /* 0x000fe200000e0000 */
[--C-:B------:R-:W-:Y:S01]  /*5940*/  FADD.FTZ R51, R51, -R26.reuse ;  /* 0x8000001a33337221 */ /* 0x100fe20000010000 */
[--C-:B------:R-:W-:Y:S01]  /*5950*/  FADD.FTZ R41, R54, -R26.reuse ;  /* 0x8000001a36297221 */ /* 0x100fe20000010000 */
[--C-:B------:R-:W-:Y:S01]  /*5960*/  FADD.FTZ R40, R55, -R26.reuse ;  /* 0x8000001a37287221 */ /* 0x100fe20000010000 */
[----:B------:R-:W3:Y:S01]  /*5970*/  MUFU.EX2 R10, R10 ;  /* 0x0000000a000a7308 */ /* 0x000ee20000000800 */
[C---:B-1----:R-:W-:Y:S01]  /*5980*/  F2FP.F16.F32.PACK_AB R9, R22.reuse, R21 ;  /* 0x000000151609723e */ /* 0x042fe200000000ff */
[----:B------:R-:W-:Y:S01]  /*5990*/  BAR.SYNC.DEFER_BLOCKING 0x9, 0x100 ;  /* 0x0244000000007b1d */ /* 0x000fe20000010000 */
[----:B------:R-:W-:Y:S01]  /*59a0*/  FMUL.FTZ R42, R22, R47 ;  /* 0x0000002f162a7220 */ /* 0x000fe20000410000 */
[----:B------:R-:W-:Y:S01]  /*59b0*/  R2UR UR5, R39 ;  /* 0x00000000270572ca */ /* 0x000fe200000e0000 */
[--C-:B------:R-:W-:Y:S01]  /*59c0*/  FADD.FTZ R39, R218, -R26.reuse ;  /* 0x8000001ada277221 */ /* 0x100fe20000010000 */
[--C-:B------:R-:W-:Y:S01]  /*59d0*/  FADD.FTZ R219, R219, -R26.reuse ;  /* 0x8000001adbdb7221 */ /* 0x100fe20000010000 */
[----:B------:R-:W-:Y:S01]  /*59e0*/  FADD.FTZ R222, R222, -R26 ;  /* 0x8000001adede7221 */ /* 0x000fe20000010000 */
[----:B------:R-:W1:Y:S01]  /*59f0*/  MUFU.EX2 R23, R23 ;  /* 0x0000001700177308 */ /* 0x000e620000000800 */
[----:B--2---:R-:W-:Y:S01]  /*5a00*/  FMUL.FTZ R48, R7, R48 ;  /* 0x0000003007307220 */ /* 0x004fe20000410000 */
[----:B------:R-:W-:Y:S01]  /*5a10*/  SHF.R.U32.HI R217, RZ, 0x4, R216 ;  /* 0x00000004ffd97819 */ /* 0x000fe200000116d8 */
[----:B------:R-:W-:Y:S01]  /*5a20*/  FADD.FTZ R26, R223, -R26 ;  /* 0x8000001adf1a7221 */ /* 0x000fe20000010000 */
[----:B------:R-:W-:Y:S01]  /*5a30*/  FMUL.FTZ R21, R21, R46 ;  /* 0x0000002e15157220 */ /* 0x000fe20000410000 */
[----:B------:R-:W-:Y:S01]  /*5a40*/  F2FP.F16.F32.PACK_AB R30, R30, R35 ;  /* 0x000000231e1e723e */ /* 0x000fe200000000ff */
[----:B------:R-:W-:Y:S01]  /*5a50*/  VIADD R5, R20, 0x200 ;  /* 0x0000020014057836 */ /* 0x000fe20000000000 */
[----:B------:R-:W-:Y:S01]  /*5a60*/  LOP3.LUT R217, R217, 0x3fff, RZ, 0xc0, !PT ;  /* 0x00003fffd9d97812 */ /* 0x000fe200078ec0ff */
[----:B------:R-:W2:Y:S01]  /*5a70*/  MUFU.EX2 R6, R6 ;  /* 0x0000000600067308 */ /* 0x000ea20000000800 */
[C---:B---3--:R-:W-:Y:S01]  /*5a80*/  FMUL.FTZ R49, R10.reuse, R49 ;  /* 0x000000310a317220 */ /* 0x048fe20000410000 */
[----:B------:R-:W-:Y:S01]  /*5a90*/  F2FP.F16.F32.PACK_AB R22, R10, R7 ;  /* 0x000000070a16723e */ /* 0x000fe200000000ff */
[----:B------:R-:W-:Y:S01]  /*5aa0*/  UMOV UR14, UR4 ;  /* 0x00000004000e7c82 */ /* 0x000fe20008000000 */
[----:B------:R-:W-:Y:S01]  /*5ab0*/  R2UR UR56, R217 ;  /* 0x00000000d93872ca */ /* 0x000fe200000e0000 */
[----:B------:R-:W-:Y:S01]  /*5ac0*/  UMOV UR10, UR5 ;  /* 0x00000005000a7c82 */ /* 0x000fe20008000000 */
[----:B------:R-:W-:Y:S01]  /*5ad0*/  F2FP.F16.F32.PACK_AB R48, R49, R48 ;  /* 0x000000303130723e */ /* 0x000fe200000000ff */
[----:B------:R-:W-:Y:S01]  /*5ae0*/  UMOV UR18, UR6 ;  /* 0x0000000600127c82 */ /* 0x000fe20008000000 */
[----:B------:R-:W3:Y:S01]  /*5af0*/  MUFU.EX2 R12, R12 ;  /* 0x0000000c000c7308 */ /* 0x000ee20000000800 */
[----:B-1----:R-:W-:Y:S01]  /*5b00*/  FMUL.FTZ R50, R23, R50 ;  /* 0x0000003217327220 */ /* 0x002fe20000410000 */
[----:B------:R-:W-:Y:S01]  /*5b10*/  STSM.16.M88.2 [R2+0x2c500], R8 ;  /* 0x02c5000802007844 */ /* 0x000fe20000000100 */
[----:B------:R-:W-:-:S02]  /*5b20*/  R2UR UR58, R20 ;  /* 0x00000000143a72ca */ /* 0x000fc400000e0000 */
[----:B------:R-:W-:Y:S01]  /*5b30*/  R2UR UR7, R5 ;  /* 0x00000000050772ca */ /* 0x000fe200000e0000 */
[----:B------:R-:W-:Y:S02]  /*5b40*/  VIADD R5, R217, 0x80 ;  /* 0x00000080d9057836 */ /* 0x000fe40000000000 */
[----:B------:R-:W1:Y:S01]  /*5b50*/  MUFU.EX2 R28, R28 ;  /* 0x0000001c001c7308 */ /* 0x000e620000000800 */
[----:B--2---:R-:W-:Y:S01]  /*5b60*/  FMUL.FTZ R10, R6, R31 ;  /* 0x0000001f060a7220 */ /* 0x004fe20000410000 */
[----:B------:R-:W-:Y:S01]  /*5b70*/  F2FP.F16.F32.PACK_AB R31, R42, R21 ;  /* 0x000000152a1f723e */ /* 0x000fe200000000ff */
[----:B------:R-:W-:Y:S01]  /*5b80*/  UMOV UR12, UR56 ;  /* 0x00000038000c7c82 */ /* 0x000fe20008000000 */
[----:B------:R-:W-:Y:S01]  /*5b90*/  UMOV UR8, UR56 ;  /* 0x0000003800087c82 */ /* 0x000fe20008000000 */
[----:B------:R-:W-:Y:S01]  /*5ba0*/  UMOV UR16, UR56 ;  /* 0x0000003800107c82 */ /* 0x000fe20008000000 */
[----:B------:R-:W-:Y:S01]  /*5bb0*/  R2UR UR48, R5 ;  /* 0x00000000053072ca */ /* 0x000fe200000e0000 */
[----:B------:R-:W-:Y:S01]  /*5bc0*/  VIADD R5, R20, 0x90 ;  /* 0x0000009014057836 */ /* 0x000fe20000000000 */
[----:B------:R-:W2:Y:S01]  /*5bd0*/  MUFU.EX2 R11, R11 ;  /* 0x0000000b000b7308 */ /* 0x000ea20000000800 */
[----:B---3--:R-:W-:-:S03]  /*5be0*/  FMUL.FTZ R33, R12, R33 ;  /* 0x000000210c217220 */ /* 0x008fc60000410000 */
[----:B------:R-:W-:Y:S01]  /*5bf0*/  R2UR UR4, R5 ;  /* 0x00000000050472ca */ /* 0x000fe200000e0000 */
[----:B------:R-:W-:-:S03]  /*5c00*/  VIADD R5, R20, 0x190 ;  /* 0x0000019014057836 */ /* 0x000fc60000000000 */
[----:B------:R-:W3:Y:S01]  /*5c10*/  MUFU.EX2 R13, R13 ;  /* 0x0000000d000d7308 */ /* 0x000ee20000000800 */
[C---:B-1----:R-:W-:Y:S01]  /*5c20*/  F2FP.F16.F32.PACK_AB R23, R28.reuse, R23 ;  /* 0x000000171c17723e */ /* 0x042fe200000000ff */
[----:B------:R-:W-:Y:S01]  /*5c30*/  FMUL.FTZ R51, R28, R51 ;  /* 0x000000331c337220 */ /* 0x000fe20000410000 */
[----:B------:R-:W-:Y:S01]  /*5c40*/  R2UR UR54, R5 ;  /* 0x00000000053672ca */ /* 0x000fe200000e0000 */
[----:B------:R-:W-:Y:S01]  /*5c50*/  VIADD R5, R20, 0x210 ;  /* 0x0000021014057836 */ /* 0x000fe20000000000 */
[----:B------:R-:W-:Y:S01]  /*5c60*/  UMOV UR52, UR48 ;  /* 0x0000003000347c82 */ /* 0x000fe20008000000 */
[----:B------:R1:W-:Y:S01]  /*5c70*/  STSM.16.M88.2 [R2+0x2cd00], R22 ;  /* 0x02cd001602007844 */ /* 0x0003e20000000100 */
[----:B------:R-:W-:Y:S01]  /*5c80*/  F2FP.F16.F32.PACK_AB R49, R51, R50 ;  /* 0x000000323331723e */ /* 0x000fe200000000ff */
[----:B------:R-:W4:Y:S01]  /*5c90*/  MUFU.EX2 R14, R14 ;  /* 0x0000000e000e7308 */ /* 0x000f220000000800 */
[C---:B--2---:R-:W-:Y:S01]  /*5ca0*/  F2FP.F16.F32.PACK_AB R6, R11.reuse, R6 ;  /* 0x000000060b06723e */ /* 0x044fe200000000ff */
[----:B------:R-:W-:Y:S01]  /*5cb0*/  FMUL.FTZ R43, R11, R32 ;  /* 0x000000200b2b7220 */ /* 0x000fe20000410000 */
[----:B------:R-:W-:Y:S01]  /*5cc0*/  R2UR UR46, R5 ;  /* 0x00000000052e72ca */ /* 0x000fe200000e0000 */
[----:B------:R-:W-:Y:S01]  /*5cd0*/  UMOV UR44, UR48 ;  /* 0x00000030002c7c82 */ /* 0x000fe20008000000 */
[----:B------:R-:W-:-:S02]  /*5ce0*/  VIADD R5, R217, 0x100 ;  /* 0x00000100d9057836 */ /* 0x000fc40000000000 */
[----:B------:R-:W-:Y:S01]  /*5cf0*/  F2FP.F16.F32.PACK_AB R10, R43, R10 ;  /* 0x0000000a2b0a723e */ /* 0x000fe200000000ff */
[----:B------:R-:W2:Y:S01]  /*5d00*/  MUFU.EX2 R36, R36 ;  /* 0x0000002400247308 */ /* 0x000ea20000000800 */
[C---:B---3--:R-:W-:Y:S01]  /*5d10*/  FMUL.FTZ R34, R13.reuse, R34 ;  /* 0x000000220d227220 */ /* 0x048fe20000410000 */
[----:B------:R-:W-:Y:S02]  /*5d20*/  F2FP.F16.F32.PACK_AB R12, R13, R12 ;  /* 0x0000000c0d0c723e */ /* 0x000fe400000000ff */
[----:B------:R-:W-:Y:S01]  /*5d30*/  R2UR UR28, R5 ;  /* 0x00000000051c72ca */ /* 0x000fe200000e0000 */
[----:B------:R-:W-:Y:S01]  /*5d40*/  VIADD R5, R20, 0xa0 ;  /* 0x000000a014057836 */ /* 0x000fe20000000000 */
[----:B------:R-:W-:Y:S02]  /*5d50*/  F2FP.F16.F32.PACK_AB R34, R34, R33 ;  /* 0x000000212222723e */ /* 0x000fe400000000ff */
[----:B------:R-:W3:Y:S01]  /*5d60*/  MUFU.EX2 R37, R37 ;  /* 0x0000002500257308 */ /* 0x000ee20000000800 */
[----:B----4-:R-:W-:Y:S01]  /*5d70*/  FMUL.FTZ R29, R14, R29 ;  /* 0x0000001d0e1d7220 */ /* 0x010fe20000410000 */
[----:B------:R-:W-:Y:S01]  /*5d80*/  R2UR UR42, R5 ;  /* 0x00000000052a72ca */ /* 0x000fe200000e0000 */
[----:B------:R-:W-:Y:S01]  /*5d90*/  VIADD R5, R20, 0x1a0 ;  /* 0x000001a014057836 */ /* 0x000fe20000000000 */
[----:B-1----:R-:W-:-:S04]  /*5da0*/  MOV R23, UR31 ;  /* 0x0000001f00177c02 */ /* 0x002fc80008000f00 */
[----:B------:R-:W1:Y:S01]  /*5db0*/  MUFU.EX2 R15, R15 ;  /* 0x0000000f000f7308 */ /* 0x000e620000000800 */
[----:B--2---:R-:W-:Y:S01]  /*5dc0*/  FMUL.FTZ R41, R36, R41 ;  /* 0x0000002924297220 */ /* 0x004fe20000410000 */
[----:B------:R-:W-:Y:S01]  /*5dd0*/  R2UR UR34, R5 ;  /* 0x00000000052272ca */ /* 0x000fe200000e0000 */
[----:B------:R-:W-:Y:S01]  /*5de0*/  VIADD R5, R20, 0x220 ;  /* 0x0000022014057836 */ /* 0x000fe20000000000 */
[----:B------:R-:W-:Y:S01]  /*5df0*/  UMOV UR40, UR28 ;  /* 0x0000001c00287c82 */ /* 0x000fe20008000000 */
[----:B------:R-:W-:Y:S01]  /*5e00*/  UMOV UR36, UR28 ;  /* 0x0000001c00247c82 */ /* 0x000fe20008000000 */
[----:B------:R-:W-:Y:S01]  /*5e10*/  UMOV UR32, UR28 ;  /* 0x0000001c00207c82 */ /* 0x000fe20008000000 */
[----:B------:R-:W-:Y:S01]  /*5e20*/  UMOV UR24, UR28 ;  /* 0x0000001c00187c82 */ /* 0x000fe20008000000 */
[----:B------:R-:W2:Y:S01]  /*5e30*/  MUFU.EX2 R38, R38 ;  /* 0x0000002600267308 */ /* 0x000ea20000000800 */
[C---:B---3--:R-:W-:Y:S01]  /*5e40*/  F2FP.F16.F32.PACK_AB R7, R37.reuse, R36 ;  /* 0x000000242507723e */ /* 0x048fe200000000ff */
[----:B------:R-:W-:Y:S01]  /*5e50*/  FMUL.FTZ R40, R37, R40 ;  /* 0x0000002825287220 */ /* 0x000fe20000410000 */
[----:B------:R-:W-:Y:S01]  /*5e60*/  R2UR UR26, R5 ;  /* 0x00000000051a72ca */ /* 0x000fe200000e0000 */
[----:B------:R-:W-:-:S02]  /*5e70*/  IMAD R5, R4, 0x2800, R18 ;  /* 0x0000280004057824 */ /* 0x000fc400078e0212 */
[----:B------:R3:W-:Y:S01]  /*5e80*/  STSM.16.M88.2 [R2+0x2d500], R6 ;  /* 0x02d5000602007844 */ /* 0x0007e20000000100 */
[----:B------:R-:W-:Y:S01]  /*5e90*/  F2FP.F16.F32.PACK_AB R11, R40, R41 ;  /* 0x00000029280b723e */ /* 0x000fe200000000ff */
[----:B------:R-:W4:Y:S01]  /*5ea0*/  MUFU.EX2 R27, R27 ;  /* 0x0000001b001b7308 */ /* 0x000f220000000800 */
[----:B-1----:R-:W-:Y:S01]  /*5eb0*/  FMUL.FTZ R220, R15, R220 ;  /* 0x000000dc0fdc7220 */ /* 0x002fe20000410000 */
[----:B------:R-:W-:Y:S02]  /*5ec0*/  F2FP.F16.F32.PACK_AB R14, R14, R15 ;  /* 0x0000000f0e0e723e */ /* 0x000fe400000000ff */
[----:B------:R-:W-:-:S04]  /*5ed0*/  SHF.R.U32.HI R5, RZ, 0x4, R5 ;  /* 0x00000004ff057819 */ /* 0x000fc80000011605 */
[----:B------:R-:W1:Y:S01]  /*5ee0*/  MUFU.EX2 R25, R25 ;  /* 0x0000001900197308 */ /* 0x000e620000000800 */
[----:B--2---:R-:W-:Y:S01]  /*5ef0*/  FMUL.FTZ R39, R38, R39 ;  /* 0x0000002726277220 */ /* 0x004fe20000410000 */
[----:B---3--:R-:W-:Y:S01]  /*5f00*/  VIADD R6, R20, 0x10 ;  /* 0x0000001014067836 */ /* 0x008fe20000000000 */
[----:B------:R-:W-:-:S04]  /*5f10*/  LOP3.LUT R5, R5, 0x3fff, RZ, 0xc0, !PT ;  /* 0x00003fff05057812 */ /* 0x000fc800078ec0ff */
[----:B------:R-:W-:Y:S01]  /*5f20*/  R2UR UR50, R6 ;  /* 0x00000000063272ca */ /* 0x000fe200000e0000 */
[----:B------:R-:W2:Y:S01]  /*5f30*/  MUFU.EX2 R24, R24 ;  /* 0x0000001800187308 */ /* 0x000ea20000000800 */
[C---:B----4-:R-:W-:Y:S01]  /*5f40*/  F2FP.F16.F32.PACK_AB R13, R27.reuse, R38 ;  /* 0x000000261b0d723e */ /* 0x050fe200000000ff */
[----:B------:R-:W-:Y:S01]  /*5f50*/  FMUL.FTZ R8, R27, R219 ;  /* 0x000000db1b087220 */ /* 0x000fe20000410000 */
[----:B------:R-:W-:-:S03]  /*5f60*/  VIADD R6, R20, 0x110 ;  /* 0x0000011014067836 */ /* 0x000fc60000000000 */
[----:B------:R-:W-:Y:S01]  /*5f70*/  STSM.16.M88.2 [R2+0x2dd00], R12 ;  /* 0x02dd000c02007844 */ /* 0x000fe20000000100 */
[----:B------:R-:W-:Y:S01]  /*5f80*/  F2FP.F16.F32.PACK_AB R35, R8, R39 ;  /* 0x000000270823723e */ /* 0x000fe200000000ff */
[----:B-1----:R-:W-:Y:S01]  /*5f90*/  FMUL.FTZ R222, R25, R222 ;  /* 0x000000de19de7220 */ /* 0x002fe20000410000 */
[----:B------:R-:W-:Y:S02]  /*5fa0*/  F2FP.F16.F32.PACK_AB R8, R29, R220 ;  /* 0x000000dc1d08723e */ /* 0x000fe400000000ff */
[----:B------:R-:W-:Y:S01]  /*5fb0*/  R2UR UR5, R6 ;  /* 0x00000000060572ca */ /* 0x000fe200000e0000 */
[----:B------:R-:W-:Y:S01]  /*5fc0*/  VIADD R6, R20, 0x20 ;  /* 0x0000002014067836 */ /* 0x000fe20000000000 */
[C---:B--2---:R-:W-:Y:S01]  /*5fd0*/  F2FP.F16.F32.PACK_AB R15, R24.reuse, R25 ;  /* 0x00000019180f723e */ /* 0x044fe200000000ff */
[----:B------:R-:W-:-:S03]  /*5fe0*/  FMUL.FTZ R9, R24, R26 ;  /* 0x0000001a18097220 */ /* 0x000fc60000410000 */
[----:B------:R-:W-:Y:S01]  /*5ff0*/  R2UR UR30, R6 ;  /* 0x00000000061e72ca */ /* 0x000fe200000e0000 */
[----:B------:R-:W-:Y:S01]  /*6000*/  VIADD R6, R20, 0x120 ;  /* 0x0000012014067836 */ /* 0x000fe20000000000 */
[----:B------:R-:W-:Y:S01]  /*6010*/  STSM.16.M88.2 [R2+0x2e500], R14 ;  /* 0x02e5000e02007844 */ /* 0x000fe20000000100 */
[----:B------:R-:W-:-:S03]  /*6020*/  F2FP.F16.F32.PACK_AB R9, R9, R222 ;  /* 0x000000de0909723e */ /* 0x000fc600000000ff */
[----:B------:R-:W-:Y:S01]  /*6030*/  R2UR UR38, R6 ;  /* 0x00000000062672ca */ /* 0x000fe200000e0000 */
[----:B------:R1:W-:Y:S06]  /*6040*/  MEMBAR.ALL.CTA ;  /* 0x0000000000007992 */ /* 0x0003ec0000008000 */
[----:B-1----:R-:W1:Y:S01]  /*6050*/  FENCE.VIEW.ASYNC.S ;  /* 0x00000000000073c6 */ /* 0x002e620000000000 */
[----:B------:R-:W-:-:S05]  /*6060*/  VIADD R6, R18, 0x2ed00 ;  /* 0x0002ed0012067836 */ /* 0x000fca0000000000 */
[----:B------:R-:W-:Y:S02]  /*6070*/  SHF.R.U32.HI R6, RZ, 0x4, R6 ;  /* 0x00000004ff067819 */ /* 0x000fe40000011606 */
[----:B------:R-:W-:Y:S02]  /*6080*/  MOV R7, UR30 ;  /* 0x0000001e00077c02 */ /* 0x000fe40008000f00 */
[----:B------:R-:W-:-:S04]  /*6090*/  LOP3.LUT R22, R6, 0x3fff, RZ, 0xc0, !PT ;  /* 0x00003fff06167812 */ /* 0x000fc800078ec0ff */
[----:B------:R-:W-:Y:S01]  /*60a0*/  LOP3.LUT R6, R22, 0x400000, RZ, 0xfc, !PT ;  /* 0x0040000016067812 */ /* 0x000fe200078efcff */
        /* <DEDUP_REMOVED lines=11> */
[----:B--2---:R-:W-:Y:S01]  /*6160*/  VIADD R8, R217, 0x180 ;  /* 0x00000180d9087836 */ /* 0x004fe20000000000 */
[----:B------:R-:W-:Y:S01]  /*6170*/  UMOV UR12, UR14 ;  /* 0x0000000e000c7c82 */ /* 0x000fe20008000000 */
[----:B------:R-:W-:Y:S01]  /*6180*/  VIADD R9, R20, 0x30 ;  /* 0x0000003014097836 */ /* 0x000fe20000000000 */
        /* <DEDUP_REMOVED lines=97> */
[----:B------:R-:W-:-:S06]  /*67a0*/  WARPGROUP.ARRIVE ;  /* 0x00000000000079c5 */ /* 0x000fcc0000000000 */
        /* <DEDUP_REMOVED lines=269> */
.L_x_1319:
        /* <DEDUP_REMOVED lines=112> */
.L_x_1320:
        /* <DEDUP_REMOVED lines=94> */
.L_x_1308:
[----:B------:R-:W-:Y:S05]  /*8560*/  @P0 BRA `(.L_x_1304) ;  /* 0x0000002800400947 */ /* 0x000fea0003800000 */
[----:B------:R-:W2:Y:S01]  /*8570*/  LDL.LU R224, [R1] ;  /* 0x0000000001e07983 */ /* 0x000ea20000300800 */
[----:B------:R-:W3:Y:S01]  /*8580*/  LDC.64 R2, c[0x0][0x878] ;  /* 0x00021e00ff027b82 */ /* 0x000ee20000000a00 */
[----:B------:R-:W-:Y:S01]  /*8590*/  ULDC.64 UR4, c[0x0][0x208] ;  /* 0x0000820000047ab9 */ /* 0x000fe20000000a00 */
[----:B------:R-:W4:Y:S06]  /*85a0*/  S2R R22, SR_TID.X ;  /* 0x0000000000167919 */ /* 0x000f2c0000002100 */
[----:B------:R-:W5:Y:S01]  /*85b0*/  LDC R0, c[0x0][0x850] ;  /* 0x00021400ff007b82 */ /* 0x000f620000000800 */
[----:B------:R-:W5:Y:S01]  /*85c0*/  S2R R7, SR_CTAID.Y ;  /* 0x0000000000077919 */ /* 0x000f620000002600 */
[----:B------:R-:W5:Y:S06]  /*85d0*/  S2R R8, SR_CTAID.X ;  /* 0x0000000000087919 */ /* 0x000f6c0000002500 */
[----:B------:R-:W5:Y:S01]  /*85e0*/  LDC.64 R10, c[0x0][0x818] ;  /* 0x00020600ff0a7b82 */ /* 0x000f620000000a00 */
[----:B---3--:R-:W-:-:S07]  /*85f0*/  ISETP.NE.U32.AND P0, PT, R2, RZ, PT ;  /* 0x000000ff0200720c */ /* 0x008fce0003f05070 */
[----:B------:R-:W3:Y:S01]  /*8600*/  LDC.64 R14, c[0x0][0x840] ;  /* 0x00021000ff0e7b82 */ /* 0x000ee20000000a00 */
[----:B------:R-:W-:-:S07]  /*8610*/  ISETP.NE.AND.EX P0, PT, R3, RZ, PT, P0 ;  /* 0x000000ff0300720c */ /* 0x000fce0003f05300 */
[----:B------:R-:W3:Y:S08]  /*8620*/  LDC.64 R12, c[0x0][0x820] ;  /* 0x00020800ff0c7b82 */ /* 0x000ef00000000a00 */
[----:B------:R-:W2:Y:S08]  /*8630*/  @P0 LDC.64 R2, c[0x0][0x878] ;  /* 0x00021e00ff020b82 */ /* 0x000eb00000000a00 */
[----:B-1----:R-:W1:Y:S08]  /*8640*/  LDC.64 R16, c[0x0][0x848] ;  /* 0x00021200ff107b82 */ /* 0x002e700000000a00 */
[----:B------:R-:W1:Y:S08]  /*8650*/  LDC.64 R18, c[0x0][0x800] ;  /* 0x00020000ff127b82 */ /* 0x000e700000000a00 */
[----:B------:R-:W1:Y:S01]  /*8660*/  LDC.64 R20, c[0x0][0x828] ;  /* 0x00020a00ff147b82 */ /* 0x000e620000000a00 */
[----:B--2---:R-:W-:-:S06]  /*8670*/  @P0 IMAD.WIDE R2, R224, 0x4, R2 ;  /* 0x00000004e0020825 */ /* 0x004fcc00078e0202 */
[----:B------:R2:W3:Y:S01]  /*8680*/  @P0 LDG.E R2, desc[UR4][R2.64] ;  /* 0x0000000402020981 */ /* 0x0004e2000c1e1900 */
[----:B----4-:R-:W-:Y:S01]  /*8690*/  VIADD R23, R22, 0xffffff80 ;  /* 0xffffff8016177836 */ /* 0x010fe20000000000 */
[----:B------:R-:W4:Y:S08]  /*86a0*/  S2UR UR5, SR_CgaCtaId ;  /* 0x00000000000579c3 */ /* 0x000f300000008800 */
[----:B------:R-:W-:Y:S01]  /*86b0*/  BAR.SYNC.DEFER_BLOCKING 0x1, 0x100 ;  /* 0x0044000000007b1d */ /* 0x000fe20000010000 */
[----:B-----5:R-:W-:-:S02]  /*86c0*/  ISETP.NE.AND P1, PT, R0, 0x1, PT ;  /* 0x000000010000780c */ /* 0x020fc40003f25270 */
[----:B------:R-:W-:-:S03]  /*86d0*/  SHF.R.S32.HI R0, RZ, 0x1f, R23 ;  /* 0x0000001fff007819 */ /* 0x000fc60000011417 */
[----:B------:R-:W-:Y:S01]  /*86e0*/  UMOV UR4, 0x400 ;  /* 0x0000040000047882 */ /* 0x000fe20000000000 */
[----:B------:R-:W-:Y:S01]  /*86f0*/  LEA.HI R6, R0, R23, RZ, 0x7 ;  /* 0x0000001700067211 */ /* 0x000fe200078f38ff */
[----:B------:R-:W-:Y:S03]  /*8700*/  BSSY B1, `(.L_x_1322) ;  /* 0x0000054000017945 */ /* 0x000fe60003800000 */
[----:B------:R-:W-:Y:S02]  /*8710*/  LOP3.LUT R0, R6, 0x3fffff80, RZ, 0xc0, !PT ;  /* 0x3fffff8006007812 */ /* 0x000fe400078ec0ff */
[----:B--2---:R-:W-:Y:S01]  /*8720*/  SHF.R.S32.HI R3, RZ, 0x7, R6 ;  /* 0x00000007ff037819 */ /* 0x004fe20000011406 */
[----:B------:R-:W2:Y:S02]  /*8730*/  @P1 LDC R4, c[0x0][0x854] ;  /* 0x00021500ff041b82 */ /* 0x000ea40000000800 */
[----:B------:R-:W-:-:S04]  /*8740*/  IMAD.IADD R0, R23, 0x1, -R0 ;  /* 0x0000000117007824 */ /* 0x000fc800078e0a00 */
[----:B------:R-:W-:Y:S02]  /*8750*/  IMAD R0, R3, 0xa00, R0 ;  /* 0x00000a0003007824 */ /* 0x000fe400078e0200 */
[----:B------:R-:W5:Y:S01]  /*8760*/  @P1 LDC R5, c[0x0][0x858] ;  /* 0x00021600ff051b82 */ /* 0x000f620000000800 */
[----:B----4-:R-:W-:Y:S01]  /*8770*/  ULEA UR4, UR5, UR4, 0x18 ;  /* 0x0000000405047291 */ /* 0x010fe2000f8ec03f */
[----:B------:R-:W-:-:S05]  /*8780*/  IMAD.SHL.U32 R3, R0, 0x4, RZ ;  /* 0x0000000400037824 */ /* 0x000fca00078e00ff */
[----:B------:R-:W-:-:S05]  /*8790*/  LEA R6, R3, UR4, 0x2 ;  /* 0x0000000403067c11 */ /* 0x000fca000f8e10ff */
[----:B------:R4:W-:Y:S01]  /*87a0*/  STS.128 [R6], R56 ;  /* 0x0000003806007388 */ /* 0x0009e20000000c00 */
[----:B--2---:R-:W-:-:S03]  /*87b0*/  @P1 IMAD.HI.U32 R0, R7, R4, RZ ;  /* 0x0000000407001227 */ /* 0x004fc600078e00ff */
[----:B------:R4:W-:Y:S04]  /*87c0*/  STS.128 [R6+0x800], R60 ;  /* 0x0008003c06007388 */ /* 0x0009e80000000c00 */
[----:B------:R4:W-:Y:S01]  /*87d0*/  STS.128 [R6+0x1000], R96 ;  /* 0x0010006006007388 */ /* 0x0009e20000000c00 */
[----:B-----5:R-:W-:Y:S01]  /*87e0*/  @P1 SHF.R.U32.HI R7, RZ, R5, R0 ;  /* 0x00000005ff071219 */ /* 0x020fe20000011600 */
        /* <DEDUP_REMOVED lines=21> */
[----:B--2---:R-:W2:Y:S01]  /*8940*/  FENCE.VIEW.ASYNC.S ;  /* 0x00000000000073c6 */ /* 0x004ea20000000000 */
[----:B---3--:R-:W-:-:S04]  /*8950*/  @P0 IMAD R2, R224, 0x50, R2 ;  /* 0x00000050e0020824 */ /* 0x008fc800078e0202 */
[----:B------:R-:W-:-:S05]  /*8960*/  @P0 IMAD.HI R2, R2, 0x66666667, RZ ;  /* 0x6666666702020827 */ /* 0x000fca00078e02ff */
[----:B------:R-:W-:-:S04]  /*8970*/  @P0 SHF.R.U32.HI R3, RZ, 0x1f, R2 ;  /* 0x0000001fff030819 */ /* 0x000fc80000011602 */
[----:B------:R-:W-:-:S05]  /*8980*/  @P0 LEA.HI.SX32 R3, R2, R3, 0x1b ;  /* 0x0000000302030211 */ /* 0x000fca00078fdaff */
[----:B------:R-:W-:-:S05]  /*8990*/  @P0 IMAD R2, R3, 0x5000, RZ ;  /* 0x0000500003020824 */ /* 0x000fca00078e02ff */
[----:B------:R-:W-:Y:S02]  /*89a0*/  @P0 SHF.R.S32.HI R3, RZ, 0x1f, R2 ;  /* 0x0000001fff030819 */ /* 0x000fe40000011402 */
[----:B------:R-:W-:Y:S01]  /*89b0*/  @!P0 CS2R R2, SRZ ;  /* 0x0000000000028805 */ /* 0x000fe2000001ff00 */
[----:B--2---:R-:W-:Y:S05]  /*89c0*/  BAR.SYNC.DEFER_BLOCKING 0x1, 0x100 ;  /* 0x0044000000007b1d */ /* 0x004fea0000010000 */
        /* <DEDUP_REMOVED lines=14> */
[----:B-1----:R-:W-:-:S02]  /*8ab0*/  IMAD R8, R9, R16, RZ ;  /* 0x0000001009087224 */ /* 0x002fc400078e02ff */
        /* <DEDUP_REMOVED lines=17> */
.L_x_1324:
[----:B------:R-:W-:Y:S01]  /*8bd0*/  @P0 ELECT P1, URZ, PT ;  /* 0x00000000003f082f */ /* 0x000fe20003820000 */
[----:B------:R1:W-:-:S12]  /*8be0*/  UBLKRED.G.S.ADD.F32.RN [UR6], [UR4], UR5, desc[UR8] ;  /* 0x00000806040073bb */ /* 0x0003d800080a1405 */
[----:B------:R-:W-:Y:S02]  /*8bf0*/  @P1 PLOP3.LUT P0, PT, P1, PT, PT, 0x8, 0x0 ;  /* 0x000000000000181c */ /* 0x000fe40000f0e170 */
[----:B------:R-:W-:-:S11]  /*8c00*/  PLOP3.LUT P1, PT, PT, PT, PT, 0x8, 0x0 ;  /* 0x000000000000781c */ /* 0x000fd60003f2e170 */
[----:B-1----:R-:W-:Y:S05]  /*8c10*/  @P0 BRA.U.ANY `(.L_x_1324) ;  /* 0xfffffffd00ec0947 */ /* 0x002fea000393ffff */
[----:B------:R0:W-:Y:S01]  /*8c20*/  UTMACMDFLUSH ;  /* 0x00000000000079b7 */ /* 0x0001e20000000000 */
[----:B------:R-:W-:-:S04]  /*8c30*/  DEPBAR.LE SB0, 0x0 ;  /* 0x000080000000791a */ /* 0x000fc80000000000 */
.L_x_1323:
[----:B------:R-:W-:Y:S05]  /*8c40*/  BSYNC B1 ;  /* 0x0000000000017941 */ /* 0x000fea0003800000 */
.L_x_1322:
        /* <DEDUP_REMOVED lines=32> */
.L_x_1325:
        /* <DEDUP_REMOVED lines=8> */
.L_x_1299:
        /* <DEDUP_REMOVED lines=17> */
.L_x_1326:
        /* <DEDUP_REMOVED lines=11> */
.L_x_1328:
[----:B------:R-:W3:Y:S02]  /*9090*/  LDC R0, c[0x0][0x8c4] ;  /* 0x00023100ff007b82 */ /* 0x000ee40000000800 */
.L_x_1327:
        /* <DEDUP_REMOVED lines=48> */
.L_x_1330:
        /* <DEDUP_REMOVED lines=40> */
.L_x_1346:
        /* <DEDUP_REMOVED lines=14> */
.L_x_1332:
        /* <DEDUP_REMOVED lines=147> */
.L_x_1338:
[----:B------:R-:W-:-:S04]  /*a030*/  SHF.L.U32 R9, R14, 0x1f, RZ ;  /* 0x0000001f0e097819 */ /* 0x000fc800000006ff */
[----:B-1----:R-:W1:Y:S02]  /*a040*/  SYNCS.PHASECHK.TRANS64.TRYWAIT P1, [R0+URZ+0x31838], R9 ;  /* 0x03183809000075a7 */ /* 0x002e64000802017f */
[----:B-12--5:R-:W-:Y:S05]  /*a050*/  @!P1 BRA `(.L_x_1334) ;  /* 0x0000000c00dc9947 */ /* 0x026fea0003800000 */
.L_x_1347:
[----:B------:R-:W-:Y:S05]  /*a060*/  @P0 BRA `(.L_x_1335) ;  /* 0x0000000000140947 */ /* 0x000fea0003800000 */
[----:B------:R-:W-:Y:S01]  /*a070*/  ISETP.NE.AND P1, PT, R12, RZ, PT ;  /* 0x000000ff0c00720c */ /* 0x000fe20003f25270 */
[----:B-1----:R-:W-:-:S04]  /*a080*/  IMAD.MOV.U32 R9, RZ, RZ, 0x8100 ;  /* 0x00008100ff097424 */ /* 0x002fc800078e00ff */
[----:B------:R2:W-:Y:S08]  /*a090*/  SYNCS.ARRIVE.TRANS64 RZ, [R0+URZ+0x31830], R9 ;  /* 0x0318300900ff79a7 */ /* 0x0005f0000800003f */
[----:B------:R-:W-:Y:S05]  /*a0a0*/  @!P1 BRA `(.L_x_1335) ;  /* 0x0000000000049947 */ /* 0x000fea0003800000 */
[----:B------:R-:W-:Y:S01]  /*a0b0*/  BPT.TRAP 0x1 ;  /* 0x000000040000795c */ /* 0x000fe20000300000 */
.L_x_1335:
[----:B------:R3:W-:Y:S02]  /*a0c0*/  STL.64 [R1+0x8], R2 ;  /* 0x0000080201007387 */ /* 0x0007e40000100a00 */
[----:B---3--:R-:W1:Y:S02]  /*a0d0*/  LDC.64 R2, c[0x0][0x198] ;  /* 0x00006600ff027b82 */ /* 0x008e640000000a00 */
[----:B-12---:R-:W-:-:S05]  /*a0e0*/  IMAD.MOV.U32 R9, RZ, RZ, R2 ;  /* 0x000000ffff097224 */ /* 0x006fca00078e0002 */
[----:B------:R-:W-:-:S04]  /*a0f0*/  IADD3 R11, P1, R9, 0x1f0, RZ ;  /* 0x000001f0090b7810 */ /* 0x000fc80007f3e0ff */
[----:B------:R-:W-:Y:S01]  /*a100*/  R2UR UR6, R11 ;  /* 0x000000000b0672ca */ /* 0x000fe200000e0000 */
[----:B------:R-:W-:Y:S02]  /*a110*/  IMAD.MOV.U32 R11, RZ, RZ, R3 ;  /* 0x000000ffff0b7224 */ /* 0x000fe400078e0003 */
[----:B------:R1:W5:Y:S01]  /*a120*/  LDL.LU.64 R2, [R1+0x8] ;  /* 0x0000080001027983 */ /* 0x0003620000300a00 */
        /* <DEDUP_REMOVED lines=47> */
.L_x_1349:
[----:B------:R-:W-:Y:S01]  /*a420*/  LOP3.LUT R14, R14, 0x1, RZ, 0x3c, !PT ;  /* 0x000000010e0e7812 */ /* 0x000fe200078e3cff */
[----:B------:R-:W-:Y:S06]  /*a430*/  @P2 BRA `(.L_x_1337) ;  /* 0x0000000000142947 */ /* 0x000fec0003800000 */
[----:B------:R-:W-:Y:S01]  /*a440*/  ISETP.NE.AND P1, PT, R12, RZ, PT ;  /* 0x000000ff0c00720c */ /* 0x000fe20003f25270 */
[----:B-1----:R-:W-:-:S04]  /*a450*/  IMAD.MOV.U32 R20, RZ, RZ, 0x8100 ;  /* 0x00008100ff147424 */ /* 0x002fc800078e00ff */
[----:B------:R2:W-:Y:S08]  /*a460*/  SYNCS.ARRIVE.TRANS64 RZ, [R19+URZ+0x31810], R20 ;  /* 0x0318101413ff79a7 */ /* 0x0005f0000800003f */
[----:B------:R-:W-:Y:S05]  /*a470*/  @!P1 BRA `(.L_x_1337) ;  /* 0x0000000000049947 */ /* 0x000fea0003800000 */
[----:B------:R-:W-:Y:S01]  /*a480*/  BPT.TRAP 0x1 ;  /* 0x000000040000795c */ /* 0x000fe20000300000 */
.L_x_1337:
        /* <DEDUP_REMOVED lines=54> */
.L_x_1333:
        /* <DEDUP_REMOVED lines=14> */
.L_x_1350:
        /* <DEDUP_REMOVED lines=8> */
.L_x_1340:
        /* <DEDUP_REMOVED lines=51> */
.L_x_1329:
[----:B------:R-:W-:Y:S05]  /*ac80*/  WARPSYNC.ALL ;  /* 0x0000000000007948 */ /* 0x000fea0003800000 */
[----:B------:R-:W-:-:S13]  /*ac90*/  ELECT P0, URZ, PT ;  /* 0x00000000003f782f */ /* 0x000fda0003800000 */
[----:B------:R-:W-:Y:S05]  /*aca0*/  @!P0 BRA `(.L_x_1304) ;  /* 0x0000000000708947 */ /* 0x000fea0003800000 */
[----:B------:R-:W-:-:S04]  /*acb0*/  LOP3.LUT R21, R21, 0x2, RZ, 0xfc, !PT ;  /* 0x0000000215157812 */ /* 0x000fc800078efcff */
[----:B------:R-:W-:-:S13]  /*acc0*/  ISETP.NE.AND P1, PT, R21, 0x3, PT ;  /* 0x000000031500780c */ /* 0x000fda0003f25270 */
[----:B------:R-:W-:Y:S05]  /*acd0*/  @!P1 BRA `(.L_x_1341) ;  /* 0x0000000000049947 */ /* 0x000fea0003800000 */
[----:B--2---:R-:W-:Y:S01]  /*ace0*/  BPT.TRAP 0x1 ;  /* 0x000000040000795c */ /* 0x004fe20000300000 */
.L_x_1341:
        /* <DEDUP_REMOVED lines=8> */
.L_x_1351:
        /* <DEDUP_REMOVED lines=9> */
.L_x_1352:
[----:B------:R-:W-:Y:S05]  /*ae00*/  @!P1 BRA `(.L_x_1344) ;  /* 0x0000000000049947 */ /* 0x000fea0003800000 */
[----:B--2---:R-:W-:Y:S01]  /*ae10*/  BPT.TRAP 0x1 ;  /* 0x000000040000795c */ /* 0x004fe20000300000 */
.L_x_1344:
[----:B------:R-:W-:-:S07]  /*ae20*/  SHF.L.U32 R4, R4, 0x1f, RZ ;  /* 0x0000001f04047819 */ /* 0x000fce00000006ff */
.L_x_1345:
[----:B---3--:R3:W4:Y:S02]  /*ae30*/  SYNCS.PHASECHK.TRANS64.TRYWAIT P0, [R7+URZ+0x31838], R4 ;  /* 0x03183804070075a7 */ /* 0x008724000800017f */
[----:B----4-:R-:W-:Y:S05]  /*ae40*/  @!P0 NANOSLEEP.SYNCS 0x989680 ;  /* 0x009896800000895d */ /* 0x010fea0003900000 */
[----:B------:R-:W4:Y:S02]  /*ae50*/  @!P0 SYNCS.PHASECHK.TRANS64 P0, [R7+URZ+0x31838], R4 ;  /* 0x03183804070085a7 */ /* 0x000f24000800007f */
[----:B----4-:R-:W-:Y:S05]  /*ae60*/  @!P0 BRA `(.L_x_1345) ;  /* 0xfffffffc00f08947 */ /* 0x010fea000383ffff */
.L_x_1304:
[----:B--2---:R-:W-:Y:S05]  /*ae70*/  BSYNC B0 ;  /* 0x0000000000007941 */ /* 0x004fea0003800000 */
.L_x_1298:
[----:B------:R-:W-:Y:S05]  /*ae80*/  EXIT ;  /* 0x000000000000794d */ /* 0x000fea0003800000 */
.L_x_1310:
[----:B-1----:R1:W2:Y:S02]  /*ae90*/  SYNCS.PHASECHK.TRANS64.TRYWAIT P0, [R18+URZ+0x31800], R13 ;  /* 0x0318000d120075a7 */ /* 0x0022a4000800017f */
[----:B--2---:R-:W-:Y:S05]  /*aea0*/  @!P0 NANOSLEEP.SYNCS 0x989680 ;  /* 0x009896800000895d */ /* 0x004fea0003900000 */
[----:B------:R-:W2:Y:S02]  /*aeb0*/  @!P0 SYNCS.PHASECHK.TRANS64 P0, [R18+URZ+0x31800], R13 ;  /* 0x0318000d120085a7 */ /* 0x000ea4000800007f */
[----:B--2---:R-:W-:Y:S05]  /*aec0*/  @!P0 BRA `(.L_x_1310) ;  /* 0xfffffffc00f08947 */ /* 0x004fea000383ffff */
[----:B------:R-:W-:Y:S05]  /*aed0*/  BRA `(.L_x_1309) ;  /* 0xffffff6000847947 */ /* 0x000fea000383ffff */
.L_x_1314:
[----:B--2---:R2:W3:Y:S02]  /*aee0*/  SYNCS.PHASECHK.TRANS64.TRYWAIT P1, [R17+URZ+0x31810], R8 ;  /* 0x03181008110075a7 */ /* 0x0044e4000802017f */
[----:B---3--:R-:W-:Y:S05]  /*aef0*/  @!P1 NANOSLEEP.SYNCS 0x989680 ;  /* 0x009896800000995d */ /* 0x008fea0003900000 */
[----:B------:R-:W3:Y:S02]  /*af00*/  @!P1 SYNCS.PHASECHK.TRANS64 P1, [R17+URZ+0x31810], R8 ;  /* 0x03181008110095a7 */ /* 0x000ee4000802007f */
[----:B---3--:R-:W-:Y:S05]  /*af10*/  @!P1 BRA `(.L_x_1314) ;  /* 0xfffffffc00f09947 */ /* 0x008fea000383ffff */
[----:B------:R-:W-:Y:S05]  /*af20*/  BRA `(.L_x_1313) ;  /* 0xffffff6800f87947 */ /* 0x000fea000383ffff */
.L_x_1318:
[----:B----4-:R4:W1:Y:S02]  /*af30*/  SYNCS.PHASECHK.TRANS64.TRYWAIT P1, [R18+URZ+0x31830], R9 ;  /* 0x03183009120075a7 */ /* 0x010864000802017f */
[----:B-1----:R-:W-:Y:S05]  /*af40*/  @!P1 NANOSLEEP.SYNCS 0x989680 ;  /* 0x009896800000995d */ /* 0x002fea0003900000 */
[----:B------:R-:W1:Y:S02]  /*af50*/  @!P1 SYNCS.PHASECHK.TRANS64 P1, [R18+URZ+0x31830], R9 ;  /* 0x03183009120095a7 */ /* 0x000e64000802007f */
[----:B-1----:R-:W-:Y:S05]  /*af60*/  @!P1 BRA `(.L_x_1318) ;  /* 0xfffffffc00f09947 */ /* 0x002fea000383ffff */
[----:B------:R-:W-:Y:S05]  /*af70*/  BRA `(.L_x_1317) ;  /* 0xffffff8400f87947 */ /* 0x000fea000383ffff */
.L_x_1331:
[----:B-1----:R1:W2:Y:S02]  /*af80*/  SYNCS.PHASECHK.TRANS64.TRYWAIT P0, [R0+URZ+0x31820], R5 ;  /* 0x03182005000075a7 */ /* 0x0022a4000800017f */
[----:B--2---:R-:W-:Y:S05]  /*af90*/  @!P0 NANOSLEEP.SYNCS 0x989680 ;  /* 0x009896800000895d */ /* 0x004fea0003900000 */
[----:B------:R-:W2:Y:S02]  /*afa0*/  @!P0 SYNCS.PHASECHK.TRANS64 P0, [R0+URZ+0x31820], R5 ;  /* 0x03182005000085a7 */ /* 0x000ea4000800007f */
[----:B--2---:R-:W-:Y:S05]  /*afb0*/  @!P0 BRA `(.L_x_1331) ;  /* 0xfffffffc00f08947 */ /* 0x004fea000383ffff */
[----:B------:R-:W-:Y:S05]  /*afc0*/  BRA `(.L_x_1346) ;  /* 0xffffffe400947947 */ /* 0x000fea000383ffff */
.L_x_1334:
[----:B-1----:R1:W2:Y:S02]  /*afd0*/  SYNCS.PHASECHK.TRANS64.TRYWAIT P1, [R0+URZ+0x31838], R9 ;  /* 0x03183809000075a7 */ /* 0x0022a4000802017f */
[----:B--2---:R-:W-:Y:S05]  /*afe0*/  @!P1 NANOSLEEP.SYNCS 0x989680 ;  /* 0x009896800000995d */ /* 0x004fea0003900000 */
[----:B------:R-:W2:Y:S02]  /*aff0*/  @!P1 SYNCS.PHASECHK.TRANS64 P1, [R0+URZ+0x31838], R9 ;  /* 0x03183809000095a7 */ /* 0x000ea4000802007f */
[----:B--2---:R-:W-:Y:S05]  /*b000*/  @!P1 BRA `(.L_x_1334) ;  /* 0xfffffffc00f09947 */ /* 0x004fea000383ffff */
[----:B------:R-:W-:Y:S05]  /*b010*/  BRA `(.L_x_1347) ;  /* 0xfffffff000107947 */ /* 0x000fea000383ffff */
.L_x_1336:
[----:B------:R-:W-:-:S07]  /*b020*/  SHF.L.U32 R20, R6, 0x1f, RZ ;  /* 0x0000001f06147819 */ /* 0x000fce00000006ff */
.L_x_1348:
[----:B-1----:R1:W2:Y:S02]  /*b030*/  SYNCS.PHASECHK.TRANS64.TRYWAIT P1, [R19+URZ+0x31820], R20 ;  /* 0x03182014130075a7 */ /* 0x0022a4000802017f */
[----:B--2---:R-:W-:Y:S05]  /*b040*/  @!P1 NANOSLEEP.SYNCS 0x989680 ;  /* 0x009896800000995d */ /* 0x004fea0003900000 */
[----:B------:R-:W2:Y:S02]  /*b050*/  @!P1 SYNCS.PHASECHK.TRANS64 P1, [R19+URZ+0x31820], R20 ;  /* 0x03182014130095a7 */ /* 0x000ea4000802007f */
[----:B--2---:R-:W-:Y:S05]  /*b060*/  @!P1 BRA `(.L_x_1348) ;  /* 0xfffffffc00f09947 */ /* 0x004fea000383ffff */
[----:B------:R-:W-:Y:S05]  /*b070*/  BRA `(.L_x_1349) ;  /* 0xfffffff000e87947 */ /* 0x000fea000383ffff */
.L_x_1339:
[----:B-1----:R1:W2:Y:S02]  /*b080*/  SYNCS.PHASECHK.TRANS64.TRYWAIT P1, [R0+URZ+0x31838], R7 ;  /* 0x03183807000075a7 */ /* 0x0022a4000802017f */
[----:B--2---:R-:W-:Y:S05]  /*b090*/  @!P1 NANOSLEEP.SYNCS 0x989680 ;  /* 0x009896800000995d */ /* 0x004fea0003900000 */
[----:B------:R-:W2:Y:S02]  /*b0a0*/  @!P1 SYNCS.PHASECHK.TRANS64 P1, [R0+URZ+0x31838], R7 ;  /* 0x03183807000095a7 */ /* 0x000ea4000802007f */
[----:B--2---:R-:W-:Y:S05]  /*b0b0*/  @!P1 BRA `(.L_x_1339) ;  /* 0xfffffffc00f09947 */ /* 0x004fea000383ffff */
[----:B------:R-:W-:Y:S05]  /*b0c0*/  BRA `(.L_x_1350) ;  /* 0xfffffff800007947 */ /* 0x000fea000383ffff */
.L_x_1342:
[----:B-1----:R1:W3:Y:S02]  /*b0d0*/  SYNCS.PHASECHK.TRANS64.TRYWAIT P0, [R6+URZ], R3 ;  /* 0x00000003060075a7 */ /* 0x0022e4000800017f */
[----:B---3--:R-:W-:Y:S05]  /*b0e0*/  @!P0 NANOSLEEP.SYNCS 0x989680 ;  /* 0x009896800000895d */ /* 0x008fea0003900000 */
[----:B------:R-:W3:Y:S02]  /*b0f0*/  @!P0 SYNCS.PHASECHK.TRANS64 P0, [R6+URZ], R3 ;  /* 0x00000003060085a7 */ /* 0x000ee4000800007f */
[----:B---3--:R-:W-:Y:S05]  /*b100*/  @!P0 BRA `(.L_x_1342) ;  /* 0xfffffffc00f08947 */ /* 0x008fea000383ffff */
[----:B------:R-:W-:Y:S05]  /*b110*/  BRA `(.L_x_1351) ;  /* 0xfffffffc00147947 */ /* 0x000fea000383ffff */
.L_x_1343:
[----:B-1----:R1:W3:Y:S02]  /*b120*/  SYNCS.PHASECHK.TRANS64.TRYWAIT P0, [R5+URZ], R0 ;  /* 0x00000000050075a7 */ /* 0x0022e4000800017f */
[----:B---3--:R-:W-:Y:S05]  /*b130*/  @!P0 NANOSLEEP.SYNCS 0x989680 ;  /* 0x009896800000895d */ /* 0x008fea0003900000 */
[----:B------:R-:W3:Y:S02]  /*b140*/  @!P0 SYNCS.PHASECHK.TRANS64 P0, [R5+URZ], R0 ;  /* 0x00000000050085a7 */ /* 0x000ee4000800007f */
[----:B---3--:R-:W-:Y:S05]  /*b150*/  @!P0 BRA `(.L_x_1343) ;  /* 0xfffffffc00f08947 */ /* 0x008fea000383ffff */
[----:B------:R-:W-:Y:S05]  /*b160*/  BRA `(.L_x_1352) ;  /* 0xfffffffc00247947 */ /* 0x000fea000383ffff */
.L_x_1353:
        /* <DEDUP_REMOVED lines=9> */
.L_x_2212:


//--------------------- .text._ZN7cutlass13device_kernelIN5flash11enable_sm90INS1_16FlashAttnBwdSm90INS1_25CollectiveMainloopBwdSm90ILi2ELi1ELi1EN4cute5tupleIJNS5_1CILi1EEES8_S8_EEENS6_IJNS7_ILi64EEENS7_ILi80EEENS7_ILi256EEEEEENS_6half_tEfNS_4arch4Sm90ELb0ELb1ELb0ELb0ELb0ELb0ELb1ELb1ELi2ELi1ELi1ELi1ELb0EEENS1_21CollectiveEpilogueBwdISD_SE_SG_Li256ELb0ELb1ELi2EEENS1_19SingleTileSchedulerILb0ELb0ELb0ELi80EEEEEEEEEvNT_6ParamsE --------------------------
	.section	.text._ZN7cutlass13device_kernelIN5flash11enable_sm90INS1_16FlashAttnBwdSm90INS1_25CollectiveMainloopBwdSm90ILi2ELi1ELi1EN4cute5tupleIJNS5_1CILi1EEES8_S8_EEENS6_IJNS7_ILi64EEENS7_ILi80EEENS7_ILi256EEEEEENS_6half_tEfNS_4arch4Sm90ELb0ELb1ELb0ELb0ELb0ELb0ELb1ELb1ELi2ELi1ELi1ELi1ELb0EEENS1_21CollectiveEpilogueBwdISD_SE_SG_Li256ELb0ELb1ELi2EEENS1_19SingleTileSchedulerILb0ELb0ELb0ELi80EEEEEEEEEvNT_6ParamsE,"ax",@progbits
	.align	128
.text._ZN7cutlass13device_kernelIN5flash11enable_sm90INS1_16FlashAttnBwdSm90INS1_25CollectiveMainloopBwdSm90ILi2ELi1ELi1EN4cute5tupleIJNS5_1CILi1EEES8_S8_EEENS6_IJNS7_ILi64EEENS7_ILi80EEENS7_ILi256EEEEEENS_6half_tEfNS_4arch4Sm90ELb0ELb1ELb0ELb0ELb0ELb0ELb1ELb1ELi2ELi1ELi1ELi1ELb0EEENS1_21CollectiveEpilogueBwdISD_SE_SG_Li256ELb0ELb1ELi2EEENS1_19SingleTileSchedulerILb0ELb0ELb0ELi80EEEEEEEEEvNT_6ParamsE:
        .type           _ZN7cutlass13device_kernelIN5flash11enable_sm90INS1_16FlashAttnBwdSm90INS1_25CollectiveMainloopBwdSm90ILi2ELi1ELi1EN4cute5tupleIJNS5_1CILi1EEES8_S8_EEENS6_IJNS7_ILi64EEENS7_ILi80EEENS7_ILi256EEEEEENS_6half_tEfNS_4arch4Sm90ELb0ELb1ELb0ELb0ELb0ELb0ELb1ELb1ELi2ELi1ELi1ELi1ELb0EEENS1_21CollectiveEpilogueBwdISD_SE_SG_Li256ELb0ELb1ELi2EEENS1_19SingleTileSchedulerILb0ELb0ELb0ELi80EEEEEEEEEvNT_6ParamsE,@function
        .size           _ZN7cutlass13device_kernelIN5flash11enable_sm90INS1_16FlashAttnBwdSm90INS1_25CollectiveMainloopBwdSm90ILi2ELi1ELi1EN4cute5tupleIJNS5_1CILi1EEES8_S8_EEENS6_IJNS7_ILi64EEENS7_ILi80EEENS7_ILi256EEEEEENS_6half_tEfNS_4arch4Sm90ELb0ELb1ELb0ELb0ELb0ELb0ELb1ELb1ELi2ELi1ELi1ELi1ELb0EEENS1_21CollectiveEpilogueBwdISD_SE_SG_Li256ELb0ELb1ELi2EEENS1_19SingleTileSchedulerILb0ELb0ELb0ELi80EEEEEEEEEvNT_6ParamsE,(.L_x_2213 - _ZN7cutlass13device_kernelIN5flash11enable_sm90INS1_16FlashAttnBwdSm90INS1_25CollectiveMainloopBwdSm90ILi2ELi1ELi1EN4cute5tupleIJNS5_1CILi1EEES8_S8_EEENS6_IJNS7_ILi64EEENS7_ILi80EEENS7_ILi256EEEEEENS_6half_tEfNS_4arch4Sm90ELb0ELb1ELb0ELb0ELb0ELb0ELb1ELb1ELi2ELi1ELi1ELi1ELb0EEENS1_21CollectiveEpilogueBwdISD_SE_SG_Li256ELb0ELb1ELi2EEENS1_19SingleTileSchedulerILb0ELb0ELb0ELi80EEEEEEEEEvNT_6ParamsE)
        .other          _ZN7cutlass13device_kernelIN5flash11enable_sm90INS1_16FlashAttnBwdSm90INS1_25CollectiveMainloopBwdSm90ILi2ELi1ELi1EN4cute5tupleIJNS5_1CILi1EEES8_S8_EEENS6_IJNS7_ILi64EEENS7_ILi80EEENS7_ILi256EEEEEENS_6half_tEfNS_4arch4Sm90ELb0ELb1ELb0ELb0ELb0ELb0ELb1ELb1ELi2ELi1ELi1ELi1ELb0EEENS1_21CollectiveEpilogueBwdISD_SE_SG_Li256ELb0ELb1ELi2EEENS1_19SingleTileSchedulerILb0ELb0ELb0ELi80EEEEEEEEEvNT_6ParamsE,@"STO_CUDA_ENTRY STV_DEFAULT"
_ZN7cutlass13device_kernelIN5flash11enable_sm90INS1_16FlashAttnBwdSm90INS1_25CollectiveMainloopBwdSm90ILi2ELi1ELi1EN4cute5tupleIJNS5_1CILi1EEES8_S8_EEENS6_IJNS7_ILi64EEENS7_ILi80EEENS7_ILi256EEEEEENS_6half_tEfNS_4arch4Sm90ELb0ELb1ELb0ELb0ELb0ELb0ELb1ELb1ELi2ELi1ELi1ELi1ELb0EEENS1_21CollectiveEpilogueBwdISD_SE_SG_Li256ELb0ELb1ELi2EEENS1_19SingleTileSchedulerILb0ELb0ELb0ELi80EEEEEEEEEvNT_6ParamsE:
        /* <DEDUP_REMOVED lines=30> */
.L_x_1355:
[----:B------:R-:W-:Y:S05]  /*01e0*/  BSYNC B0 ;  /* 0x0000000000007941 */ /* 0x000fea0003800000 */
.L_x_1354:
        /* <DEDUP_REMOVED lines=39> */
.L_x_1356:
        /* <DEDUP_REMOVED lines=20> */
.L_x_1357:
[----:B------:R-:W-:Y:S01]  /*05a0*/  PLOP3.LUT P0, PT, PT, PT, UP0, 0x80, 0x0 ;  /* 0x000000000000781c */ /* 0x000fe20003f0f008 */
[----:B------:R-:W-:Y:S01]  /*05b0*/  NOP ;  /* 0x0000000000007918 */ /* 0x000fe20000000000 */
[----:B------:R-:W-:Y:S01]  /*05c0*/  LOP3.LUT R0, R21, 0x7f, RZ, 0xc0, !PT ;  /* 0x0000007f15007812 */ /* 0x000fe200078ec0ff */
[----:B-1234-:R-:W-:Y:S10]  /*05d0*/  BAR.SYNC.DEFER_BLOCKING 0x0 ;  /* 0x0000000000007b1d */ /* 0x01eff40000010000 */
[----:B------:R-:W-:Y:S05]  /*05e0*/  @!P0 BRA `(.L_x_1358) ;  /* 0x000000cc00a48947 */ /* 0x000fea0003800000 */
.L_x_1359:
        /* <DEDUP_REMOVED lines=110> */
.L_x_1360:
        /* <DEDUP_REMOVED lines=23> */
.L_x_1362:
        /* <DEDUP_REMOVED lines=141> */
.L_x_1382:
[----:B------:R-:W-:-:S13]  /*1710*/  R2UR UR4, R236 ;  /* 0x00000000ec0472ca */ /* 0x000fda00000e0000 */
[----:B------:R-:W-:-:S06]  /*1720*/  UISETP.NE.AND UP2, UPT, UR4, 0x3, UPT ;  /* 0x000000030400788c */ /* 0x000fcc000bf45270 */
[----:B------:R-:W-:-:S13]  /*1730*/  PLOP3.LUT P0, PT, PT, PT, UP2, 0x40, 0x0 ;  /* 0x000000000000781c */ /* 0x000fda0003f0e828 */
[----:B-1----:R-:W-:Y:S05]  /*1740*/  @P0 BRA `(.L_x_1364) ;  /* 0x0000000000040947 */ /* 0x002fea0003800000 */
[----:B------:R-:W-:Y:S01]  /*1750*/  BPT.TRAP 0x1 ;  /* 0x000000040000795c */ /* 0x000fe20000300000 */
.L_x_1364:
[----:B------:R-:W-:Y:S01]  /*1760*/  PLOP3.LUT P1, PT, PT, PT, UP2, 0x40, 0x0 ;  /* 0x000000000000781c */ /* 0x000fe20003f2e828 */
[----:B------:R-:W-:Y:S01]  /*1770*/  IMAD R16, R2, 0x8, R17 ;  /* 0x0000000802107824 */ /* 0x000fe200078e0211 */
[----:B------:R-:W-:-:S04]  /*1780*/  SHF.L.U32 R9, R19, 0x1f, RZ ;  /* 0x0000001f13097819 */ /* 0x000fc800000006ff */
[----:B------:R1:W2:Y:S07]  /*1790*/  SYNCS.PHASECHK.TRANS64.TRYWAIT P0, [R16+URZ+0x31810], R9 ;  /* 0x03181009100075a7 */ /* 0x0002ae000800017f */
[----:B------:R-:W-:Y:S05]  /*17a0*/  @P1 BRA `(.L_x_1365) ;  /* 0x0000000000041947 */ /* 0x000fea0003800000 */
[----:B------:R-:W-:Y:S01]  /*17b0*/  BPT.TRAP 0x1 ;  /* 0x000000040000795c */ /* 0x000fe20000300000 */
.L_x_1365:
        /* <DEDUP_REMOVED lines=12> */
.L_x_1366:
        /* <DEDUP_REMOVED lines=597> */
.L_x_1368:
[----:B------:R-:W-:Y:S02]  /*3dd0*/  R2UR UR4, R228 ;  /* 0x00000000e40472ca */ /* 0x000fe400000e0000 */
[----:B------:R-:W-:-:S11]  /*3de0*/  PLOP3.LUT P1, PT, PT, PT, UP2, 0x40, 0x0 ;  /* 0x000000000000781c */ /* 0x000fd60003f2e828 */
[----:B------:R-:W-:-:S05]  /*3df0*/  IMAD.U32 R10, RZ, RZ, UR4 ;  /* 0x00000004ff0a7e24 */ /* 0x000fca000f8e00ff */
[----:B------:R-:W-:-:S04]  /*3e00*/  SHF.L.U32 R10, R10, 0x1f, RZ ;  /* 0x0000001f0a0a7819 */ /* 0x000fc800000006ff */
[----:B------:R4:W1:Y:S01]  /*3e10*/  SYNCS.PHASECHK.TRANS64.TRYWAIT P0, [R17+URZ+0x31830], R10 ;  /* 0x0318300a110075a7 */ /* 0x000862000800017f */
[----:B------:R-:W-:Y:S05]  /*3e20*/  @P1 BRA `(.L_x_1369) ;  /* 0x0000000000041947 */ /* 0x000fea0003800000 */
[----:B------:R-:W-:Y:S01]  /*3e30*/  BPT.TRAP 0x1 ;  /* 0x000000040000795c */ /* 0x000fe20000300000 */
.L_x_1369:
        /* <DEDUP_REMOVED lines=11> */
.L_x_1370:
[----:B------:R-:W-:Y:S01]  /*3ef0*/  R2UR UR4, R7 ;  /* 0x00000000070472ca */ /* 0x000fe200000e0000 */
[----:B------:R-:W-:Y:S01]  /*3f00*/  WARPGROUP.ARRIVE ;  /* 0x00000000000079c5 */ /* 0x000fe20000000000 */
[C---:B------:R-:W-:Y:S01]  /*3f10*/  R2UR UR6, R5.reuse ;  /* 0x00000000050672ca */ /* 0x040fe200000e0000 */
[----:B------:R-:W-:Y:S01]  /*3f20*/  UMOV UR5, 0x40000040 ;  /* 0x4000004000057882 */ /* 0x000fe20000000000 */
[----:B------:R-:W-:Y:S01]  /*3f30*/  UMOV UR7, 0x40000000 ;  /* 0x4000000000077882 */ /* 0x000fe20000000000 */
[C---:B------:R-:W-:Y:S02]  /*3f40*/  VIADD R9, R5.reuse, 0x80 ;  /* 0x0000008005097836 */ /* 0x040fe40000000000 */
[----:B----4-:R-:W-:Y:S02]  /*3f50*/  VIADD R10, R5, 0x100 ;  /* 0x00000100050a7836 */ /* 0x010fe40000000000 */
[----:B------:R-:W-:Y:S01]  /*3f60*/  IMAD R15, R3, 0x40, R18 ;  /* 0x00000040030f7824 */ /* 0x000fe200078e0212 */
[----:B------:R-:W-:Y:S01]  /*3f70*/  R2UR UR8, R9 ;  /* 0x00000000090872ca */ /* 0x000fe200000e0000 */
[C---:B------:R-:W-:Y:S01]  /*3f80*/  VIADD R9, R5.reuse, 0x180 ;  /* 0x0000018005097836 */ /* 0x040fe20000000000 */
[----:B------:R-:W-:Y:S01]  /*3f90*/  R2UR UR9, R10 ;  /* 0x000000000a0972ca */ /* 0x000fe200000e0000 */
[----:B------:R-:W-:-:S02]  /*3fa0*/  VIADD R10, R5, 0x200 ;  /* 0x00000200050a7836 */ /* 0x000fc40000000000 */
[----:B------:R-:W-:Y:S01]  /*3fb0*/  HGMMA.64x8x16.F32 R44, gdesc[UR4], RZ, !UPT, gsb0 ;  /* 0x00000000042c79f0 */ /* 0x000fe2000c0008ff */
[----:B------:R-:W-:Y:S01]  /*3fc0*/  UMOV UR7, 0x40000000 ;  /* 0x4000000000077882 */ /* 0x000fe20000000000 */
[----:B------:R-:W-:Y:S01]  /*3fd0*/  R2UR UR10, R9 ;  /* 0x00000000090a72ca */ /* 0x000fe200000e0000 */
[----:B------:R-:W-:Y:S01]  /*3fe0*/  VIADD R9, R5, 0x2 ;  /* 0x0000000205097836 */ /* 0x000fe20000000000 */
[----:B------:R-:W-:-:S04]  /*3ff0*/  R2UR UR11, R10 ;  /* 0x000000000a0b72ca */ /* 0x000fc800000e0000 */
        /* <DEDUP_REMOVED lines=583> */
[----:B------:R-:W-:Y:S05]  /*6470*/  @P0 BRA `(.L_x_1372) ;  /* 0x0000000000640947 */ /* 0x000fea0003800000 */
        /* <DEDUP_REMOVED lines=15> */
.L_x_1374:
[----:B------:R-:W-:-:S06]  /*6570*/  UISETP.NE.AND UP0, UPT, UR6, 0x1, UPT ;  /* 0x000000010600788c */ /* 0x000fcc000bf05270 */
[----:B------:R-:W-:-:S05]  /*6580*/  PLOP3.LUT P0, PT, PT, PT, UP0, 0x80, 0x0 ;  /* 0x000000000000781c */ /* 0x000fca0003f0f008 */
[----:B------:R-:W-:-:S08]  /*6590*/  @UP0 ULDC UR4, c[0x0][0x754] ;  /* 0x0001d50000040ab9 */ /* 0x000fd00000000800 */
[----:B------:R-:W-:Y:S01]  /*65a0*/  @P0 IMAD.HI.U32 R5, R22, UR4, RZ ;  /* 0x0000000416050c27 */ /* 0x000fe2000f8e00ff */
[----:B------:R-:W-:-:S04]  /*65b0*/  @UP0 ULDC UR4, c[0x0][0x758] ;  /* 0x0001d60000040ab9 */ /* 0x000fc80000000800 */
[----:B------:R-:W-:-:S07]  /*65c0*/  @P0 SHF.R.U32.HI R22, RZ, UR4, R5 ;  /* 0x00000004ff160c19 */ /* 0x000fce0008011605 */
.L_x_1375:
[----:B------:R-:W-:Y:S05]  /*65d0*/  BSYNC B0 ;  /* 0x0000000000007941 */ /* 0x000fea0003800000 */
.L_x_1373:
[----:B------:R-:W-:-:S05]  /*65e0*/  IMAD R5, R22, UR6, R229 ;  /* 0x0000000616057c24 */ /* 0x000fca000f8e02e5 */
[----:B------:R-:W-:Y:S02]  /*65f0*/  VIMNMX R14, R14, R5, !PT ;  /* 0x000000050e0e7248 */ /* 0x000fe40007fe0100 */
[----:B------:R-:W-:-:S07]  /*6600*/  VIADDMNMX R20, R5, UR6, R20, PT ;  /* 0x0000000605147c46 */ /* 0x000fce000b800114 */
.L_x_1372:
[----:B------:R-:W1:Y:S01]  /*6610*/  S2R R224, SR_CTAID.X ;  /* 0x0000000000e07919 */ /* 0x000e620000002500 */
[----:B------:R-:W-:-:S04]  /*6620*/  VIADD R15, R15, 0x8 ;  /* 0x000000080f0f7836 */ /* 0x000fc80000000000 */
[----:B------:R-:W-:Y:S01]  /*6630*/  IMAD.IADD R23, R10, 0x1, R15 ;  /* 0x000000010a177824 */ /* 0x000fe200078e020f */
[----:B------:R-:W-:Y:S01]  /*6640*/  VIADDMNMX R22, R15, R12, R233, PT ;  /* 0x0000000c0f167246 */ /* 0x000fe200038001e9 */
[----:B-1----:R-:W-:-:S05]  /*6650*/  IMAD R224, R224, -0x50, RZ ;  /* 0xffffffb0e0e07824 */ /* 0x002fca00078e02ff */
[C---:B------:R-:W-:Y:S02]  /*6660*/  ISETP.GE.AND P0, PT, R224.reuse, 0x1, PT ;  /* 0x00000001e000780c */ /* 0x040fe40003f06270 */
[----:B------:R-:W-:Y:S02]  /*6670*/  ISETP.GE.AND P1, PT, R224, 0x2, PT ;  /* 0x00000002e000780c */ /* 0x000fe40003f26270 */
[----:B------:R-:W-:Y:S02]  /*6680*/  ISETP.GT.AND P4, PT, R14, RZ, !P0 ;  /* 0x000000ff0e00720c */ /* 0x000fe40004784270 */
[----:B------:R-:W-:Y:S02]  /*6690*/  ISETP.GE.AND P2, PT, R224, 0x11, PT ;  /* 0x00000011e000780c */ /* 0x000fe40003f46270 */
[----:B------:R-:W-:Y:S02]  /*66a0*/  ISETP.GT.AND P5, PT, R14, 0x1, !P1 ;  /* 0x000000010e00780c */ /* 0x000fe40004fa4270 */
[----:B------:R-:W-:-:S02]  /*66b0*/  ISETP.LT.OR P4, PT, R20, 0x1, P4 ;  /* 0x000000011400780c */ /* 0x000fc40002781670 */
[----:B------:R-:W-:Y:S02]  /*66c0*/  ISETP.GT.AND P6, PT, R14, 0x10, !P2 ;  /* 0x000000100e00780c */ /* 0x000fe400057c4270 */
[----:B------:R-:W-:Y:S02]  /*66d0*/  ISETP.LT.OR P5, PT, R20, 0x2, P5 ;  /* 0x000000021400780c */ /* 0x000fe40002fa1670 */
[----:B------:R-:W-:Y:S02]  /*66e0*/  ISETP.GE.AND P3, PT, R224, 0x12, PT ;  /* 0x00000012e000780c */ /* 0x000fe40003f66270 */
[----:B------:R-:W-:Y:S02]  /*66f0*/  FSEL R7, R24, -INF , !P4 ;  /* 0xff80000018077808 */ /* 0x000fe40006000000 */
[----:B------:R-:W-:Y:S02]  /*6700*/  ISETP.LT.OR P6, PT, R20, 0x11, P6 ;  /* 0x000000111400780c */ /* 0x000fe400037c1670 */
[----:B------:R-:W-:-:S02]  /*6710*/  FSEL R25, R25, -INF , !P5 ;  /* 0xff80000019197808 */ /* 0x000fc40006800000 */
[----:B------:R-:W-:Y:S02]  /*6720*/  ISETP.GE.AND P4, PT, R224, 0x21, PT ;  /* 0x00000021e000780c */ /* 0x000fe40003f86270 */
[----:B------:R-:W-:Y:S02]  /*6730*/  ISETP.GT.AND P5, PT, R14, 0x11, !P3 ;  /* 0x000000110e00780c */ /* 0x000fe40005fa4270 */
[----:B------:R-:W-:Y:S02]  /*6740*/  FSEL R11, R28, -INF , !P6 ;  /* 0xff8000001c0b7808 */ /* 0x000fe40007000000 */
[----:B------:R-:W-:Y:S02]  /*6750*/  ISETP.GT.AND P6, PT, R14, 0x20, !P4 ;  /* 0x000000200e00780c */ /* 0x000fe400067c4270 */
[C---:B------:R-:W-:Y:S02]  /*6760*/  ISETP.LT.OR P5, PT, R20.reuse, 0x12, P5 ;  /* 0x000000121400780c */ /* 0x040fe40002fa1670 */
[----:B------:R-:W-:-:S02]  /*6770*/  ISETP.LT.OR P6, PT, R20, 0x21, P6 ;  /* 0x000000211400780c */ /* 0x000fc400037c1670 */
[----:B------:R-:W-:Y:S02]  /*6780*/  FSEL R29, R29, -INF , !P5 ;  /* 0xff8000001d1d7808 */ /* 0x000fe40006800000 */
[----:B------:R-:W-:Y:S02]  /*6790*/  ISETP.GE.AND P5, PT, R224, 0x22, PT ;  /* 0x00000022e000780c */ /* 0x000fe40003fa6270 */
[----:B------:R-:W-:Y:S02]  /*67a0*/  FSEL R9, R32, -INF , !P6 ;  /* 0xff80000020097808 */ /* 0x000fe40007000000 */
[----:B------:R-:W-:-:S04]  /*67b0*/  ISETP.GT.AND P6, PT, R14, 0x21, !P5 ;  /* 0x000000210e00780c */ /* 0x000fc80006fc4270 */
[----:B------:R-:W-:-:S04]  /*67c0*/  ISETP.LT.OR P6, PT, R20, 0x22, P6 ;  /* 0x000000221400780c */ /* 0x000fc800037c1670 */
[----:B------:R-:W-:Y:S02]  /*67d0*/  FSEL R33, R33, -INF , !P6 ;  /* 0xff80000021217808 */ /* 0x000fe40007000000 */
[----:B------:R-:W-:-:S04]  /*67e0*/  ISETP.GE.AND P6, PT, R224, 0x31, PT ;  /* 0x00000031e000780c */ /* 0x000fc80003fc6270 */
        /* <DEDUP_REMOVED lines=15> */
[----:B------:R-:W-:-:S13]  /*68e0*/  PLOP3.LUT P6, PT, PT, PT, UP1, 0x40, 0x0 ;  /* 0x000000000000781c */ /* 0x000fda0003fce818 */
        /* <DEDUP_REMOVED lines=12> */
[----:B------:R-:W-:Y:S01]  /*69b0*/  PLOP3.LUT P6, PT, PT, PT, UP0, 0x80, 0x0 ;  /* 0x000000000000781c */ /* 0x000fe20003fcf008 */
[----:B------:R-:W-:-:S12]  /*69c0*/  @UP0 ULDC UR4, c[0x0][0x758] ;  /* 0x0001d60000040ab9 */ /* 0x000fd80000000800 */
[----:B------:R-:W-:-:S04]  /*69d0*/  @P6 SHF.R.U32.HI R10, RZ, UR4, R12 ;  /* 0x00000004ff0a6c19 */ /* 0x000fc8000801160c */
[----:B------:R-:W-:Y:S01]  /*69e0*/  LOP3.LUT R10, RZ, R10, RZ, 0x33, !PT ;  /* 0x0000000aff0a7212 */ /* 0x000fe200078e33ff */
[----:B------:R-:W-:Y:S06]  /*69f0*/  BRA `(.L_x_1379) ;  /* 0x00000000001c7947 */ /* 0x000fec0003800000 */
.L_x_1378:
[----:B------:R-:W-:-:S06]  /*6a00*/  UISETP.NE.AND UP0, UPT, UR6, 0x1, UPT ;  /* 0x000000010600788c */ /* 0x000fcc000bf05270 */
[----:B------:R-:W-:-:S05]  /*6a10*/  PLOP3.LUT P6, PT, PT, PT, UP0, 0x80, 0x0 ;  /* 0x000000000000781c */ /* 0x000fca0003fcf008 */
[----:B------:R-:W-:-:S08]  /*6a20*/  @UP0 ULDC UR4, c[0x0][0x754] ;  /* 0x0001d50000040ab9 */ /* 0x000fd00000000800 */
[----:B------:R-:W-:Y:S01]  /*6a30*/  @P6 IMAD.HI.U32 R12, R10, UR4, RZ ;  /* 0x000000040a0c6c27 */ /* 0x000fe2000f8e00ff */
[----:B------:R-:W-:Y:S01]  /*6a40*/  PLOP3.LUT P6, PT, PT, PT, UP0, 0x80, 0x0 ;  /* 0x000000000000781c */ /* 0x000fe20003fcf008 */
[----:B------:R-:W-:-:S12]  /*6a50*/  @UP0 ULDC UR4, c[0x0][0x758] ;  /* 0x0001d60000040ab9 */ /* 0x000fd80000000800 */
[----:B------:R-:W-:-:S07]  /*6a60*/  @P6 SHF.R.U32.HI R10, RZ, UR4, R12 ;  /* 0x00000004ff0a6c19 */ /* 0x000fce000801160c */
.L_x_1379:
[----:B------:R-:W-:Y:S05]  /*6a70*/  BSYNC B0 ;  /* 0x0000000000007941 */ /* 0x000fea0003800000 */
.L_x_1377:
[----:B------:R-:W-:-:S05]  /*6a80*/  IMAD R10, R10, UR6, R229 ;  /* 0x000000060a0a7c24 */ /* 0x000fca000f8e02e5 */
[----:B------:R-:W-:Y:S02]  /*6a90*/  VIMNMX R23, R23, R10, !PT ;  /* 0x0000000a17177248 */ /* 0x000fe40007fe0100 */
[----:B------:R-:W-:-:S07]  /*6aa0*/  VIADDMNMX R22, R10, UR6, R22, PT ;  /* 0x000000060a167c46 */ /* 0x000fce000b800116 */
.L_x_1376:
[C---:B------:R-:W-:Y:S01]  /*6ab0*/  ISETP.GT.AND P3, PT, R23.reuse, 0x11, !P3 ;  /* 0x000000111700780c */ /* 0x040fe20005f64270 */
[----:B------:R-:W-:Y:S01]  /*6ac0*/  ULDC UR4, c[0x0][0x744] ;  /* 0x0001d10000047ab9 */ /* 0x000fe20000000800 */
[C---:B------:R-:W-:Y:S01]  /*6ad0*/  ISETP.GT.AND P2, PT, R23.reuse, 0x10, !P2 ;  /* 0x000000101700780c */ /* 0x040fe20005744270 */
[----:B------:R-:W-:Y:S01]  /*6ae0*/  IMAD R32, R18, 0x4, R17 ;  /* 0x0000000412207824 */ /* 0x000fe200078e0211 */
[----:B------:R-:W-:Y:S01]  /*6af0*/  ISETP.GT.AND P4, PT, R23, 0x20, !P4 ;  /* 0x000000201700780c */ /* 0x000fe20006784270 */
[--C-:B--2---:R-:W-:Y:S01]  /*6b00*/  FFMA.FTZ R10, R5, UR4, -R8.reuse ;  /* 0x00000004050a7c23 */ /* 0x104fe20008010808 */
[C---:B------:R-:W-:Y:S01]  /*6b10*/  ISETP.LT.OR P3, PT, R22.reuse, 0x12, P3 ;  /* 0x000000121600780c */ /* 0x040fe20001f61670 */
[--C-:B------:R-:W-:Y:S01]  /*6b20*/  FFMA.FTZ R7, R7, UR4, -R8.reuse ;  /* 0x0000000407077c23 */ /* 0x100fe20008010808 */
[C---:B------:R-:W-:Y:S01]  /*6b30*/  ISETP.LT.OR P2, PT, R22.reuse, 0x11, P2 ;  /* 0x000000111600780c */ /* 0x040fe20001741670 */
[--C-:B------:R-:W-:Y:S01]  /*6b40*/  FFMA.FTZ R20, R25, UR4, -R8.reuse ;  /* 0x0000000419147c23 */ /* 0x100fe20008010808 */
[----:B------:R-:W-:Y:S01]  /*6b50*/  ISETP.LT.OR P4, PT, R22, 0x21, P4 ;  /* 0x000000211600780c */ /* 0x000fe20002781670 */
[--C-:B------:R-:W-:Y:S01]  /*6b60*/  FFMA.FTZ R11, R11, UR4, -R8.reuse ;  /* 0x000000040b0b7c23 */ /* 0x100fe20008010808 */
[----:B------:R-:W-:Y:S01]  /*6b70*/  ISETP.GE.AND P6, PT, R224, 0x32, PT ;  /* 0x00000032e000780c */ /* 0x000fe20003fc6270 */
[--C-:B------:R-:W-:Y:S01]  /*6b80*/  FFMA.FTZ R14, R29, UR4, -R8.reuse ;  /* 0x000000041d0e7c23 */ /* 0x100fe20008010808 */
[----:B------:R-:W-:Y:S01]  /*6b90*/  FSEL R31, R31, -INF , !P3 ;  /* 0xff8000001f1f7808 */ /* 0x000fe20005800000 */
[--C-:B------:R-:W-:Y:S01]  /*6ba0*/  FFMA.FTZ R9, R9, UR4, -R8.reuse ;  /* 0x0000000409097c23 */ /* 0x100fe20008010808 */
[----:B------:R-:W-:Y:S01]  /*6bb0*/  FSEL R15, R30, -INF , !P2 ;  /* 0xff8000001e0f7808 */ /* 0x000fe20005000000 */
[--C-:B------:R-:W-:Y:S01]  /*6bc0*/  FFMA.FTZ R12, R33, UR4, -R8.reuse ;  /* 0x00000004210c7c23 */ /* 0x100fe20008010808 */
[----:B------:R-:W-:Y:S01]  /*6bd0*/  FSEL R21, R34, -INF , !P4 ;  /* 0xff80000022157808 */ /* 0x000fe20006000000 */
[--C-:B------:R-:W-:Y:S01]  /*6be0*/  FFMA.FTZ R5, R37, UR4, -R8.reuse ;  /* 0x0000000425057c23 */ /* 0x100fe20008010808 */
[C---:B------:R-:W-:Y:S01]  /*6bf0*/  ISETP.GT.AND P3, PT, R23.reuse, 0x31, !P6 ;  /* 0x000000311700780c */ /* 0x040fe20007764270 */
[----:B------:R-:W1:Y:S01]  /*6c00*/  LDS R30, [R32+0x2c300] ;  /* 0x02c30000201e7984 */ /* 0x000e620000000800 */
[C---:B------:R-:W-:Y:S01]  /*6c10*/  ISETP.GE.AND P2, PT, R224.reuse, 0x31, PT ;  /* 0x00000031e000780c */ /* 0x040fe20003f46270 */
[----:B------:R-:W2:Y:S01]  /*6c20*/  MUFU.EX2 R7, R7 ;  /* 0x0000000700077308 */ /* 0x000ea20000000800 */
[C---:B------:R-:W-:Y:S01]  /*6c30*/  ISETP.GE.AND P4, PT, R224.reuse, 0x41, PT ;  /* 0x00000041e000780c */ /* 0x040fe20003f86270 */
[----:B------:R-:W-:Y:S01]  /*6c40*/  UMOV UR57, 0x40000040 ;  /* 0x4000004000397882 */ /* 0x000fe20000000000 */
[----:B------:R-:W-:Y:S01]  /*6c50*/  ISETP.GE.AND P6, PT, R224, 0x42, PT ;  /* 0x00000042e000780c */ /* 0x000fe20003fc6270 */
[----:B------:R-:W-:Y:S01]  /*6c60*/  UMOV UR59, 0x40 ;  /* 0x00000040003b7882 */ /* 0x000fe20000000000 */
[C---:B------:R-:W-:Y:S01]  /*6c70*/  ISETP.GT.AND P0, PT, R23.reuse, RZ, !P0 ;  /* 0x000000ff1700720c */ /* 0x040fe20004704270 */
[----:B------:R-:W-:Y:S01]  /*6c80*/  UMOV UR9, UR57 ;  /* 0x0000003900097c82 */ /* 0x000fe20008000000 */
[C---:B------:R-:W-:Y:S01]  /*6c90*/  ISETP.GT.AND P1, PT, R23.reuse, 0x1, !P1 ;  /* 0x000000011700780c */ /* 0x040fe20004f24270 */
[----:B------:R-:W-:Y:S01]  /*6ca0*/  MUFU.EX2 R20, R20 ;  /* 0x0000001400147308 */ /* 0x000fe20000000800 */
[C---:B------:R-:W-:Y:S01]  /*6cb0*/  ISETP.GT.AND P5, PT, R23.reuse, 0x21, !P5 ;  /* 0x000000211700780c */ /* 0x040fe20006fa4270 */
[----:B------:R-:W-:Y:S01]  /*6cc0*/  UMOV UR11, 0x40 ;  /* 0x00000040000b7882 */ /* 0x000fe20000000000 */
[C---:B------:R-:W-:Y:S01]  /*6cd0*/  ISETP.GT.AND P2, PT, R23.reuse, 0x30, !P2 ;  /* 0x000000301700780c */ /* 0x040fe20005744270 */
[----:B------:R-:W-:Y:S01]  /*6ce0*/  UMOV UR13, UR57 ;  /* 0x00000039000d7c82 */ /* 0x000fe20008000000 */
[C---:B------:R-:W-:Y:S01]  /*6cf0*/  ISETP.GT.AND P4, PT, R23.reuse, 0x40, !P4 ;  /* 0x000000401700780c */ /* 0x040fe20006784270 */
[----:B------:R-:W-:Y:S01]  /*6d00*/  UMOV UR15, 0x40 ;  /* 0x00000040000f7882 */ /* 0x000fe20000000000 */
[----:B------:R-:W-:Y:S01]  /*6d10*/  ISETP.GT.AND P6, PT, R23, 0x41, !P6 ;  /* 0x000000411700780c */ /* 0x000fe200077c4270 */
[--C-:B------:R-:W-:Y:S01]  /*6d20*/  FFMA.FTZ R23, R13, UR4, -R8.reuse ;  /* 0x000000040d177c23 */ /* 0x100fe20008010808 */
[C---:B------:R-:W-:Y:S01]  /*6d30*/  ISETP.LT.OR P0, PT, R22.reuse, 0x1, P0 ;  /* 0x000000011600780c */ /* 0x040fe20000701670 */
[----:B------:R-:W-:Y:S01]  /*6d40*/  FFMA.FTZ R13, R41, UR4, -R8 ;  /* 0x00000004290d7c23 */ /* 0x000fe20008010808 */
[C---:B------:R-:W-:Y:S01]  /*6d50*/  ISETP.LT.OR P1, PT, R22.reuse, 0x2, P1 ;  /* 0x000000021600780c */ /* 0x040fe20000f21670 */
[----:B------:R4:W-:Y:S01]  /*6d60*/  MUFU.EX2 R8, R23 ;  /* 0x0000001700087308 */ /* 0x0009e20000000800 */
[C---:B------:R-:W-:Y:S01]  /*6d70*/  ISETP.LT.OR P5, PT, R22.reuse, 0x22, P5 ;  /* 0x000000221600780c */ /* 0x040fe20002fa1670 */
[----:B------:R-:W-:Y:S01]  /*6d80*/  UMOV UR17, UR57 ;  /* 0x0000003900117c82 */ /* 0x000fe20008000000 */
[C---:B------:R-:W-:Y:S01]  /*6d90*/  ISETP.LT.OR P2, PT, R22.reuse, 0x31, P2 ;  /* 0x000000311600780c */ /* 0x040fe20001741670 */
[----:B------:R-:W-:Y:S01]  /*6da0*/  UMOV UR19, 0x40 ;  /* 0x0000004000137882 */ /* 0x000fe20000000000 */
[C---:B------:R-:W-:Y:S01]  /*6db0*/  ISETP.LT.OR P3, PT, R22.reuse, 0x32, P3 ;  /* 0x000000321600780c */ /* 0x040fe20001f61670 */
[----:B------:R-:W-:Y:S01]  /*6dc0*/  UMOV UR49, 0x40000040 ;  /* 0x4000004000317882 */ /* 0x000fe20000000000 */
[----:B------:R-:W-:Y:S01]  /*6dd0*/  ISETP.LT.OR P4, PT, R22, 0x41, P4 ;  /* 0x000000411600780c */ /* 0x000fe20002781670 */
[----:B------:R-:W5:Y:S01]  /*6de0*/  MUFU.EX2 R12, R12 ;  /* 0x0000000c000c7308 */ /* 0x000f620000000800 */
[----:B----4-:R-:W-:Y:S01]  /*6df0*/  FSEL R23, R26, -INF , !P0 ;  /* 0xff8000001a177808 */ /* 0x010fe20004000000 */
[----:B------:R-:W-:Y:S01]  /*6e00*/  UMOV UR51, 0x40 ;  /* 0x0000004000337882 */ /* 0x000fe20000000000 */
[----:B------:R-:W4:Y:S01]  /*6e10*/  LDS R26, [R32+0x2c320] ;  /* 0x02c32000201a7984 */ /* 0x000f220000000800 */
[----:B------:R-:W-:Y:S01]  /*6e20*/  ISETP.LT.OR P6, PT, R22, 0x42, P6 ;  /* 0x000000421600780c */ /* 0x000fe200037c1670 */
[----:B------:R-:W-:Y:S01]  /*6e30*/  VIADD R22, R17, 0x2c500 ;  /* 0x0002c50011167836 */ /* 0x000fe20000000000 */
[----:B------:R-:W-:Y:S01]  /*6e40*/  FSEL R27, R27, -INF , !P1 ;  /* 0xff8000001b1b7808 */ /* 0x000fe20004800000 */
[----:B---3--:R-:W-:Y:S01]  /*6e50*/  FFMA.FTZ R34, R23, UR4, -R6 ;  /* 0x0000000417227c23 */ /* 0x008fe20008010806 */
[----:B------:R-:W-:Y:S01]  /*6e60*/  FSEL R35, R35, -INF , !P5 ;  /* 0xff80000023237808 */ /* 0x000fe20006800000 */
[----:B------:R-:W3:Y:S01]  /*6e70*/  MUFU.EX2 R9, R9 ;  /* 0x0000000900097308 */ /* 0x000ee20000000800 */
[----:B------:R-:W-:Y:S01]  /*6e80*/  SHF.R.U32.HI R24, RZ, 0x4, R22 ;  /* 0x00000004ff187819 */ /* 0x000fe20000011616 */
[--C-:B------:R-:W-:Y:S01]  /*6e90*/  FFMA.FTZ R22, R15, UR4, -R6.reuse ;  /* 0x000000040f167c23 */ /* 0x100fe20008010806 */
[--C-:B------:R-:W-:Y:S01]  /*6ea0*/  FFMA.FTZ R25, R27, UR4, -R6.reuse ;  /* 0x000000041b197c23 */ /* 0x100fe20008010806 */
[----:B------:R-:W-:Y:S01]  /*6eb0*/  FSEL R29, R38, -INF , !P2 ;  /* 0xff800000261d7808 */ /* 0x000fe20005000000 */
[--C-:B------:R-:W-:Y:S01]  /*6ec0*/  FFMA.FTZ R36, R35, UR4, -R6.reuse ;  /* 0x0000000423247c23 */ /* 0x100fe20008010806 */
[----:B------:R-:W-:Y:S01]  /*6ed0*/  LOP3.LUT R15, R24, 0x3fff, RZ, 0xc0, !PT ;  /* 0x00003fff180f7812 */ /* 0x000fe200078ec0ff */
[--C-:B------:R-:W-:Y:S01]  /*6ee0*/  FFMA.FTZ R24, R31, UR4, -R6.reuse ;  /* 0x000000041f187c23 */ /* 0x100fe20008010806 */
[----:B------:R-:W-:Y:S01]  /*6ef0*/  FSEL R27, R42, -INF , !P4 ;  /* 0xff8000002a1b7808 */ /* 0x000fe20006000000 */
[--C-:B------:R-:W-:Y:S01]  /*6f00*/  FFMA.FTZ R35, R29, UR4, -R6.reuse ;  /* 0x000000041d237c23 */ /* 0x100fe20008010806 */
[----:B------:R-:W-:Y:S01]  /*6f10*/  FSEL R39, R39, -INF , !P3 ;  /* 0xff80000027277808 */ /* 0x000fe20005800000 */
[--C-:B------:R-:W-:Y:S01]  /*6f20*/  FFMA.FTZ R31, R21, UR4, -R6.reuse ;  /* 0x00000004151f7c23 */ /* 0x100fe20008010806 */
[----:B------:R-:W-:Y:S01]  /*6f30*/  FSEL R43, R43, -INF , !P6 ;  /* 0xff8000002b2b7808 */ /* 0x000fe20007000000 */
[--C-:B------:R-:W-:Y:S01]  /*6f40*/  FFMA.FTZ R28, R27, UR4, -R6.reuse ;  /* 0x000000041b1c7c23 */ /* 0x100fe20008010806 */
[----:B------:R-:W-:Y:S01]  /*6f50*/  LOP3.LUT R15, R15, 0x80000, RZ, 0xfc, !PT ;  /* 0x000800000f0f7812 */ /* 0x000fe200078efcff */
[--C-:B------:R-:W-:Y:S01]  /*6f60*/  FFMA.FTZ R29, R39, UR4, -R6.reuse ;  /* 0x00000004271d7c23 */ /* 0x100fe20008010806 */
[----:B------:R-:W-:Y:S01]  /*6f70*/  MUFU.EX2 R25, R25 ;  /* 0x0000001900197308 */ /* 0x000fe20000000800 */
[----:B------:R-:W-:Y:S01]  /*6f80*/  FFMA.FTZ R27, R43, UR4, -R6 ;  /* 0x000000042b1b7c23 */ /* 0x000fe20008010806 */
[----:B-1----:R-:W-:Y:S01]  /*6f90*/  FADD.FTZ R44, R44, -R30 ;  /* 0x8000001e2c2c7221 */ /* 0x002fe20000010000 */
[----:B------:R-:W-:-:S02]  /*6fa0*/  VIADD R6, R15, 0x80 ;  /* 0x000000800f067836 */ /* 0x000fc40000000000 */
[--C-:B------:R-:W-:Y:S01]  /*6fb0*/  FADD.FTZ R53, R53, -R30.reuse ;  /* 0x8000001e35357221 */ /* 0x100fe20000010000 */
[--C-:B------:R-:W-:Y:S01]  /*6fc0*/  FADD.FTZ R52, R52, -R30.reuse ;  /* 0x8000001e34347221 */ /* 0x100fe20000010000 */
[----:B--2---:R-:W-:Y:S01]  /*6fd0*/  FMUL.FTZ R44, R7, R44 ;  /* 0x0000002c072c7220 */ /* 0x004fe20000410000 */
[--C-:B------:R-:W-:Y:S01]  /*6fe0*/  FADD.FTZ R45, R45, -R30.reuse ;  /* 0x8000001e2d2d7221 */ /* 0x100fe20000010000 */
[----:B------:R-:W1:Y:S01]  /*6ff0*/  MUFU.EX2 R34, R34 ;  /* 0x0000002200227308 */ /* 0x000e620000000800 */
[----:B------:R-:W-:Y:S01]  /*7000*/  R2UR UR4, R6 ;  /* 0x00000000060472ca */ /* 0x000fe200000e0000 */
[----:B------:R-:W-:Y:S02]  /*7010*/  VIADD R6, R15, 0x100 ;  /* 0x000001000f067836 */ /* 0x000fe40000000000 */
[C---:B-----5:R-:W-:Y:S01]  /*7020*/  FMUL.FTZ R53, R12.reuse, R53 ;  /* 0x000000350c357220 */ /* 0x060fe20000410000 */
[----:B---3--:R-:W-:Y:S01]  /*7030*/  FMUL.FTZ R52, R9, R52 ;  /* 0x0000003409347220 */ /* 0x008fe20000410000 */
[----:B------:R-:W-:Y:S01]  /*7040*/  F2FP.F16.F32.PACK_AB R12, R12, R9 ;  /* 0x000000090c0c723e */ /* 0x000fe200000000ff */
[----:B------:R-:W-:Y:S01]  /*7050*/  FADD.FTZ R48, R48, -R30 ;  /* 0x8000001e30307221 */ /* 0x000fe20000010000 */
[----:B------:R-:W-:Y:S01]  /*7060*/  R2UR UR5, R6 ;  /* 0x00000000060572ca */ /* 0x000fe200000e0000 */
[----:B------:R2:W3:Y:S01]  /*7070*/  MUFU.EX2 R21, R22 ;  /* 0x0000001600157308 */ /* 0x0004e20000000800 */
[----:B------:R-:W-:-:S02]  /*7080*/  VIADD R6, R15, 0x180 ;  /* 0x000001800f067836 */ /* 0x000fc40000000000 */
[----:B----4-:R-:W-:Y:S01]  /*7090*/  FADD.FTZ R37, R46, -R26 ;  /* 0x8000001a2e257221 */ /* 0x010fe20000010000 */
[--C-:B------:R-:W-:Y:S01]  /*70a0*/  FADD.FTZ R49, R49, -R30.reuse ;  /* 0x8000001e31317221 */ /* 0x100fe20000010000 */
[--C-:B------:R-:W-:Y:S01]  /*70b0*/  FADD.FTZ R32, R217, -R30.reuse ;  /* 0x8000001ed9207221 */ /* 0x100fe20000010000 */
[----:B------:R-:W-:Y:S01]  /*70c0*/  FADD.FTZ R33, R220, -R30 ;  /* 0x8000001edc217221 */ /* 0x000fe20000010000 */
[----:B------:R-:W-:Y:S01]  /*70d0*/  R2UR UR6, R6 ;  /* 0x00000000060672ca */ /* 0x000fe200000e0000 */
[--C-:B------:R-:W-:Y:S01]  /*70e0*/  FADD.FTZ R50, R50, -R26.reuse ;  /* 0x8000001a32327221 */ /* 0x100fe20000010000 */
[----:B------:R-:W4:Y:S01]  /*70f0*/  MUFU.EX2 R11, R11 ;  /* 0x0000000b000b7308 */ /* 0x000f220000000800 */
[----:B--2---:R-:W-:Y:S01]  /*7100*/  VIADD R22, R15, 0x200 ;  /* 0x000002000f167836 */ /* 0x004fe20000000000 */
[----:B------:R-:W-:Y:S01]  /*7110*/  F2FP.F16.F32.PACK_AB R6, R20, R7 ;  /* 0x000000071406723e */ /* 0x000fe200000000ff */
[--C-:B------:R-:W-:Y:S01]  /*7120*/  FADD.FTZ R38, R47, -R26.reuse ;  /* 0x8000001a2f267221 */ /* 0x100fe20000010000 */
[----:B-1----:R-:W-:Y:S01]  /*7130*/  F2FP.F16.F32.PACK_AB R7, R25, R34 ;  /* 0x000000221907723e */ /* 0x002fe200000000ff */
[----:B------:R-:W-:Y:S01]  /*7140*/  BAR.SYNC.DEFER_BLOCKING 0x9, 0x100 ;  /* 0x0244000000007b1d */ /* 0x000fe20000010000 */
[----:B------:R-:W-:Y:S01]  /*7150*/  R2UR UR7, R22 ;  /* 0x00000000160772ca */ /* 0x000fe200000e0000 */
[----:B------:R-:W-:Y:S01]  /*7160*/  FMUL.FTZ R34, R34, R37 ;  /* 0x0000002522227220 */ /* 0x000fe20000410000 */
[--C-:B------:R-:W-:Y:S01]  /*7170*/  FADD.FTZ R51, R51, -R26.reuse ;  /* 0x8000001a33337221 */ /* 0x100fe20000010000 */
[--C-:B------:R-:W-:Y:S01]  /*7180*/  FADD.FTZ R54, R54, -R26.reuse ;  /* 0x8000001a36367221 */ /* 0x100fe20000010000 */
[--C-:B------:R-:W-:Y:S01]  /*7190*/  FADD.FTZ R55, R55, -R26.reuse ;  /* 0x8000001a37377221 */ /* 0x100fe20000010000 */
[----:B------:R-:W1:Y:S01]  /*71a0*/  MUFU.EX2 R14, R14 ;  /* 0x0000000e000e7308 */ /* 0x000e620000000800 */
[--C-:B------:R-:W-:Y:S01]  /*71b0*/  FADD.FTZ R218, R218, -R26.reuse ;  /* 0x8000001adada7221 */ /* 0x100fe20000010000 */
[--C-:B------:R-:W-:Y:S01]  /*71c0*/  FADD.FTZ R219, R219, -R26.reuse ;  /* 0x8000001adbdb7221 */ /* 0x100fe20000010000 */
[--C-:B------:R-:W-:Y:S01]  /*71d0*/  FADD.FTZ R222, R222, -R26.reuse ;  /* 0x8000001adede7221 */ /* 0x100fe20000010000 */
[----:B------:R-:W-:Y:S01]  /*71e0*/  FADD.FTZ R26, R223, -R26 ;  /* 0x8000001adf1a7221 */ /* 0x000fe20000010000 */
[----:B------:R-:W-:Y:S01]  /*71f0*/  FMUL.FTZ R45, R20, R45 ;  /* 0x0000002d142d7220 */ /* 0x000fe20000410000 */
[----:B------:R-:W-:Y:S01]  /*7200*/  FMUL.FTZ R33, R8, R33 ;  /* 0x0000002108217220 */ /* 0x000fe20000410000 */
[----:B---3--:R-:W-:Y:S01]  /*7210*/  FMUL.FTZ R50, R21, R50 ;  /* 0x0000003215327220 */ /* 0x008fe20000410000 */
[----:B------:R-:W-:Y:S01]  /*7220*/  MUFU.EX2 R10, R10 ;  /* 0x0000000a000a7308 */ /* 0x000fe20000000800 */
[----:B----4-:R-:W-:Y:S01]  /*7230*/  FMUL.FTZ R48, R11, R48 ;  /* 0x000000300b307220 */ /* 0x010fe20000410000 */
[----:B------:R-:W-:Y:S01]  /*7240*/  FMUL.FTZ R25, R25, R38 ;  /* 0x0000002619197220 */ /* 0x000fe20000410000 */
[----:B------:R-:W-:Y:S01]  /*7250*/  F2FP.F16.F32.PACK_AB R52, R53, R52 ;  /* 0x000000343534723e */ /* 0x000fe200000000ff */
[----:B------:R-:W-:Y:S01]  /*7260*/  UMOV UR10, UR4 ;  /* 0x00000004000a7c82 */ /* 0x000fe20008000000 */
[----:B------:R-:W-:Y:S01]  /*7270*/  R2UR UR58, R15 ;  /* 0x000000000f3a72ca */ /* 0x000fe200000e0000 */
[----:B------:R-:W-:Y:S01]  /*7280*/  UMOV UR14, UR5 ;  /* 0x00000005000e7c82 */ /* 0x000fe20008000000 */
[----:B------:R-:W-:Y:S01]  /*7290*/  F2FP.F16.F32.PACK_AB R25, R25, R34 ;  /* 0x000000221919723e */ /* 0x000fe200000000ff */
[----:B------:R-:W2:Y:S01]  /*72a0*/  MUFU.EX2 R13, R13 ;  /* 0x0000000d000d7308 */ /* 0x000ea20000000800 */
[C---:B-1----:R-:W-:Y:S01]  /*72b0*/  F2FP.F16.F32.PACK_AB R20, R14.reuse, R11 ;  /* 0x0000000b0e14723e */ /* 0x042fe200000000ff */
[----:B------:R-:W-:Y:S01]  /*72c0*/  STSM.16.M88.2 [R0+0x2c500], R6 ;  /* 0x02c5000600007844 */ /* 0x000fe20000000100 */
[----:B------:R-:W-:Y:S01]  /*72d0*/  FMUL.FTZ R49, R14, R49 ;  /* 0x000000310e317220 */ /* 0x000fe20000410000 */
[----:B------:R-:W-:Y:S01]  /*72e0*/  UMOV UR18, UR6 ;  /* 0x0000000600127c82 */ /* 0x000fe20008000000 */
[----:B------:R-:W-:Y:S01]  /*72f0*/  UMOV UR53, UR49 ;  /* 0x0000003100357c82 */ /* 0x000fe20008000000 */
[----:B------:R-:W-:Y:S01]  /*7300*/  UMOV UR55, 0x40 ;  /* 0x0000004000377882 */ /* 0x000fe20000000000 */
[----:B------:R-:W-:Y:S01]  /*7310*/  UMOV UR45, UR49 ;  /* 0x00000031002d7c82 */ /* 0x000fe20008000000 */
[----:B------:R-:W1:Y:S01]  /*7320*/  MUFU.EX2 R24, R24 ;  /* 0x0000001800187308 */ /* 0x000e620000000800 */
[----:B------:R-:W-:Y:S01]  /*7330*/  F2FP.F16.F32.PACK_AB R48, R49, R48 ;  /* 0x000000303130723e */ /* 0x000fe200000000ff */
[----:B------:R-:W-:Y:S01]  /*7340*/  UMOV UR47, 0x40 ;  /* 0x00000040002f7882 */ /* 0x000fe20000000000 */
[----:B------:R-:W-:Y:S01]  /*7350*/  UMOV UR29, 0x40000040 ;  /* 0x40000040001d7882 */ /* 0x000fe20000000000 */
[----:B------:R-:W-:Y:S01]  /*7360*/  UMOV UR31, 0x40 ;  /* 0x00000040001f7882 */ /* 0x000fe20000000000 */
[----:B------:R-:W-:Y:S01]  /*7370*/  UMOV UR41, UR29 ;  /* 0x0000001d00297c82 */ /* 0x000fe20008000000 */
[----:B------:R-:W-:Y:S01]  /*7380*/  UMOV UR43, 0x40 ;  /* 0x00000040002b7882 */ /* 0x000fe20000000000 */
[----:B------:R-:W-:Y:S01]  /*7390*/  UMOV UR37, UR29 ;  /* 0x0000001d00257c82 */ /* 0x000fe20008000000 */
[----:B------:R-:W3:Y:S01]  /*73a0*/  MUFU.EX2 R5, R5 ;  /* 0x0000000500057308 */ /* 0x000ee20000000800 */
[----:B--2---:R-:W-:Y:S01]  /*73b0*/  F2FP.F16.F32.PACK_AB R8, R13, R8 ;  /* 0x000000080d08723e */ /* 0x004fe200000000ff */
[----:B------:R-:W-:Y:S01]  /*73c0*/  UMOV UR39, 0x40 ;  /* 0x0000004000277882 */ /* 0x000fe20000000000 */
[----:B------:R-:W-:Y:S01]  /*73d0*/  UMOV UR33, UR29 ;  /* 0x0000001d00217c82 */ /* 0x000fe20008000000 */
[----:B------:R-:W-:Y:S01]  /*73e0*/  UMOV UR35, 0x40 ;  /* 0x0000004000237882 */ /* 0x000fe20000000000 */
[----:B------:R-:W-:Y:S01]  /*73f0*/  UMOV UR25, UR29 ;  /* 0x0000001d00197c82 */ /* 0x000fe20008000000 */
[----:B------:R-:W-:Y:S01]  /*7400*/  UMOV UR27, 0x40 ;  /* 0x00000040001b7882 */ /* 0x000fe20000000000 */
[----:B------:R-:W-:Y:S01]  /*7410*/  UMOV UR21, 0x40000040 ;  /* 0x4000004000157882 */ /* 0x000fe20000000000 */
[----:B------:R2:W4:Y:S01]  /*7420*/  MUFU.EX2 R23, R31 ;  /* 0x0000001f00177308 */ /* 0x0005220000000800 */
[C---:B-1----:R-:W-:Y:S01]  /*7430*/  F2FP.F16.F32.PACK_AB R21, R24.reuse, R21 ;  /* 0x000000151815723e */ /* 0x042fe200000000ff */
[----:B------:R-:W-:Y:S01]  /*7440*/  FMUL.FTZ R51, R24, R51 ;  /* 0x0000003318337220 */ /* 0x000fe20000410000 */
[----:B------:R-:W-:Y:S01]  /*7450*/  F2FP.F16.F32.PACK_AB R24, R45, R44 ;  /* 0x0000002c2d18723e */ /* 0x000fe200000000ff */
[----:B------:R-:W-:Y:S01]  /*7460*/  UMOV UR23, 0x40 ;  /* 0x0000004000177882 */ /* 0x000fe20000000000 */
[----:B------:R-:W-:Y:S01]  /*7470*/  VIADD R14, R15, 0xb0 ;  /* 0x000000b00f0e7836 */ /* 0x000fe20000000000 */
[----:B------:R1:W-:Y:S01]  /*7480*/  STSM.16.M88.2 [R0+0x2cd00], R20 ;  /* 0x02cd001400007844 */ /* 0x0003e20000000100 */
[----:B------:R-:W-:Y:S01]  /*7490*/  F2FP.F16.F32.PACK_AB R49, R51, R50 ;  /* 0x000000323331723e */ /* 0x000fe200000000ff */
[----:B------:R-:W5:Y:S01]  /*74a0*/  MUFU.EX2 R22, R36 ;  /* 0x0000002400167308 */ /* 0x000f620000000800 */
[--C-:B--2---:R-:W-:Y:S01]  /*74b0*/  FADD.FTZ R31, R216, -R30.reuse ;  /* 0x8000001ed81f7221 */ /* 0x104fe20000010000 */
[----:B------:R-:W-:Y:S01]  /*74c0*/  FADD.FTZ R30, R221, -R30 ;  /* 0x8000001edd1e7221 */ /* 0x000fe20000010000 */
[----:B---3--:R-:W-:-:S02]  /*74d0*/  FMUL.FTZ R32, R5, R32 ;  /* 0x0000002005207220 */ /* 0x008fc40000410000 */
[----:B------:R-:W-:Y:S01]  /*74e0*/  FMUL.FTZ R31, R10, R31 ;  /* 0x0000001f0a1f7220 */ /* 0x000fe20000410000 */
[----:B------:R-:W-:Y:S01]  /*74f0*/  FMUL.FTZ R30, R13, R30 ;  /* 0x0000001e0d1e7220 */ /* 0x000fe20000410000 */
[----:B------:R-:W-:Y:S01]  /*7500*/  F2FP.F16.F32.PACK_AB R10, R5, R10 ;  /* 0x0000000a050a723e */ /* 0x000fe200000000ff */
[----:B------:R-:W2:Y:S01]  /*7510*/  MUFU.EX2 R35, R35 ;  /* 0x0000002300237308 */ /* 0x000ea20000000800 */
[----:B----4-:R-:W-:Y:S01]  /*7520*/  FMUL.FTZ R54, R23, R54 ;  /* 0x0000003617367220 */ /* 0x010fe20000410000 */
[----:B------:R-:W-:Y:S01]  /*7530*/  F2FP.F16.F32.PACK_AB R32, R32, R31 ;  /* 0x0000001f2020723e */ /* 0x000fe200000000ff */
[----:B-1----:R-:W-:Y:S01]  /*7540*/  VIADD R20, R15, 0x130 ;  /* 0x000001300f147836 */ /* 0x002fe20000000000 */
[----:B------:R-:W-:-:S04]  /*7550*/  F2FP.F16.F32.PACK_AB R30, R30, R33 ;  /* 0x000000211e1e723e */ /* 0x000fc800000000ff */
[----:B------:R-:W1:Y:S01]  /*7560*/  MUFU.EX2 R36, R29 ;  /* 0x0000001d00247308 */ /* 0x000e620000000800 */
[C---:B-----5:R-:W-:Y:S01]  /*7570*/  F2FP.F16.F32.PACK_AB R13, R22.reuse, R23 ;  /* 0x00000017160d723e */ /* 0x060fe200000000ff */
[----:B------:R-:W-:Y:S01]  /*7580*/  FMUL.FTZ R55, R22, R55 ;  /* 0x0000003716377220 */ /* 0x000fe20000410000 */
[----:B------:R-:W-:-:S03]  /*7590*/  IMAD R22, R4, 0x2000, R17 ;  /* 0x0000200004167824 */ /* 0x000fc600078e0211 */
[----:B------:R-:W-:Y:S01]  /*75a0*/  STSM.16.M88.2 [R0+0x2d500], R12 ;  /* 0x02d5000c00007844 */ /* 0x000fe20000000100 */
[----:B------:R-:W-:Y:S01]  /*75b0*/  VIADD R6, R22, 0x24100 ;  /* 0x0002410016067836 */ /* 0x000fe20000000000 */
[----:B------:R-:W3:Y:S01]  /*75c0*/  MUFU.EX2 R9, R27 ;  /* 0x0000001b00097308 */ /* 0x000ee20000000800 */
[----:B--2---:R-:W-:Y:S01]  /*75d0*/  FMUL.FTZ R218, R35, R218 ;  /* 0x000000da23da7220 */ /* 0x004fe20000410000 */
[----:B------:R-:W-:Y:S02]  /*75e0*/  F2FP.F16.F32.PACK_AB R53, R55, R54 ;  /* 0x000000363735723e */ /* 0x000fe400000000ff */
[----:B------:R-:W-:-:S04]  /*75f0*/  SHF.R.U32.HI R6, RZ, 0x4, R6 ;  /* 0x00000004ff067819 */ /* 0x000fc80000011606 */
[----:B------:R-:W2:Y:S01]  /*7600*/  MUFU.EX2 R37, R28 ;  /* 0x0000001c00257308 */ /* 0x000ea20000000800 */
[C---:B-1----:R-:W-:Y:S01]  /*7610*/  F2FP.F16.F32.PACK_AB R11, R36.reuse, R35 ;  /* 0x00000023240b723e */ /* 0x042fe200000000ff */
[----:B------:R-:W-:Y:S01]  /*7620*/  FMUL.FTZ R219, R36, R219 ;  /* 0x000000db24db7220 */ /* 0x000fe20000410000 */
[----:B------:R-:W-:Y:S01]  /*7630*/  LOP3.LUT R23, R6, 0x3fff, RZ, 0xc0, !PT ;  /* 0x00003fff06177812 */ /* 0x000fe200078ec0ff */
[----:B------:R-:W-:Y:S02]  /*7640*/  VIADD R6, R15, 0x10 ;  /* 0x000000100f067836 */ /* 0x000fe40000000000 */
[----:B------:R-:W-:Y:S01]  /*7650*/  STSM.16.M88.2 [R0+0x2dd00], R10 ;  /* 0x02dd000a00007844 */ /* 0x000fe20000000100 */
[----:B------:R-:W-:Y:S01]  /*7660*/  R2UR UR56, R23 ;  /* 0x00000000173872ca */ /* 0x000fe200000e0000 */
[----:B---3--:R-:W-:Y:S01]  /*7670*/  FMUL.FTZ R5, R9, R26 ;  /* 0x0000001a09057220 */ /* 0x008fe20000410000 */
[----:B------:R-:W-:Y:S02]  /*7680*/  F2FP.F16.F32.PACK_AB R33, R219, R218 ;  /* 0x000000dadb21723e */ /* 0x000fe400000000ff */
[----:B------:R-:W-:Y:S01]  /*7690*/  R2UR UR50, R6 ;  /* 0x00000000063272ca */ /* 0x000fe200000e0000 */
[----:B------:R-:W-:Y:S01]  /*76a0*/  VIADD R6, R15, 0x110 ;  /* 0x000001100f067836 */ /* 0x000fe20000000000 */
[----:B--2---:R-:W-:Y:S01]  /*76b0*/  F2FP.F16.F32.PACK_AB R9, R9, R37 ;  /* 0x000000250909723e */ /* 0x004fe200000000ff */
[----:B------:R-:W-:-:S03]  /*76c0*/  FMUL.FTZ R222, R37, R222 ;  /* 0x000000de25de7220 */ /* 0x000fc60000410000 */
[----:B------:R-:W-:-:S03]  /*76d0*/  R2UR UR5, R6 ;  /* 0x00000000060572ca */ /* 0x000fc600000e0000 */
[----:B------:R-:W-:Y:S01]  /*76e0*/  UMOV UR8, UR56 ;  /* 0x0000003800087c82 */ /* 0x000fe20008000000 */
[----:B------:R-:W-:Y:S01]  /*76f0*/  UMOV UR12, UR56 ;  /* 0x00000038000c7c82 */ /* 0x000fe20008000000 */
[----:B------:R1:W-:Y:S01]  /*7700*/  STSM.16.M88.2 [R0+0x2e500], R8 ;  /* 0x02e5000800007844 */ /* 0x0003e20000000100 */
[----:B------:R-:W-:Y:S01]  /*7710*/  F2FP.F16.F32.PACK_AB R31, R5, R222 ;  /* 0x000000de051f723e */ /* 0x000fe200000000ff */
[----:B------:R-:W-:Y:S01]  /*7720*/  UMOV UR16, UR56 ;  /* 0x0000003800107c82 */ /* 0x000fe20008000000 */
[----:B------:R-:W-:Y:S01]  /*7730*/  VIADD R5, R23, 0x80 ;  /* 0x0000008017057836 */ /* 0x000fe20000000000 */
[----:B------:R-:W-:Y:S01]  /*7740*/  @!PT LDS RZ, [RZ] ;  /* 0x00000000fffff984 */ /* 0x000fe20000000800 */
[----:B------:R-:W-:Y:S01]  /*7750*/  @!PT LDS RZ, [RZ] ;  /* 0x00000000fffff984 */ /* 0x000fe20000000800 */
[----:B------:R-:W-:Y:S01]  /*7760*/  @!PT LDS RZ, [RZ] ;  /* 0x00000000fffff984 */ /* 0x000fe20000000800 */
[----:B------:R-:W-:Y:S01]  /*7770*/  @!PT LDS RZ, [RZ] ;  /* 0x00000000fffff984 */ /* 0x000fe20000000800 */
[----:B------:R2:W-:Y:S06]  /*7780*/  MEMBAR.ALL.CTA ;  /* 0x0000000000007992 */ /* 0x0005ec0000008000 */
[----:B--2---:R-:W2:Y:S01]  /*7790*/  FENCE.VIEW.ASYNC.S ;  /* 0x00000000000073c6 */ /* 0x004ea20000000000 */
[----:B------:R-:W-:Y:S01]  /*77a0*/  VIADD R6, R15, 0x210 ;  /* 0x000002100f067836 */ /* 0x000fe20000000000 */
[----:B------:R-:W-:Y:S01]  /*77b0*/  R2UR UR48, R5 ;  /* 0x00000000053072ca */ /* 0x000fe200000e0000 */
[----:B------:R-:W-:-:S03]  /*77c0*/  VIADD R5, R15, 0x90 ;  /* 0x000000900f057836 */ /* 0x000fc60000000000 */
[----:B------:R-:W-:Y:S01]  /*77d0*/  R2UR UR46, R6 ;  /* 0x00000000062e72ca */ /* 0x000fe200000e0000 */
[----:B------:R-:W-:Y:S01]  /*77e0*/  VIADD R6, R15, 0x20 ;  /* 0x000000200f067836 */ /* 0x000fe20000000000 */
[----:B-1----:R-:W-:Y:S02]  /*77f0*/  MOV R8, UR59 ;  /* 0x0000003b00087c02 */ /* 0x002fe40008000f00 */
[----:B------:R-:W-:Y:S01]  /*7800*/  R2UR UR4, R5 ;  /* 0x00000000050472ca */ /* 0x000fe200000e0000 */
[C---:B------:R-:W-:Y:S01]  /*7810*/  VIADD R5, R15.reuse, 0x190 ;  /* 0x000001900f057836 */ /* 0x040fe20000000000 */
[----:B------:R-:W-:Y:S02]  /*7820*/  MOV R9, UR58 ;  /* 0x0000003a00097c02 */ /* 0x000fe40008000f00 */
[----:B------:R-:W-:Y:S01]  /*7830*/  R2UR UR30, R6 ;  /* 0x00000000061e72ca */ /* 0x000fe200000e0000 */
[----:B------:R-:W-:Y:S01]  /*7840*/  VIADD R6, R15, 0x120 ;  /* 0x000001200f067836 */ /* 0x000fe20000000000 */
[----:B------:R-:W-:Y:S01]  /*7850*/  R2UR UR54, R5 ;  /* 0x00000000053672ca */ /* 0x000fe200000e0000 */
[----:B------:R-:W-:Y:S01]  /*7860*/  UMOV UR52, UR48 ;  /* 0x0000003000347c82 */ /* 0x000fe20008000000 */
[----:B------:R-:W-:Y:S01]  /*7870*/  UMOV UR44, UR48 ;  /* 0x00000030002c7c82 */ /* 0x000fe20008000000 */
[----:B------:R-:W-:Y:S01]  /*7880*/  VIADD R5, R23, 0x100 ;  /* 0x0000010017057836 */ /* 0x000fe20000000000 */
[----:B------:R-:W-:Y:S01]  /*7890*/  R2UR UR38, R6 ;  /* 0x00000000062672ca */ /* 0x000fe200000e0000 */
[----:B------:R-:W-:Y:S01]  /*78a0*/  VIADD R6, R15, 0x220 ;  /* 0x000002200f067836 */ /* 0x000fe20000000000 */
[----:B--2---:R-:W-:Y:S02]  /*78b0*/  BAR.SYNC.DEFER_BLOCKING 0x9, 0x100 ;  /* 0x0244000000007b1d */ /* 0x004fe40000010000 */
[----:B------:R-:W-:Y:S01]  /*78c0*/  R2UR UR28, R5 ;  /* 0x00000000051c72ca */ /* 0x000fe200000e0000 */
[C---:B------:R-:W-:Y:S01]  /*78d0*/  VIADD R5, R15.reuse, 0xa0 ;  /* 0x000000a00f057836 */ /* 0x040fe20000000000 */
[----:B------:R-:W-:Y:S01]  /*78e0*/  R2UR UR26, R6 ;  /* 0x00000000061a72ca */ /* 0x000fe200000e0000 */
[----:B------:R-:W-:-:S03]  /*78f0*/  VIADD R6, R15, 0x30 ;  /* 0x000000300f067836 */ /* 0x000fc60000000000 */
[----:B------:R-:W-:Y:S01]  /*7900*/  R2UR UR42, R5 ;  /* 0x00000000052a72ca */ /* 0x000fe200000e0000 */
[----:B------:R-:W-:Y:S01]  /*7910*/  VIADD R5, R15, 0x1a0 ;  /* 0x000001a00f057836 */ /* 0x000fe20000000000 */
[----:B------:R-:W-:Y:S01]  /*7920*/  R2UR UR22, R6 ;  /* 0x00000000061672ca */ /* 0x000fe200000e0000 */
[----:B------:R-:W-:-:S03]  /*7930*/  VIADD R6, R17, 0x2ed00 ;  /* 0x0002ed0011067836 */ /* 0x000fc60000000000 */
[----:B------:R-:W-:Y:S01]  /*7940*/  R2UR UR34, R5 ;  /* 0x00000000052272ca */ /* 0x000fe200000e0000 */
[----:B------:R-:W-:Y:S01]  /*7950*/  UMOV UR40, UR28 ;  /* 0x0000001c00287c82 */ /* 0x000fe20008000000 */
[----:B------:R-:W-:Y:S01]  /*7960*/  UMOV UR36, UR28 ;  /* 0x0000001c00247c82 */ /* 0x000fe20008000000 */
[----:B------:R-:W-:Y:S01]  /*7970*/  UMOV UR32, UR28 ;  /* 0x0000001c00207c82 */ /* 0x000fe20008000000 */
[----:B------:R-:W-:Y:S01]  /*7980*/  UMOV UR24, UR28 ;  /* 0x0000001c00187c82 */ /* 0x000fe20008000000 */
[----:B------:R-:W-:Y:S01]  /*7990*/  VIADD R5, R23, 0x180 ;  /* 0x0000018017057836 */ /* 0x000fe20000000000 */
[----:B------:R-:W-:-:S04]  /*79a0*/  SHF.R.U32.HI R6, RZ, 0x4, R6 ;  /* 0x00000004ff067819 */ /* 0x000fc80000011606 */
[----:B------:R-:W-:Y:S01]  /*79b0*/  R2UR UR20, R5 ;  /* 0x00000000051472ca */ /* 0x000fe200000e0000 */
[----:B------:R-:W-:Y:S01]  /*79c0*/  STSM.16.M88.2 [R0+0x2ed00], R24 ;  /* 0x02ed001800007844 */ /* 0x000fe20000000100 */
[----:B------:R-:W-:Y:S01]  /*79d0*/  IMAD R5, R4, 0x2800, R17 ;  /* 0x0000280004057824 */ /* 0x000fe200078e0211 */
[----:B------:R-:W-:Y:S02]  /*79e0*/  LOP3.LUT R216, R6, 0x3fff, RZ, 0xc0, !PT ;  /* 0x00003fff06d87812 */ /* 0x000fe400078ec0ff */
[----:B------:R-:W-:Y:S02]  /*79f0*/  STSM.16.M88.2 [R0+0x2f500], R48 ;  /* 0x02f5003000007844 */ /* 0x000fe40000000100 */
[----:B------:R-:W-:Y:S02]  /*7a00*/  SHF.R.U32.HI R5, RZ, 0x4, R5 ;  /* 0x00000004ff057819 */ /* 0x000fe40000011605 */
[----:B------:R-:W-:Y:S01]  /*7a10*/  STSM.16.M88.2 [R0+0x2fd00], R52 ;  /* 0x02fd003400007844 */ /* 0x000fe20000000100 */
[----:B------:R-:W-:-:S02]  /*7a20*/  LOP3.LUT R6, R216, 0x400000, RZ, 0xfc, !PT ;  /* 0x00400000d8067812 */ /* 0x000fc400078efcff */
[----:B------:R-:W-:Y:S01]  /*7a30*/  LOP3.LUT R5, R5, 0x3fff, RZ, 0xc0, !PT ;  /* 0x00003fff05057812 */ /* 0x000fe200078ec0ff */
[----:B------:R-:W-:Y:S04]  /*7a40*/  STSM.16.M88.2 [R0+0x30500], R32 ;  /* 0x0305002000007844 */ /* 0x000fe80000000100 */
        /* <DEDUP_REMOVED lines=147> */
[----:B------:R-:W-:Y:S02]  /*8380*/  IMAD.U32 R14, RZ, RZ, UR58 ;  /* 0x0000003aff0e7e24 */ /* 0x000fe4000f8e00ff */
        /* <DEDUP_REMOVED lines=10> */
[----:B------:R-:W-:Y:S02]  /*8430*/  R2UR UR4, R12 ;  /* 0x000000000c0472ca */ /* 0x000fe400000e0000 */
[----:B------:R-:W-:-:S03]  /*8440*/  R2UR UR5, R13 ;  /* 0x000000000d0572ca */ /* 0x000fc600000e0000 */
[----:B------:R-:W-:Y:S01]  /*8450*/  UMOV UR33, UR59 ;  /* 0x0000003b00217c82 */ /* 0x000fe20008000000 */
[----:B------:R-:W-:Y:S01]  /*8460*/  UMOV UR59, 0x8 ;  /* 0x00000008003b7882 */ /* 0x000fe20000000000 */
[----:B------:R-:W-:Y:S01]  /*8470*/  UMOV UR37, UR57 ;  /* 0x0000003900257c82 */ /* 0x000fe20008000000 */
[----:B------:R-:W-:Y:S01]  /*8480*/  UMOV UR57, 0x40000040 ;  /* 0x4000004000397882 */ /* 0x000fe20000000000 */
[----:B------:R-:W-:Y:S01]  /*8490*/  UMOV UR32, UR58 ;  /* 0x0000003a00207c82 */ /* 0x000fe20008000000 */
[----:B------:R-:W-:Y:S01]  /*84a0*/  IMAD.U32 R13, RZ, RZ, UR59 ;  /* 0x0000003bff0d7e24 */ /* 0x000fe2000f8e00ff */
[----:B------:R-:W-:Y:S02]  /*84b0*/  UMOV UR36, UR56 ;  /* 0x0000003800247c82 */ /* 0x000fe40008000000 */
[----:B------:R-:W-:Y:S02]  /*84c0*/  UMOV UR56, UR4 ;  /* 0x0000000400387c82 */ /* 0x000fe40008000000 */
[----:B------:R-:W-:-:S02]  /*84d0*/  UMOV UR58, UR5 ;  /* 0x00000005003a7c82 */ /* 0x000fc40008000000 */
[----:B------:R-:W-:Y:S01]  /*84e0*/  IMAD.U32 R12, RZ, RZ, UR58 ;  /* 0x0000003aff0c7e24 */ /* 0x000fe2000f8e00ff */
[----:B------:R-:W-:Y:S02]  /*84f0*/  WARPGROUP.DEPBAR.LE gsb0, 0x0 ;  /* 0x00008000000079c5 */ /* 0x000fe40000010000 */
        /* <DEDUP_REMOVED lines=351> */
.L_x_1380:
        /* <DEDUP_REMOVED lines=158> */
.L_x_1381:
        /* <DEDUP_REMOVED lines=96> */
.L_x_1361:
        /* <DEDUP_REMOVED lines=23> */
.L_x_1384:
        /* <DEDUP_REMOVED lines=20> */
.L_x_1385:
        /* <DEDUP_REMOVED lines=18> */
.L_x_1386:
        /* <DEDUP_REMOVED lines=18> */
.L_x_1387:
        /* <DEDUP_REMOVED lines=183> */
.L_x_1389:
[----:B------:R-:W-:Y:S05]  /*bb30*/  BSYNC B0 ;  /* 0x0000000000007941 */ /* 0x000fea0003800000 */
.L_x_1388:
[----:B------:R-:W-:-:S04]  /*bb40*/  DEPBAR.LE SB0, 0x0 ;  /* 0x000080000000791a */ /* 0x000fc80000000000 */
[----:B------:R-:W-:Y:S05]  /*bb50*/  EXIT ;  /* 0x000000000000794d */ /* 0x000fea0003800000 */
.L_x_1383:
        /* <DEDUP_REMOVED lines=53> */
.L_x_1391:
[----:B------:R-:W-:Y:S05]  /*beb0*/  BSYNC B0 ;  /* 0x0000000000007941 */ /* 0x000fea0003800000 */
.L_x_1390:
        /* <DEDUP_REMOVED lines=16> */
.L_x_1393:
[----:B------:R-:W-:Y:S05]  /*bfc0*/  BSYNC B0 ;  /* 0x0000000000007941 */ /* 0x000fea0003800000 */
.L_x_1392:
        /* <DEDUP_REMOVED lines=16> */
.L_x_1395:
[----:B------:R-:W-:Y:S05]  /*c0d0*/  BSYNC B0 ;  /* 0x0000000000007941 */ /* 0x000fea0003800000 */
.L_x_1394:
        /* <DEDUP_REMOVED lines=17> */
.L_x_1397:
[----:B------:R-:W-:Y:S05]  /*c1f0*/  BSYNC B0 ;  /* 0x0000000000007941 */ /* 0x000fea0003800000 */
.L_x_1396:
        /* <DEDUP_REMOVED lines=16> */
.L_x_1399:
[----:B------:R-:W-:Y:S05]  /*c300*/  BSYNC B0 ;  /* 0x0000000000007941 */ /* 0x000fea0003800000 */
.L_x_1398:
        /* <DEDUP_REMOVED lines=18> */
.L_x_1401:
[----:B------:R-:W-:Y:S05]  /*c430*/  BSYNC B0 ;  /* 0x0000000000007941 */ /* 0x000fea0003800000 */
.L_x_1400:
        /* <DEDUP_REMOVED lines=29> */
.L_x_1403:
[----:B------:R-:W-:Y:S05]  /*c610*/  BSYNC B0 ;  /* 0x0000000000007941 */ /* 0x000fea0003800000 */
.L_x_1402:
        /* <DEDUP_REMOVED lines=21> */
.L_x_1405:
[----:B------:R-:W-:Y:S05]  /*c770*/  BSYNC B0 ;  /* 0x0000000000007941 */ /* 0x000fea0003800000 */
.L_x_1404:
        /* <DEDUP_REMOVED lines=21> */
.L_x_1407:
[----:B------:R-:W-:Y:S05]  /*c8d0*/  BSYNC B0 ;  /* 0x0000000000007941 */ /* 0x000fea0003800000 */
.L_x_1406:
        /* <DEDUP_REMOVED lines=22> */
.L_x_1409:
[----:B------:R-:W-:Y:S05]  /*ca40*/  BSYNC B0 ;  /* 0x0000000000007941 */ /* 0x000fea0003800000 */
.L_x_1408:
        /* <DEDUP_REMOVED lines=14> */
.L_x_1411:
[----:B------:R-:W-:Y:S05]  /*cb30*/  BSYNC B0 ;  /* 0x0000000000007941 */ /* 0x000fea0003800000 */
.L_x_1410:
        /* <DEDUP_REMOVED lines=16> */
.L_x_1413:
[----:B------:R-:W-:Y:S05]  /*cc40*/  BSYNC B0 ;  /* 0x0000000000007941 */ /* 0x000fea0003800000 */
.L_x_1412:
        /* <DEDUP_REMOVED lines=16> */
.L_x_1415:
[----:B------:R-:W-:Y:S05]  /*cd50*/  BSYNC B0 ;  /* 0x0000000000007941 */ /* 0x000fea0003800000 */
.L_x_1414:
        /* <DEDUP_REMOVED lines=16> */
.L_x_1417:
[----:B------:R-:W-:Y:S05]  /*ce60*/  BSYNC B0 ;  /* 0x0000000000007941 */ /* 0x000fea0003800000 */
.L_x_1416:
        /* <DEDUP_REMOVED lines=15> */
.L_x_1419:
[----:B------:R-:W-:Y:S05]  /*cf60*/  BSYNC B0 ;  /* 0x0000000000007941 */ /* 0x000fea0003800000 */
.L_x_1418:
        /* <DEDUP_REMOVED lines=15> */
.L_x_1421:
[----:B------:R-:W-:Y:S05]  /*d060*/  BSYNC B0 ;  /* 0x0000000000007941 */ /* 0x000fea0003800000 */
.L_x_1420:
        /* <DEDUP_REMOVED lines=15> */
.L_x_1423:
[----:B------:R-:W-:Y:S05]  /*d160*/  BSYNC B0 ;  /* 0x0000000000007941 */ /* 0x000fea0003800000 */
.L_x_1422:
        /* <DEDUP_REMOVED lines=15> */
.L_x_1425:
[----:B------:R-:W-:Y:S05]  /*d260*/  BSYNC B0 ;  /* 0x0000000000007941 */ /* 0x000fea0003800000 */
.L_x_1424:
        /* <DEDUP_REMOVED lines=15> */
.L_x_1427:
[----:B------:R-:W-:Y:S05]  /*d360*/  BSYNC B0 ;  /* 0x0000000000007941 */ /* 0x000fea0003800000 */
.L_x_1426:
        /* <DEDUP_REMOVED lines=15> */
.L_x_1429:
[----:B------:R-:W-:Y:S05]  /*d460*/  BSYNC B0 ;  /* 0x0000000000007941 */ /* 0x000fea0003800000 */
.L_x_1428:
[----:B------:R-:W-:Y:S05]  /*d470*/  EXIT ;  /* 0x000000000000794d */ /* 0x000fea0003800000 */
.L_x_1358:
        /* <DEDUP_REMOVED lines=42> */
.L_x_1433:
        /* <DEDUP_REMOVED lines=43> */
.L_x_1451:
        /* <DEDUP_REMOVED lines=12> */
.L_x_1436:
        /* <DEDUP_REMOVED lines=126> */
.L_x_1442:
[----:B------:R-:W-:-:S04]  /*e270*/  SHF.L.U32 R8, R11, 0x1f, RZ ;  /* 0x0000001f0b087819 */ /* 0x000fc800000006ff */
[----:B------:R-:W1:Y:S02]  /*e280*/  SYNCS.PHASECHK.TRANS64.TRYWAIT P1, [R5+URZ+0x31838], R8 ;  /* 0x03183808050075a7 */ /* 0x000e64000802017f */
[----:B-1----:R-:W-:Y:S05]  /*e290*/  @!P1 BRA `(.L_x_1438) ;  /* 0x0000000c00989947 */ /* 0x002fea0003800000 */
.L_x_1452:
[----:B------:R-:W-:Y:S05]  /*e2a0*/  @P0 BRA `(.L_x_1439) ;  /* 0x0000000000140947 */ /* 0x000fea0003800000 */
[----:B------:R-:W-:Y:S01]  /*e2b0*/  ISETP.NE.AND P1, PT, R13, RZ, PT ;  /* 0x000000ff0d00720c */ /* 0x000fe20003f25270 */
[----:B-1----:R-:W-:-:S04]  /*e2c0*/  IMAD.MOV.U32 R8, RZ, RZ, 0x8100 ;  /* 0x00008100ff087424 */ /* 0x002fc800078e00ff */
[----:B------:R2:W-:Y:S08]  /*e2d0*/  SYNCS.ARRIVE.TRANS64 RZ, [R5+URZ+0x31830], R8 ;  /* 0x0318300805ff79a7 */ /* 0x0005f0000800003f */
[----:B------:R-:W-:Y:S05]  /*e2e0*/  @!P1 BRA `(.L_x_1439) ;  /* 0x0000000000049947 */ /* 0x000fea0003800000 */
[----:B------:R-:W-:Y:S01]  /*e2f0*/  BPT.TRAP 0x1 ;  /* 0x000000040000795c */ /* 0x000fe20000300000 */
.L_x_1439:
        /* <DEDUP_REMOVED lines=48> */
.L_x_1454:
[----:B------:R-:W-:Y:S01]  /*e600*/  LOP3.LUT R11, R11, 0x1, RZ, 0x3c, !PT ;  /* 0x000000010b0b7812 */ /* 0x000fe200078e3cff */
[----:B------:R-:W-:Y:S06]  /*e610*/  @P2 BRA `(.L_x_1441) ;  /* 0x0000000000142947 */ /* 0x000fec0003800000 */
[----:B------:R-:W-:Y:S01]  /*e620*/  ISETP.NE.AND P1, PT, R13, RZ, PT ;  /* 0x000000ff0d00720c */ /* 0x000fe20003f25270 */
[----:B-1----:R-:W-:-:S04]  /*e630*/  IMAD.MOV.U32 R20, RZ, RZ, 0x8100 ;  /* 0x00008100ff147424 */ /* 0x002fc800078e00ff */
[----:B------:R2:W-:Y:S08]  /*e640*/  SYNCS.ARRIVE.TRANS64 RZ, [R19+URZ+0x31810], R20 ;  /* 0x0318101413ff79a7 */ /* 0x0005f0000800003f */
[----:B------:R-:W-:Y:S05]  /*e650*/  @!P1 BRA `(.L_x_1441) ;  /* 0x0000000000049947 */ /* 0x000fea0003800000 */
[----:B------:R-:W-:Y:S01]  /*e660*/  BPT.TRAP 0x1 ;  /* 0x000000040000795c */ /* 0x000fe20000300000 */
.L_x_1441:
        /* <DEDUP_REMOVED lines=52> */
.L_x_1437:
[----:B------:R-:W-:-:S04]  /*e9b0*/  SHF.L.U32 R0, R11, 0x1f, RZ ;  /* 0x0000001f0b007819 */ /* 0x000fc800000006ff */
[----:B------:R-:W1:Y:S02]  /*e9c0*/  SYNCS.PHASECHK.TRANS64.TRYWAIT P1, [R5+URZ+0x31838], R0 ;  /* 0x03183800050075a7 */ /* 0x000e64000802017f */
[----:B-1----:R-:W-:Y:S05]  /*e9d0*/  @!P1 BRA `(.L_x_1443) ;  /* 0x0000000400f49947 */ /* 0x002fea0003800000 */
.L_x_1455:
[----:B------:R-:W-:Y:S05]  /*e9e0*/  @P0 BRA `(.L_x_1444) ;  /* 0x0000000000140947 */ /* 0x000fea0003800000 */
[----:B------:R-:W-:Y:S01]  /*e9f0*/  LOP3.LUT P0, RZ, R21, 0x1f, RZ, 0xc0, !PT ;  /* 0x0000001f15ff7812 */ /* 0x000fe2000780c0ff */
[----:B-1----:R-:W-:-:S04]  /*ea00*/  IMAD.MOV.U32 R0, RZ, RZ, 0x8100 ;  /* 0x00008100ff007424 */ /* 0x002fc800078e00ff */
[----:B------:R2:W-:Y:S08]  /*ea10*/  SYNCS.ARRIVE.TRANS64 RZ, [R5+URZ+0x31830], R0 ;  /* 0x0318300005ff79a7 */ /* 0x0005f0000800003f */
[----:B------:R-:W-:Y:S05]  /*ea20*/  @!P0 BRA `(.L_x_1444) ;  /* 0x0000000000048947 */ /* 0x000fea0003800000 */
[----:B------:R-:W-:Y:S01]  /*ea30*/  BPT.TRAP 0x1 ;  /* 0x000000040000795c */ /* 0x000fe20000300000 */
.L_x_1444:
        /* <DEDUP_REMOVED lines=50> */
.L_x_1434:
[----:B------:R-:W-:Y:S05]  /*ed60*/  BSYNC B1 ;  /* 0x0000000000017941 */ /* 0x000fea0003800000 */
.L_x_1432:
[----:B------:R-:W-:-:S03]  /*ed70*/  UMOV UR4, 0xffffffff ;  /* 0xffffffff00047882 */ /* 0x000fc60000000000 */
[----:B------:R-:W-:Y:S05]  /*ed80*/  BRA.DIV UR4, `(.L_x_1445) ;  /* 0x00000006041c7947 */ /* 0x000fea000b800000 */
[----:B------:R-:W-:-:S13]  /*ed90*/  ELECT P6, URZ, PT ;  /* 0x00000000003f782f */ /* 0x000fda00038c0000 */
.L_x_1458:
        /* <DEDUP_REMOVED lines=8> */
.L_x_1446:
        /* <DEDUP_REMOVED lines=8> */
.L_x_1459:
        /* <DEDUP_REMOVED lines=9> */
.L_x_1460:
[----:B------:R-:W-:Y:S05]  /*ef30*/  @!P1 BRA `(.L_x_1449) ;  /* 0x0000000000049947 */ /* 0x000fea0003800000 */
[----:B------:R-:W-:Y:S01]  /*ef40*/  BPT.TRAP 0x1 ;  /* 0x000000040000795c */ /* 0x000fe20000300000 */
.L_x_1449:
[----:B------:R-:W-:-:S07]  /*ef50*/  SHF.L.U32 R11, R11, 0x1f, RZ ;  /* 0x0000001f0b0b7819 */ /* 0x000fce00000006ff */
.L_x_1450:
[----:B--2---:R2:W3:Y:S02]  /*ef60*/  SYNCS.PHASECHK.TRANS64.TRYWAIT P0, [R4+URZ+0x31838], R11 ;  /* 0x0318380b040075a7 */ /* 0x0044e4000800017f */
[----:B---3--:R-:W-:Y:S05]  /*ef70*/  @!P0 NANOSLEEP.SYNCS 0x989680 ;  /* 0x009896800000895d */ /* 0x008fea0003900000 */
[----:B------:R-:W3:Y:S02]  /*ef80*/  @!P0 SYNCS.PHASECHK.TRANS64 P0, [R4+URZ+0x31838], R11 ;  /* 0x0318380b040085a7 */ /* 0x000ee4000800007f */
[----:B---3--:R-:W-:Y:S05]  /*ef90*/  @!P0 BRA `(.L_x_1450) ;  /* 0xfffffffc00f08947 */ /* 0x008fea000383ffff */
.L_x_1431:
[----:B------:R-:W-:Y:S05]  /*efa0*/  BSYNC B0 ;  /* 0x0000000000007941 */ /* 0x000fea0003800000 */
.L_x_1430:
[----:B------:R-:W-:Y:S05]  /*efb0*/  EXIT ;  /* 0x000000000000794d */ /* 0x000fea0003800000 */
.L_x_1363:
[----:B-1----:R1:W2:Y:S02]  /*efc0*/  SYNCS.PHASECHK.TRANS64.TRYWAIT P0, [R17+URZ+0x31800], R8 ;  /* 0x03180008110075a7 */ /* 0x0022a4000800017f */
[----:B--2---:R-:W-:Y:S05]  /*efd0*/  @!P0 NANOSLEEP.SYNCS 0x989680 ;  /* 0x009896800000895d */ /* 0x004fea0003900000 */
[----:B------:R-:W2:Y:S02]  /*efe0*/  @!P0 SYNCS.PHASECHK.TRANS64 P0, [R17+URZ+0x31800], R8 ;  /* 0x03180008110085a7 */ /* 0x000ea4000800007f */
[----:B--2---:R-:W-:Y:S05]  /*eff0*/  @!P0 BRA `(.L_x_1363) ;  /* 0xfffffffc00f08947 */ /* 0x004fea000383ffff */
[----:B------:R-:W-:Y:S05]  /*f000*/  BRA `(.L_x_1362) ;  /* 0xffffff1c008c7947 */ /* 0x000fea000383ffff */
.L_x_1367:
[----:B--2---:R2:W3:Y:S02]  /*f010*/  SYNCS.PHASECHK.TRANS64.TRYWAIT P0, [R16+URZ+0x31810], R9 ;  /* 0x03181009100075a7 */ /* 0x0044e4000800017f */
[----:B---3--:R-:W-:Y:S05]  /*f020*/  @!P0 NANOSLEEP.SYNCS 0x989680 ;  /* 0x009896800000895d */ /* 0x008fea0003900000 */
[----:B------:R-:W3:Y:S02]  /*f030*/  @!P0 SYNCS.PHASECHK.TRANS64 P0, [R16+URZ+0x31810], R9 ;  /* 0x03181009100085a7 */ /* 0x000ee4000800007f */
[----:B---3--:R-:W-:Y:S05]  /*f040*/  @!P0 BRA `(.L_x_1367) ;  /* 0xfffffffc00f08947 */ /* 0x008fea000383ffff */
[----:B------:R-:W-:Y:S05]  /*f050*/  BRA `(.L_x_1366) ;  /* 0xffffff2800087947 */ /* 0x000fea000383ffff */
.L_x_1371:
[----:B------:R1:W1:Y:S02]  /*f060*/  SYNCS.PHASECHK.TRANS64.TRYWAIT P0, [R17+URZ+0x31830], R10 ;  /* 0x0318300a110075a7 */ /* 0x000264000800017f */
[----:B-1----:R-:W-:Y:S05]  /*f070*/  @!P0 NANOSLEEP.SYNCS 0x989680 ;  /* 0x009896800000895d */ /* 0x002fea0003900000 */
[----:B------:R-:W1:Y:S02]  /*f080*/  @!P0 SYNCS.PHASECHK.TRANS64 P0, [R17+URZ+0x31830], R10 ;  /* 0x0318300a110085a7 */ /* 0x000e64000800007f */
[----:B-1----:R-:W-:Y:S05]  /*f090*/  @!P0 BRA `(.L_x_1371) ;  /* 0xfffffffc00f08947 */ /* 0x002fea000383ffff */
[----:B------:R-:W-:Y:S05]  /*f0a0*/  BRA `(.L_x_1370) ;  /* 0xffffff4c00907947 */ /* 0x000fea000383ffff */
.L_x_1435:
[----:B-1----:R1:W2:Y:S02]  /*f0b0*/  SYNCS.PHASECHK.TRANS64.TRYWAIT P0, [R5+URZ+0x31820], R2 ;  /* 0x03182002050075a7 */ /* 0x0022a4000800017f */
[----:B--2---:R-:W-:Y:S05]  /*f0c0*/  @!P0 NANOSLEEP.SYNCS 0x989680 ;  /* 0x009896800000895d */ /* 0x004fea0003900000 */
[----:B------:R-:W2:Y:S02]  /*f0d0*/  @!P0 SYNCS.PHASECHK.TRANS64 P0, [R5+URZ+0x31820], R2 ;  /* 0x03182002050085a7 */ /* 0x000ea4000800007f */
[----:B--2---:R-:W-:Y:S05]  /*f0e0*/  @!P0 BRA `(.L_x_1435) ;  /* 0xfffffffc00f08947 */ /* 0x004fea000383ffff */
[----:B------:R-:W-:Y:S05]  /*f0f0*/  BRA `(.L_x_1451) ;  /* 0xffffffe800347947 */ /* 0x000fea000383ffff */
.L_x_1438:
[----:B-1----:R1:W2:Y:S02]  /*f100*/  SYNCS.PHASECHK.TRANS64.TRYWAIT P1, [R5+URZ+0x31838], R8 ;  /* 0x03183808050075a7 */ /* 0x0022a4000802017f */
[----:B--2---:R-:W-:Y:S05]  /*f110*/  @!P1 NANOSLEEP.SYNCS 0x989680 ;  /* 0x009896800000995d */ /* 0x004fea0003900000 */
[----:B------:R-:W2:Y:S02]  /*f120*/  @!P1 SYNCS.PHASECHK.TRANS64 P1, [R5+URZ+0x31838], R8 ;  /* 0x03183808050095a7 */ /* 0x000ea4000802007f */
[----:B--2---:R-:W-:Y:S05]  /*f130*/  @!P1 BRA `(.L_x_1438) ;  /* 0xfffffffc00f09947 */ /* 0x004fea000383ffff */
[----:B------:R-:W-:Y:S05]  /*f140*/  BRA `(.L_x_1452) ;  /* 0xfffffff000547947 */ /* 0x000fea000383ffff */
.L_x_1440:
[----:B------:R-:W-:-:S07]  /*f150*/  SHF.L.U32 R20, R7, 0x1f, RZ ;  /* 0x0000001f07147819 */ /* 0x000fce00000006ff */
.L_x_1453:
[----:B-1----:R1:W2:Y:S02]  /*f160*/  SYNCS.PHASECHK.TRANS64.TRYWAIT P1, [R19+URZ+0x31820], R20 ;  /* 0x03182014130075a7 */ /* 0x0022a4000802017f */
[----:B--2---:R-:W-:Y:S05]  /*f170*/  @!P1 NANOSLEEP.SYNCS 0x989680 ;  /* 0x009896800000995d */ /* 0x004fea0003900000 */
[----:B------:R-:W2:Y:S02]  /*f180*/  @!P1 SYNCS.PHASECHK.TRANS64 P1, [R19+URZ+0x31820], R20 ;  /* 0x03182014130095a7 */ /* 0x000ea4000802007f */
[----:B--2---:R-:W-:Y:S05]  /*f190*/  @!P1 BRA `(.L_x_1453) ;  /* 0xfffffffc00f09947 */ /* 0x004fea000383ffff */
[----:B------:R-:W-:Y:S05]  /*f1a0*/  BRA `(.L_x_1454) ;  /* 0xfffffff400147947 */ /* 0x000fea000383ffff */
.L_x_1443:
[----:B-1----:R1:W2:Y:S02]  /*f1b0*/  SYNCS.PHASECHK.TRANS64.TRYWAIT P1, [R5+URZ+0x31838], R0 ;  /* 0x03183800050075a7 */ /* 0x0022a4000802017f */
[----:B--2---:R-:W-:Y:S05]  /*f1c0*/  @!P1 NANOSLEEP.SYNCS 0x989680 ;  /* 0x009896800000995d */ /* 0x004fea0003900000 */
[----:B------:R-:W2:Y:S02]  /*f1d0*/  @!P1 SYNCS.PHASECHK.TRANS64 P1, [R5+URZ+0x31838], R0 ;  /* 0x03183800050095a7 */ /* 0x000ea4000802007f */
[----:B--2---:R-:W-:Y:S05]  /*f1e0*/  @!P1 BRA `(.L_x_1443) ;  /* 0xfffffffc00f09947 */ /* 0x004fea000383ffff */
[----:B------:R-:W-:Y:S05]  /*f1f0*/  BRA `(.L_x_1455) ;  /* 0xfffffff400f87947 */ /* 0x000fea000383ffff */
.L_x_1445:
[----:B------:R-:W-:Y:S01]  /*f200*/  BSSY B1, `(.L_x_1456) ;  /* 0x0000006000017945 */ /* 0x000fe20003800000 */
[----:B------:R-:W-:-:S07]  /*f210*/  IMAD.MOV.U32 R15, RZ, RZ, -0x1 ;  /* 0xffffffffff0f7424 */ /* 0x000fce00078e00ff */
[----:B------:R-:W-:Y:S05]  /*f220*/  WARPSYNC.COLLECTIVE R15, `(.L_x_1457) ;  /* 0x000000000f0c7348 */ /* 0x000fea0003c00000 */
[----:B------:R-:W-:Y:S02]  /*f230*/  ELECT P6, UR62, PT ;  /* 0x00000000003e782f */ /* 0x000fe400038c0000 */
[----:B------:R-:W-:Y:S01]  /*f240*/  MOV R14, UR62 ;  /* 0x0000003e000e7c02 */ /* 0x000fe20008000f00 */
[----:B------:R-:W-:Y:S10]  /*f250*/  ENDCOLLECTIVE ;  /* 0x000000000000791b */ /* 0x000ff40003800000 */
.L_x_1457:
[----:B------:R-:W-:Y:S05]  /*f260*/  BSYNC B1 ;  /* 0x0000000000017941 */ /* 0x000fea0003800000 */
.L_x_1456:
[----:B------:R-:W-:Y:S05]  /*f270*/  BRA `(.L_x_1458) ;  /* 0xfffffff800c87947 */ /* 0x000fea000383ffff */
.L_x_1447:
[----:B-1----:R1:W2:Y:S02]  /*f280*/  SYNCS.PHASECHK.TRANS64.TRYWAIT P0, [R5+URZ], R0 ;  /* 0x00000000050075a7 */ /* 0x0022a4000800017f */
[----:B--2---:R-:W-:Y:S05]  /*f290*/  @!P0 NANOSLEEP.SYNCS 0x989680 ;  /* 0x009896800000895d */ /* 0x004fea0003900000 */
[----:B------:R-:W2:Y:S02]  /*f2a0*/  @!P0 SYNCS.PHASECHK.TRANS64 P0, [R5+URZ], R0 ;  /* 0x00000000050085a7 */ /* 0x000ea4000800007f */
[----:B--2---:R-:W-:Y:S05]  /*f2b0*/  @!P0 BRA `(.L_x_1447) ;  /* 0xfffffffc00f08947 */ /* 0x004fea000383ffff */
[----:B------:R-:W-:Y:S05]  /*f2c0*/  BRA `(.L_x_1459) ;  /* 0xfffffff800f47947 */ /* 0x000fea000383ffff */
.L_x_1448:
[----:B-1----:R1:W2:Y:S02]  /*f2d0*/  SYNCS.PHASECHK.TRANS64.TRYWAIT P0, [R3+URZ], R0 ;  /* 0x00000000030075a7 */ /* 0x0022a4000800017f */
[----:B--2---:R-:W-:Y:S05]  /*f2e0*/  @!P0 NANOSLEEP.SYNCS 0x989680 ;  /* 0x009896800000895d */ /* 0x004fea0003900000 */
[----:B------:R-:W2:Y:S02]  /*f2f0*/  @!P0 SYNCS.PHASECHK.TRANS64 P0, [R3+URZ], R0 ;  /* 0x00000000030085a7 */ /* 0x000ea4000800007f */
[----:B--2---:R-:W-:Y:S05]  /*f300*/  @!P0 BRA `(.L_x_1448) ;  /* 0xfffffffc00f08947 */ /* 0x004fea000383ffff */
[----:B------:R-:W-:Y:S05]  /*f310*/  BRA `(.L_x_1460) ;  /* 0xfffffffc00047947 */ /* 0x000fea000383ffff */
.L_x_1461:
        /* <DEDUP_REMOVED lines=14> */
.L_x_2213:


//--------------------- .text._ZN7cutlass13device_kernelIN5flash11enable_sm90INS1_16FlashAttnBwdSm90INS1_25CollectiveMainloopBwdSm90ILi2ELi1ELi1EN4cute5tupleIJNS5_1CILi1EEES8_S8_EEENS6_IJNS7_ILi64EEENS7_ILi80EEENS7_ILi256EEEEEENS_6half_tEfNS_4arch4Sm90ELb0ELb1ELb0ELb0ELb0ELb0ELb1ELb1ELi2ELi1ELi1ELi1ELb0EEENS1_24CollectiveEpilogueBwdGQAISD_fSG_Li256ELb0ELb0EEENS1_19SingleTileSchedulerILb0ELb0ELb0ELi80EEEEEEEEEvNT_6ParamsE --------------------------
	.section	.text._ZN7cutlass13device_kernelIN5flash11enable_sm90INS1_16FlashAttnBwdSm90INS1_25CollectiveMainloopBwdSm90ILi2ELi1ELi1EN4cute5tupleIJNS5_1CILi1EEES8_S8_EEENS6_IJNS7_ILi64EEENS7_ILi80EEENS7_ILi256EEEEEENS_6half_tEfNS_4arch4Sm90ELb0ELb1ELb0ELb0ELb0ELb0ELb1ELb1ELi2ELi1ELi1ELi1ELb0EEENS1_24CollectiveEpilogueBwdGQAISD_fSG_Li256ELb0ELb0EEENS1_19SingleTileSchedulerILb0ELb0ELb0ELi80EEEEEEEEEvNT_6ParamsE,"ax",@progbits
	.align	128
.text._ZN7cutlass13device_kernelIN5flash11enable_sm90INS1_16FlashAttnBwdSm90INS1_25CollectiveMainloopBwdSm90ILi2ELi1ELi1EN4cute5tupleIJNS5_1CILi1EEES8_S8_EEENS6_IJNS7_ILi64EEENS7_ILi80EEENS7_ILi256EEEEEENS_6half_tEfNS_4arch4Sm90ELb0ELb1ELb0ELb0ELb0ELb0ELb1ELb1ELi2ELi1ELi1ELi1ELb0EEENS1_24CollectiveEpilogueBwdGQAISD_fSG_Li256ELb0ELb0EEENS1_19SingleTileSchedulerILb0ELb0ELb0ELi80EEEEEEEEEvNT_6ParamsE:
        .type           _ZN7cutlass13device_kernelIN5flash11enable_sm90INS1_16FlashAttnBwdSm90INS1_25CollectiveMainloopBwdSm90ILi2ELi1ELi1EN4cute5tupleIJNS5_1CILi1EEES8_S8_EEENS6_IJNS7_ILi64EEENS7_ILi80EEENS7_ILi256EEEEEENS_6half_tEfNS_4arch4Sm90ELb0ELb1ELb0ELb0ELb0ELb0ELb1ELb1ELi2ELi1ELi1ELi1ELb0EEENS1_24CollectiveEpilogueBwdGQAISD_fSG_Li256ELb0ELb0EEENS1_19SingleTileSchedulerILb0ELb0ELb0ELi80EEEEEEEEEvNT_6ParamsE,@function
        .size           _ZN7cutlass13device_kernelIN5flash11enable_sm90INS1_16FlashAttnBwdSm90INS1_25CollectiveMainloopBwdSm90ILi2ELi1ELi1EN4cute5tupleIJNS5_1CILi1EEES8_S8_EEENS6_IJNS7_ILi64EEENS7_ILi80EEENS7_ILi256EEEEEENS_6half_tEfNS_4arch4Sm90ELb0ELb1ELb0ELb0ELb0ELb0ELb1ELb1ELi2ELi1ELi1ELi1ELb0EEENS1_24CollectiveEpilogueBwdGQAISD_fSG_Li256ELb0ELb0EEENS1_19SingleTileSchedulerILb0ELb0ELb0ELi80EEEEEEEEEvNT_6ParamsE,(.L_x_2214 - _ZN7cutlass13device_kernelIN5flash11enable_sm90INS1_16FlashAttnBwdSm90INS1_25CollectiveMainloopBwdSm90ILi2ELi1ELi1EN4cute5tupleIJNS5_1CILi1EEES8_S8_EEENS6_IJNS7_ILi64EEENS7_ILi80EEENS7_ILi256EEEEEENS_6half_tEfNS_4arch4Sm90ELb0ELb1ELb0ELb0ELb0ELb0ELb1ELb1ELi2ELi1ELi1ELi1ELb0EEENS1_24CollectiveEpilogueBwdGQAISD_fSG_Li256ELb0ELb0EEENS1_19SingleTileSchedulerILb0ELb0ELb0ELi80EEEEEEEEEvNT_6ParamsE)
        .other          _ZN7cutlass13device_kernelIN5flash11enable_sm90INS1_16FlashAttnBwdSm90INS1_25CollectiveMainloopBwdSm90ILi2ELi1ELi1EN4cute5tupleIJNS5_1CILi1EEES8_S8_EEENS6_IJNS7_ILi64EEENS7_ILi80EEENS7_ILi256EEEEEENS_6half_tEfNS_4arch4Sm90ELb0ELb1ELb0ELb0ELb0ELb0ELb1ELb1ELi2ELi1ELi1ELi1ELb0EEENS1_24CollectiveEpilogueBwdGQAISD_fSG_Li256ELb0ELb0EEENS1_19SingleTileSchedulerILb0ELb0ELb0ELi80EEEEEEEEEvNT_6ParamsE,@"STO_CUDA_ENTRY STV_DEFAULT"
_ZN7cutlass13device_kernelIN5flash11enable_sm90INS1_16FlashAttnBwdSm90INS1_25CollectiveMainloopBwdSm90ILi2ELi1ELi1EN4cute5tupleIJNS5_1CILi1EEES8_S8_EEENS6_IJNS7_ILi64EEENS7_ILi80EEENS7_ILi256EEEEEENS_6half_tEfNS_4arch4Sm90ELb0ELb1ELb0ELb0ELb0ELb0ELb1ELb1ELi2ELi1ELi1ELi1ELb0EEENS1_24CollectiveEpilogueBwdGQAISD_fSG_Li256ELb0ELb0EEENS1_19SingleTileSchedulerILb0ELb0ELb0ELi80EEEEEEEEEvNT_6ParamsE:
        /* <DEDUP_REMOVED lines=24> */
.L_x_1463:
[----:B------:R-:W-:Y:S05]  /*0180*/  BSYNC B0 ;  /* 0x0000000000007941 */ /* 0x000fea0003800000 */
.L_x_1462:
        /* <DEDUP_REMOVED lines=39> */
.L_x_1464:
        /* <DEDUP_REMOVED lines=20> */
.L_x_1465:
[----:B------:R-:W-:Y:S01]  /*0540*/  PLOP3.LUT P0, PT, PT, PT, UP0, 0x80, 0x0 ;  /* 0x000000000000781c */ /* 0x000fe20003f0f008 */
[----:B------:R-:W-:Y:S01]  /*0550*/  NOP ;  /* 0x0000000000007918 */ /* 0x000fe20000000000 */
[----:B------:R-:W-:Y:S01]  /*0560*/  BSSY B0, `(.L_x_1466) ;  /* 0x0000a97000007945 */ /* 0x000fe20003800000 */
[----:B------:R-:W-:Y:S01]  /*0570*/  LOP3.LUT R4, R21, 0x7f, RZ, 0xc0, !PT ;  /* 0x0000007f15047812 */ /* 0x000fe200078ec0ff */
[----:B-1234-:R-:W-:Y:S09]  /*0580*/  BAR.SYNC.DEFER_BLOCKING 0x0 ;  /* 0x0000000000007b1d */ /* 0x01eff20000010000 */
[----:B------:R-:W-:Y:S05]  /*0590*/  @!P0 BRA `(.L_x_1467) ;  /* 0x0000008c00948947 */ /* 0x000fea0003800000 */
.L_x_1468:
        /* <DEDUP_REMOVED lines=110> */
.L_x_1470:
        /* <DEDUP_REMOVED lines=22> */
.L_x_1472:
        /* <DEDUP_REMOVED lines=142> */
.L_x_1492:
[----:B------:R-:W-:-:S13]  /*16c0*/  R2UR UR4, R236 ;  /* 0x00000000ec0472ca */ /* 0x000fda00000e0000 */
[----:B------:R-:W-:-:S06]  /*16d0*/  UISETP.NE.AND UP0, UPT, UR4, 0x3, UPT ;  /* 0x000000030400788c */ /* 0x000fcc000bf05270 */
[----:B------:R-:W-:-:S13]  /*16e0*/  PLOP3.LUT P0, PT, PT, PT, UP0, 0x40, 0x0 ;  /* 0x000000000000781c */ /* 0x000fda0003f0e808 */
[----:B-1----:R-:W-:Y:S05]  /*16f0*/  @P0 BRA `(.L_x_1474) ;  /* 0x0000000000040947 */ /* 0x002fea0003800000 */
[----:B------:R-:W-:Y:S01]  /*1700*/  BPT.TRAP 0x1 ;  /* 0x000000040000795c */ /* 0x000fe20000300000 */
.L_x_1474:
[----:B------:R-:W-:Y:S01]  /*1710*/  PLOP3.LUT P1, PT, PT, PT, UP0, 0x40, 0x0 ;  /* 0x000000000000781c */ /* 0x000fe20003f2e808 */
[----:B------:R-:W-:Y:S01]  /*1720*/  IMAD R16, R2, 0x8, R17 ;  /* 0x0000000802107824 */ /* 0x000fe200078e0211 */
[----:B------:R-:W-:-:S04]  /*1730*/  SHF.L.U32 R9, R19, 0x1f, RZ ;  /* 0x0000001f13097819 */ /* 0x000fc800000006ff */
[----:B------:R1:W2:Y:S07]  /*1740*/  SYNCS.PHASECHK.TRANS64.TRYWAIT P0, [R16+URZ+0x31810], R9 ;  /* 0x03181009100075a7 */ /* 0x0002ae000800017f */
[----:B------:R-:W-:Y:S05]  /*1750*/  @P1 BRA `(.L_x_1475) ;  /* 0x0000000000041947 */ /* 0x000fea0003800000 */
[----:B------:R-:W-:Y:S01]  /*1760*/  BPT.TRAP 0x1 ;  /* 0x000000040000795c */ /* 0x000fe20000300000 */
.L_x_1475:
        /* <DEDUP_REMOVED lines=11> */
.L_x_1476:
        /* <DEDUP_REMOVED lines=419> */
[----:B------:R-:W-:Y:S01]  /*3250*/  IMAD R8, R2, 0x40, R18 ;  /* 0x0000004002087824 */ /* 0x000fe200078e0212 */
[----:B------:R-:W-:-:S03]  /*3260*/  R2UR UR11, R5 ;  /* 0x00000000050b72ca */ /* 0x000fc600000e0000 */
        /* <DEDUP_REMOVED lines=18> */
.L_x_1478:
[----:B------:R-:W-:Y:S02]  /*3390*/  R2UR UR4, R228 ;  /* 0x00000000e40472ca */ /* 0x000fe400000e0000 */
[----:B------:R-:W-:-:S11]  /*33a0*/  PLOP3.LUT P1, PT, PT, PT, UP0, 0x40, 0x0 ;  /* 0x000000000000781c */ /* 0x000fd60003f2e808 */
[----:B------:R-:W-:-:S05]  /*33b0*/  IMAD.U32 R10, RZ, RZ, UR4 ;  /* 0x00000004ff0a7e24 */ /* 0x000fca000f8e00ff */
[----:B------:R-:W-:-:S04]  /*33c0*/  SHF.L.U32 R10, R10, 0x1f, RZ ;  /* 0x0000001f0a0a7819 */ /* 0x000fc800000006ff */
[----:B------:R1:W4:Y:S01]  /*33d0*/  SYNCS.PHASECHK.TRANS64.TRYWAIT P0, [R17+URZ+0x31830], R10 ;  /* 0x0318300a110075a7 */ /* 0x000322000800017f */
[----:B------:R-:W-:Y:S05]  /*33e0*/  @P1 BRA `(.L_x_1479) ;  /* 0x0000000000041947 */ /* 0x000fea0003800000 */
[----:B------:R-:W-:Y:S01]  /*33f0*/  BPT.TRAP 0x1 ;  /* 0x000000040000795c */ /* 0x000fe20000300000 */
.L_x_1479:
        /* <DEDUP_REMOVED lines=11> */
.L_x_1480:
[----:B------:R-:W-:Y:S01]  /*34b0*/  VIADD R9, R6, 0x80 ;  /* 0x0000008006097836 */ /* 0x000fe20000000000 */
[----:B------:R-:W-:Y:S01]  /*34c0*/  R2UR UR4, R8 ;  /* 0x00000000080472ca */ /* 0x000fe200000e0000 */
[C---:B-1--4-:R-:W-:Y:S01]  /*34d0*/  VIADD R10, R6.reuse, 0x100 ;  /* 0x00000100060a7836 */ /* 0x052fe20000000000 */
        /* <DEDUP_REMOVED lines=432> */
[----:B------:R-:W-:Y:S01]  /*4fe0*/  VIADD R12, R232, UR5 ;  /* 0x00000005e80c7c36 */ /* 0x000fe20008000000 */
[----:B------:R-:W-:Y:S01]  /*4ff0*/  ULOP3.LUT UR4, URZ, UR4, URZ, 0x33, !UPT ;  /* 0x000000043f047292 */ /* 0x000fe2000f8e333f */
[----:B------:R-:W-:-:S03]  /*5000*/  WARPGROUP.DEPBAR.LE gsb0, 0x1 ;  /* 0x00008000000079c5 */ /* 0x000fc60000010100 */
[----:B------:R-:W-:Y:S02]  /*5010*/  PLOP3.LUT P0, PT, PT, PT, UP2, 0x40, 0x0 ;  /* 0x000000000000781c */ /* 0x000fe40003f0e828 */
[----:B------:R-:W-:Y:S01]  /*5020*/  VIADD R9, R232, UR4 ;  /* 0x00000004e8097c36 */ /* 0x000fe20008000000 */
[----:B------:R-:W-:-:S03]  /*5030*/  VIADDMNMX R13, R20, R12, R233, PT ;  /* 0x0000000c140d7246 */ /* 0x000fc600038001e9 */
[----:B------:R-:W-:-:S07]  /*5040*/  IMAD.IADD R11, R20, 0x1, R9 ;  /* 0x00000001140b7824 */ /* 0x000fce00078e0209 */
        /* <DEDUP_REMOVED lines=16> */
.L_x_1484:
[----:B------:R-:W-:-:S06]  /*5150*/  UISETP.NE.AND UP1, UPT, UR6, 0x1, UPT ;  /* 0x000000010600788c */ /* 0x000fcc000bf25270 */
[----:B------:R-:W-:-:S05]  /*5160*/  PLOP3.LUT P0, PT, PT, PT, UP1, 0x80, 0x0 ;  /* 0x000000000000781c */ /* 0x000fca0003f0f018 */
[----:B------:R-:W-:-:S08]  /*5170*/  @UP1 ULDC UR4, c[0x0][0x754] ;  /* 0x0001d50000041ab9 */ /* 0x000fd00000000800 */
[----:B------:R-:W-:Y:S01]  /*5180*/  @P0 IMAD.HI.U32 R8, R6, UR4, RZ ;  /* 0x0000000406080c27 */ /* 0x000fe2000f8e00ff */
[----:B------:R-:W-:-:S04]  /*5190*/  @UP1 ULDC UR4, c[0x0][0x758] ;  /* 0x0001d60000041ab9 */ /* 0x000fc80000000800 */
[----:B------:R-:W-:-:S07]  /*51a0*/  @P0 SHF.R.U32.HI R6, RZ, UR4, R8 ;  /* 0x00000004ff060c19 */ /* 0x000fce0008011608 */
.L_x_1485:
[----:B------:R-:W-:Y:S05]  /*51b0*/  BSYNC B1 ;  /* 0x0000000000017941 */ /* 0x000fea0003800000 */
.L_x_1483:
[----:B------:R-:W-:-:S05]  /*51c0*/  IMAD R6, R6, UR6, R229 ;  /* 0x0000000606067c24 */ /* 0x000fca000f8e02e5 */
[----:B------:R-:W-:Y:S02]  /*51d0*/  VIMNMX R11, R11, R6, !PT ;  /* 0x000000060b0b7248 */ /* 0x000fe40007fe0100 */
[----:B------:R-:W-:-:S07]  /*51e0*/  VIADDMNMX R13, R6, UR6, R13, PT ;  /* 0x00000006060d7c46 */ /* 0x000fce000b80010d */
.L_x_1482:
        /* <DEDUP_REMOVED lines=18> */
[C---:B------:R-:W-:Y:S02]  /*5310*/  ISETP.GT.AND P5, PT, R11.reuse, 0x11, !P3 ;  /* 0x000000110b00780c */ /* 0x040fe40005fa4270 */
        /* <DEDUP_REMOVED lines=44> */
.L_x_1488:
[----:B------:R-:W-:-:S06]  /*55e0*/  UISETP.NE.AND UP1, UPT, UR6, 0x1, UPT ;  /* 0x000000010600788c */ /* 0x000fcc000bf25270 */
[----:B------:R-:W-:-:S05]  /*55f0*/  PLOP3.LUT P6, PT, PT, PT, UP1, 0x80, 0x0 ;  /* 0x000000000000781c */ /* 0x000fca0003fcf018 */
[----:B------:R-:W-:-:S08]  /*5600*/  @UP1 ULDC UR4, c[0x0][0x754] ;  /* 0x0001d50000041ab9 */ /* 0x000fd00000000800 */
[----:B------:R-:W-:Y:S01]  /*5610*/  @P6 IMAD.HI.U32 R9, R12, UR4, RZ ;  /* 0x000000040c096c27 */ /* 0x000fe2000f8e00ff */
[----:B------:R-:W-:Y:S01]  /*5620*/  PLOP3.LUT P6, PT, PT, PT, UP1, 0x80, 0x0 ;  /* 0x000000000000781c */ /* 0x000fe20003fcf018 */
[----:B------:R-:W-:-:S12]  /*5630*/  @UP1 ULDC UR4, c[0x0][0x758] ;  /* 0x0001d60000041ab9 */ /* 0x000fd80000000800 */
[----:B------:R-:W-:-:S07]  /*5640*/  @P6 SHF.R.U32.HI R12, RZ, UR4, R9 ;  /* 0x00000004ff0c6c19 */ /* 0x000fce0008011609 */
.L_x_1489:
[----:B------:R-:W-:Y:S05]  /*5650*/  BSYNC B1 ;  /* 0x0000000000017941 */ /* 0x000fea0003800000 */
.L_x_1487:
[----:B------:R-:W-:-:S05]  /*5660*/  IMAD R12, R12, UR6, R229 ;  /* 0x000000060c0c7c24 */ /* 0x000fca000f8e02e5 */
[----:B------:R-:W-:Y:S02]  /*5670*/  VIMNMX R23, R23, R12, !PT ;  /* 0x0000000c17177248 */ /* 0x000fe40007fe0100 */
[----:B------:R-:W-:-:S07]  /*5680*/  VIADDMNMX R21, R12, UR6, R21, PT ;  /* 0x000000060c157c46 */ /* 0x000fce000b800115 */
.L_x_1486:
[----:B------:R-:W-:Y:S01]  /*5690*/  ISETP.GT.AND P2, PT, R23, 0x10, !P2 ;  /* 0x000000101700780c */ /* 0x000fe20005744270 */
[----:B------:R-:W-:Y:S01]  /*56a0*/  VIADD R29, R17, 0x2c500 ;  /* 0x0002c500111d7836 */ /* 0x000fe20000000000 */
[----:B------:R-:W-:Y:S01]  /*56b0*/  ISETP.GT.AND P1, PT, R23, 0x1, !P1 ;  /* 0x000000011700780c */ /* 0x000fe20004f24270 */
[----:B------:R-:W-:Y:S01]  /*56c0*/  ULDC UR4, c[0x0][0x744] ;  /* 0x0001d10000047ab9 */ /* 0x000fe20000000800 */
[----:B------:R-:W-:Y:S01]  /*56d0*/  ISETP.LT.OR P2, PT, R21, 0x11, P2 ;  /* 0x000000111500780c */ /* 0x000fe20001741670 */
[--C-:B--2---:R-:W-:Y:S01]  /*56e0*/  FFMA.FTZ R15, R28, UR4, -R7.reuse ;  /* 0x000000041c0f7c23 */ /* 0x104fe20008010807 */
[----:B------:R-:W-:Y:S01]  /*56f0*/  ISETP.GT.AND P3, PT, R23, 0x11, !P3 ;  /* 0x000000111700780c */ /* 0x000fe20005f64270 */
[--C-:B------:R-:W-:Y:S01]  /*5700*/  FFMA.FTZ R12, R24, UR4, -R7.reuse ;  /* 0x00000004180c7c23 */ /* 0x100fe20008010807 */
[----:B------:R-:W-:Y:S01]  /*5710*/  FSEL R30, R30, -INF , !P2 ;  /* 0xff8000001e1e7808 */ /* 0x000fe20005000000 */
[--C-:B------:R-:W-:Y:S01]  /*5720*/  FFMA.FTZ R13, R14, UR4, -R7.reuse ;  /* 0x000000040e0d7c23 */ /* 0x100fe20008010807 */
[----:B------:R-:W-:Y:S01]  /*5730*/  ISETP.LT.OR P1, PT, R21, 0x2, P1 ;  /* 0x000000021500780c */ /* 0x000fe20000f21670 */
[--C-:B------:R-:W-:Y:S01]  /*5740*/  FFMA.FTZ R9, R36, UR4, -R7.reuse ;  /* 0x0000000424097c23 */ /* 0x100fe20008010807 */
[----:B------:R-:W-:Y:S01]  /*5750*/  ISETP.GE.AND P2, PT, R225, 0x31, PT ;  /* 0x00000031e100780c */ /* 0x000fe20003f46270 */
[--C-:B------:R-:W-:Y:S01]  /*5760*/  FFMA.FTZ R14, R10, UR4, -R7.reuse ;  /* 0x000000040a0e7c23 */ /* 0x100fe20008010807 */
[----:B------:R-:W-:Y:S01]  /*5770*/  ISETP.LT.OR P3, PT, R21, 0x12, P3 ;  /* 0x000000121500780c */ /* 0x000fe20001f61670 */
[--C-:B------:R-:W-:Y:S01]  /*5780*/  FFMA.FTZ R10, R8, UR4, -R7.reuse ;  /* 0x00000004080a7c23 */ /* 0x100fe20008010807 */
[----:B------:R-:W-:Y:S01]  /*5790*/  ISETP.GE.AND P6, PT, R225, 0x32, PT ;  /* 0x00000032e100780c */ /* 0x000fe20003fc6270 */
[----:B------:R-:W-:Y:S01]  /*57a0*/  FFMA.FTZ R8, R6, UR4, -R7 ;  /* 0x0000000406087c23 */ /* 0x000fe20008010807 */
[----:B------:R-:W-:Y:S01]  /*57b0*/  FSEL R224, R27, -INF , !P1 ;  /* 0xff8000001be07808 */ /* 0x000fe20004800000 */
[----:B------:R-:W-:Y:S01]  /*57c0*/  IMAD R27, R18, 0x4, R17 ;  /* 0x00000004121b7824 */ /* 0x000fe200078e0211 */
[----:B------:R-:W-:Y:S01]  /*57d0*/  ISETP.GT.AND P1, PT, R23, 0x30, !P2 ;  /* 0x000000301700780c */ /* 0x000fe20005724270 */
[--C-:B------:R-:W-:Y:S01]  /*57e0*/  FFMA.FTZ R11, R32, UR4, -R7.reuse ;  /* 0x00000004200b7c23 */ /* 0x100fe20008010807 */
[----:B------:R-:W-:Y:S01]  /*57f0*/  FSEL R20, R31, -INF , !P3 ;  /* 0xff8000001f147808 */ /* 0x000fe20005800000 */
[--C-:B------:R-:W-:Y:S01]  /*5800*/  FFMA.FTZ R6, R40, UR4, -R7.reuse ;  /* 0x0000000428067c23 */ /* 0x100fe20008010807 */
[----:B------:R-:W-:Y:S01]  /*5810*/  ISETP.GT.AND P2, PT, R23, 0x31, !P6 ;  /* 0x000000311700780c */ /* 0x000fe20007744270 */
[----:B------:R-:W-:Y:S01]  /*5820*/  FFMA.FTZ R7, R22, UR4, -R7 ;  /* 0x0000000416077c23 */ /* 0x000fe20008010807 */
[C---:B------:R-:W-:Y:S01]  /*5830*/  ISETP.GE.AND P3, PT, R225.reuse, 0x41, PT ;  /* 0x00000041e100780c */ /* 0x040fe20003f66270 */
[--C-:B---3--:R-:W-:Y:S01]  /*5840*/  FFMA.FTZ R31, R20, UR4, -R5.reuse ;  /* 0x00000004141f7c23 */ /* 0x108fe20008010805 */
[----:B------:R-:W-:Y:S01]  /*5850*/  ISETP.GE.AND P6, PT, R225, 0x42, PT ;  /* 0x00000042e100780c */ /* 0x000fe20003fc6270 */
[----:B------:R-:W1:Y:S01]  /*5860*/  LDS R25, [R27+0x2c320] ;  /* 0x02c320001b197984 */ /* 0x000e620000000800 */
[C---:B------:R-:W-:Y:S01]  /*5870*/  ISETP.GT.AND P4, PT, R23.reuse, 0x20, !P4 ;  /* 0x000000201700780c */ /* 0x040fe20006784270 */
[--C-:B------:R-:W-:Y:S01]  /*5880*/  FFMA.FTZ R22, R224, UR4, -R5.reuse ;  /* 0x00000004e0167c23 */ /* 0x100fe20008010805 */
[C---:B------:R-:W-:Y:S01]  /*5890*/  ISETP.GT.AND P5, PT, R23.reuse, 0x21, !P5 ;  /* 0x000000211700780c */ /* 0x040fe20006fa4270 */
[----:B------:R-:W-:Y:S01]  /*58a0*/  MUFU.EX2 R12, R12 ;  /* 0x0000000c000c7308 */ /* 0x000fe20000000800 */
[C---:B------:R-:W-:Y:S01]  /*58b0*/  ISETP.GT.AND P3, PT, R23.reuse, 0x40, !P3 ;  /* 0x000000401700780c */ /* 0x040fe20005f64270 */
[----:B------:R-:W-:Y:S01]  /*58c0*/  UMOV UR57, 0x40000040 ;  /* 0x4000004000397882 */ /* 0x000fe20000000000 */
[C---:B------:R-:W-:Y:S01]  /*58d0*/  ISETP.GT.AND P0, PT, R23.reuse, RZ, !P0 ;  /* 0x000000ff1700720c */ /* 0x040fe20004704270 */
[----:B------:R-:W-:Y:S01]  /*58e0*/  UMOV UR59, 0x40 ;  /* 0x00000040003b7882 */ /* 0x000fe20000000000 */
[----:B------:R-:W-:Y:S01]  /*58f0*/  ISETP.GT.AND P6, PT, R23, 0x41, !P6 ;  /* 0x000000411700780c */ /* 0x000fe200077c4270 */
[----:B------:R-:W-:Y:S01]  /*5900*/  FFMA.FTZ R23, R30, UR4, -R5 ;  /* 0x000000041e177c23 */ /* 0x000fe20008010805 */
[C---:B------:R-:W-:Y:S01]  /*5910*/  ISETP.LT.OR P4, PT, R21.reuse, 0x21, P4 ;  /* 0x000000211500780c */ /* 0x040fe20002781670 */
[----:B------:R-:W2:Y:S01]  /*5920*/  MUFU.EX2 R13, R13 ;  /* 0x0000000d000d7308 */ /* 0x000ea20000000800 */
[C---:B------:R-:W-:Y:S01]  /*5930*/  ISETP.LT.OR P5, PT, R21.reuse, 0x22, P5 ;  /* 0x000000221500780c */ /* 0x040fe20002fa1670 */
[----:B------:R-:W-:Y:S01]  /*5940*/  UMOV UR9, UR57 ;  /* 0x0000003900097c82 */ /* 0x000fe20008000000 */
[C---:B------:R-:W-:Y:S01]  /*5950*/  ISETP.LT.OR P1, PT, R21.reuse, 0x31, P1 ;  /* 0x000000311500780c */ /* 0x040fe20000f21670 */
[----:B------:R-:W-:Y:S01]  /*5960*/  UMOV UR11, 0x40 ;  /* 0x00000040000b7882 */ /* 0x000fe20000000000 */
[C---:B------:R-:W-:Y:S01]  /*5970*/  ISETP.LT.OR P2, PT, R21.reuse, 0x32, P2 ;  /* 0x000000321500780c */ /* 0x040fe20001741670 */
[----:B------:R-:W-:Y:S01]  /*5980*/  UMOV UR13, UR11 ;  /* 0x0000000b000d7c82 */ /* 0x000fe20008000000 */
[C---:B------:R-:W-:Y:S01]  /*5990*/  ISETP.LT.OR P3, PT, R21.reuse, 0x41, P3 ;  /* 0x000000411500780c */ /* 0x040fe20001f61670 */
[----:B------:R-:W3:Y:S01]  /*59a0*/  MUFU.EX2 R14, R14 ;  /* 0x0000000e000e7308 */ /* 0x000ee20000000800 */
[C---:B------:R-:W-:Y:S01]  /*59b0*/  ISETP.LT.OR P0, PT, R21.reuse, 0x1, P0 ;  /* 0x000000011500780c */ /* 0x040fe20000701670 */
[----:B------:R-:W-:Y:S01]  /*59c0*/  UMOV UR17, UR57 ;  /* 0x0000003900117c82 */ /* 0x000fe20008000000 */
[----:B------:R-:W-:Y:S01]  /*59d0*/  ISETP.LT.OR P6, PT, R21, 0x42, P6 ;  /* 0x000000421500780c */ /* 0x000fe200037c1670 */
[----:B------:R-:W-:Y:S01]  /*59e0*/  UMOV UR19, 0x40 ;  /* 0x0000004000137882 */ /* 0x000fe20000000000 */
[----:B------:R4:W5:Y:S01]  /*59f0*/  LDS R21, [R27+0x2c300] ;  /* 0x02c300001b157984 */ /* 0x0009620000000800 */
[----:B------:R-:W-:Y:S01]  /*5a00*/  SHF.R.U32.HI R29, RZ, 0x4, R29 ;  /* 0x00000004ff1d7819 */ /* 0x000fe2000001161d */
[----:B------:R-:W-:-:S02]  /*5a10*/  WARPGROUP.DEPBAR.LE gsb0, 0x0 ;  /* 0x00008000000079c5 */ /* 0x000fc40000010000 */
[----:B------:R-:W-:Y:S01]  /*5a20*/  FSEL R28, R39, -INF , !P2 ;  /* 0xff800000271c7808 */ /* 0x000fe20005000000 */
[----:B------:R-:W3:Y:S01]  /*5a30*/  MUFU.EX2 R15, R15 ;  /* 0x0000000f000f7308 */ /* 0x000ee20000000800 */
[----:B------:R-:W-:Y:S01]  /*5a40*/  LOP3.LUT R33, R29, 0x3fff, RZ, 0xc0, !PT ;  /* 0x00003fff1d217812 */ /* 0x000fe200078ec0ff */
[----:B------:R-:W-:Y:S01]  /*5a50*/  UMOV UR49, 0x40000040 ;  /* 0x4000004000317882 */ /* 0x000fe20000000000 */
[----:B------:R-:W-:Y:S01]  /*5a60*/  FSEL R34, R34, -INF , !P4 ;  /* 0xff80000022227808 */ /* 0x000fe20006000000 */
[--C-:B------:R-:W-:Y:S01]  /*5a70*/  FFMA.FTZ R29, R28, UR4, -R5.reuse ;  /* 0x000000041c1d7c23 */ /* 0x100fe20008010805 */
[----:B------:R-:W-:Y:S01]  /*5a80*/  FSEL R24, R35, -INF , !P5 ;  /* 0xff80000023187808 */ /* 0x000fe20006800000 */
[----:B------:R-:W-:Y:S01]  /*5a90*/  UMOV UR51, 0x40 ;  /* 0x0000004000337882 */ /* 0x000fe20000000000 */
[----:B------:R-:W-:Y:S01]  /*5aa0*/  FSEL R36, R38, -INF , !P1 ;  /* 0xff80000026247808 */ /* 0x000fe20004800000 */
[--C-:B------:R-:W-:Y:S01]  /*5ab0*/  FFMA.FTZ R34, R34, UR4, -R5.reuse ;  /* 0x0000000422227c23 */ /* 0x100fe20008010805 */
[----:B------:R-:W-:Y:S01]  /*5ac0*/  FSEL R26, R26, -INF , !P0 ;  /* 0xff8000001a1a7808 */ /* 0x000fe20004000000 */
[--C-:B------:R-:W-:Y:S01]  /*5ad0*/  FFMA.FTZ R32, R24, UR4, -R5.reuse ;  /* 0x0000000418207c23 */ /* 0x100fe20008010805 */
[----:B------:R-:W-:Y:S01]  /*5ae0*/  FSEL R42, R42, -INF , !P3 ;  /* 0xff8000002a2a7808 */ /* 0x000fe20005800000 */
[--C-:B------:R-:W-:Y:S01]  /*5af0*/  FFMA.FTZ R36, R36, UR4, -R5.reuse ;  /* 0x0000000424247c23 */ /* 0x100fe20008010805 */
[----:B------:R-:W-:Y:S01]  /*5b00*/  FSEL R30, R43, -INF , !P6 ;  /* 0xff8000002b1e7808 */ /* 0x000fe20007000000 */
[----:B------:R-:W3:Y:S01]  /*5b10*/  MUFU.EX2 R10, R10 ;  /* 0x0000000a000a7308 */ /* 0x000ee20000000800 */
[----:B------:R-:W-:Y:S01]  /*5b20*/  LOP3.LUT R20, R33, 0x80000, RZ, 0xfc, !PT ;  /* 0x0008000021147812 */ /* 0x000fe200078efcff */
[--C-:B------:R-:W-:Y:S01]  /*5b30*/  FFMA.FTZ R28, R42, UR4, -R5.reuse ;  /* 0x000000042a1c7c23 */ /* 0x100fe20008010805 */
[--C-:B------:R-:W-:Y:S01]  /*5b40*/  FFMA.FTZ R33, R26, UR4, -R5.reuse ;  /* 0x000000041a217c23 */ /* 0x100fe20008010805 */
[----:B----4-:R-:W-:Y:S01]  /*5b50*/  FFMA.FTZ R27, R30, UR4, -R5 ;  /* 0x000000041e1b7c23 */ /* 0x010fe20008010805 */
[----:B-1----:R-:W-:Y:S01]  /*5b60*/  FADD.FTZ R47, R47, -R25 ;  /* 0x800000192f2f7221 */ /* 0x002fe20000010000 */
[----:B------:R-:W-:-:S02]  /*5b70*/  VIADD R5, R20, 0x80 ;  /* 0x0000008014057836 */ /* 0x000fc40000000000 */
[--C-:B------:R-:W-:Y:S01]  /*5b80*/  FADD.FTZ R46, R46, -R25.reuse ;  /* 0x800000192e2e7221 */ /* 0x100fe20000010000 */
[----:B------:R-:W-:Y:S01]  /*5b90*/  VIADD R30, R20, 0x180 ;  /* 0x00000180141e7836 */ /* 0x000fe20000000000 */
[----:B------:R-:W1:Y:S01]  /*5ba0*/  MUFU.EX2 R22, R22 ;  /* 0x0000001600167308 */ /* 0x000e620000000800 */
[--C-:B------:R-:W-:Y:S01]  /*5bb0*/  FADD.FTZ R50, R50, -R25.reuse ;  /* 0x8000001932327221 */ /* 0x100fe20000010000 */
[----:B------:R-:W-:Y:S01]  /*5bc0*/  R2UR UR4, R5 ;  /* 0x00000000050472ca */ /* 0x000fe200000e0000 */
[----:B------:R-:W-:Y:S01]  /*5bd0*/  VIADD R5, R20, 0x100 ;  /* 0x0000010014057836 */ /* 0x000fe20000000000 */
[----:B------:R-:W-:Y:S01]  /*5be0*/  R2UR UR6, R30 ;  /* 0x000000001e0672ca */ /* 0x000fe200000e0000 */
[--C-:B------:R-:W-:Y:S01]  /*5bf0*/  FADD.FTZ R51, R51, -R25.reuse ;  /* 0x8000001933337221 */ /* 0x100fe20000010000 */
[--C-:B------:R-:W-:Y:S01]  /*5c00*/  FADD.FTZ R37, R54, -R25.reuse ;  /* 0x8000001936257221 */ /* 0x100fe20000010000 */
[--C-:B------:R-:W-:Y:S01]  /*5c10*/  FADD.FTZ R218, R218, -R25.reuse ;  /* 0x80000019dada7221 */ /* 0x100fe20000010000 */
[----:B------:R-:W-:Y:S01]  /*5c20*/  R2UR UR5, R5 ;  /* 0x00000000050572ca */ /* 0x000fe200000e0000 */
[----:B------:R-:W-:Y:S01]  /*5c30*/  MUFU.EX2 R33, R33 ;  /* 0x0000002100217308 */ /* 0x000fe20000000800 */
[--C-:B------:R-:W-:Y:S01]  /*5c40*/  FADD.FTZ R219, R219, -R25.reuse ;  /* 0x80000019dbdb7221 */ /* 0x100fe20000010000 */
[----:B------:R-:W-:Y:S01]  /*5c50*/  FADD.FTZ R222, R222, -R25 ;  /* 0x80000019dede7221 */ /* 0x000fe20000010000 */
[--C-:B-----5:R-:W-:Y:S01]  /*5c60*/  FADD.FTZ R30, R45, -R21.reuse ;  /* 0x800000152d1e7221 */ /* 0x120fe20000010000 */
[--C-:B------:R-:W-:Y:S01]  /*5c70*/  FADD.FTZ R48, R48, -R21.reuse ;  /* 0x8000001530307221 */ /* 0x100fe20000010000 */
[--C-:B------:R-:W-:Y:S01]  /*5c80*/  FADD.FTZ R49, R49, -R21.reuse ;  /* 0x8000001531317221 */ /* 0x100fe20000010000 */
[--C-:B------:R-:W-:Y:S01]  /*5c90*/  FADD.FTZ R52, R52, -R21.reuse ;  /* 0x8000001534347221 */ /* 0x100fe20000010000 */
[--C-:B------:R-:W-:Y:S01]  /*5ca0*/  FADD.FTZ R53, R53, -R21.reuse ;  /* 0x8000001535357221 */ /* 0x100fe20000010000 */
[----:B------:R-:W4:Y:S01]  /*5cb0*/  MUFU.EX2 R11, R11 ;  /* 0x0000000b000b7308 */ /* 0x000f220000000800 */
[--C-:B------:R-:W-:Y:S01]  /*5cc0*/  FADD.FTZ R216, R216, -R21.reuse ;  /* 0x80000015d8d87221 */ /* 0x100fe20000010000 */
[--C-:B------:R-:W-:Y:S01]  /*5cd0*/  FADD.FTZ R217, R217, -R21.reuse ;  /* 0x80000015d9d97221 */ /* 0x100fe20000010000 */
[--C-:B------:R-:W-:Y:S01]  /*5ce0*/  FADD.FTZ R35, R220, -R21.reuse ;  /* 0x80000015dc237221 */ /* 0x100fe20000010000 */
[----:B--2---:R-:W-:Y:S01]  /*5cf0*/  FMUL.FTZ R38, R13, R30 ;  /* 0x0000001e0d267220 */ /* 0x004fe20000410000 */
[C---:B---3--:R-:W-:Y:S01]  /*5d00*/  FMUL.FTZ R49, R14.reuse, R49 ;  /* 0x000000310e317220 */ /* 0x048fe20000410000 */
[----:B------:R-:W-:Y:S01]  /*5d10*/  FMUL.FTZ R48, R15, R48 ;  /* 0x000000300f307220 */ /* 0x000fe20000410000 */
[----:B------:R-:W-:Y:S01]  /*5d20*/  F2FP.F16.F32.PACK_AB R14, R14, R15 ;  /* 0x0000000f0e0e723e */ /* 0x000fe200000000ff */
[----:B------:R-:W2:Y:S01]  /*5d30*/  MUFU.EX2 R8, R8 ;  /* 0x0000000800087308 */ /* 0x000ea20000000800 */
[----:B------:R-:W-:Y:S01]  /*5d40*/  FMUL.FTZ R53, R10, R53 ;  /* 0x000000350a357220 */ /* 0x000fe20000410000 */
[----:B-1----:R-:W-:Y:S01]  /*5d50*/  FMUL.FTZ R30, R22, R47 ;  /* 0x0000002f161e7220 */ /* 0x002fe20000410000 */
[----:B------:R-:W-:Y:S01]  /*5d60*/  F2FP.F16.F32.PACK_AB R48, R49, R48 ;  /* 0x000000303130723e */ /* 0x000fe200000000ff */
[----:B------:R-:W-:Y:S01]  /*5d70*/  UMOV UR10, UR4 ;  /* 0x00000004000a7c82 */ /* 0x000fe20008000000 */
[----:B------:R-:W-:Y:S01]  /*5d80*/  R2UR UR58, R20 ;  /* 0x00000000143a72ca */ /* 0x000fe200000e0000 */
[----:B------:R-:W-:Y:S01]  /*5d90*/  UMOV UR12, UR10 ;  /* 0x0000000a000c7c82 */ /* 0x000fe20008000000 */
[----:B------:R-:W-:Y:S01]  /*5da0*/  UMOV UR18, UR6 ;  /* 0x0000000600127c82 */ /* 0x000fe20008000000 */
[----:B------:R-:W1:Y:S01]  /*5db0*/  MUFU.EX2 R23, R23 ;  /* 0x0000001700177308 */ /* 0x000e620000000800 */
[----:B----4-:R-:W-:Y:S01]  /*5dc0*/  FMUL.FTZ R52, R11, R52 ;  /* 0x000000340b347220 */ /* 0x010fe20000410000 */
[----:B------:R-:W-:Y:S01]  /*5dd0*/  F2FP.F16.F32.PACK_AB R10, R10, R11 ;  /* 0x0000000b0a0a723e */ /* 0x000fe200000000ff */
[----:B------:R-:W-:Y:S01]  /*5de0*/  UMOV UR53, UR49 ;  /* 0x0000003100357c82 */ /* 0x000fe20008000000 */
[----:B------:R-:W-:Y:S01]  /*5df0*/  UMOV UR55, 0x40 ;  /* 0x0000004000377882 */ /* 0x000fe20000000000 */
[----:B------:R-:W-:Y:S01]  /*5e00*/  UMOV UR45, UR49 ;  /* 0x00000031002d7c82 */ /* 0x000fe20008000000 */
[----:B------:R-:W-:Y:S01]  /*5e10*/  F2FP.F16.F32.PACK_AB R52, R53, R52 ;  /* 0x000000343534723e */ /* 0x000fe200000000ff */
[----:B------:R-:W-:Y:S01]  /*5e20*/  UMOV UR47, 0x40 ;  /* 0x00000040002f7882 */ /* 0x000fe20000000000 */
[----:B------:R3:W4:Y:S01]  /*5e30*/  MUFU.EX2 R24, R31 ;  /* 0x0000001f00187308 */ /* 0x0007220000000800 */
[----:B--2---:R-:W-:Y:S01]  /*5e40*/  FMUL.FTZ R217, R8, R217 ;  /* 0x000000d908d97220 */ /* 0x004fe20000410000 */
[----:B------:R-:W-:Y:S01]  /*5e50*/  UMOV UR29, 0x40000040 ;  /* 0x40000040001d7882 */ /* 0x000fe20000000000 */
[----:B------:R-:W-:Y:S01]  /*5e60*/  UMOV UR31, 0x40 ;  /* 0x00000040001f7882 */ /* 0x000fe20000000000 */
[----:B------:R-:W-:Y:S01]  /*5e70*/  UMOV UR41, UR29 ;  /* 0x0000001d00297c82 */ /* 0x000fe20008000000 */
[----:B------:R-:W-:Y:S01]  /*5e80*/  UMOV UR43, 0x40 ;  /* 0x00000040002b7882 */ /* 0x000fe20000000000 */
[----:B------:R-:W-:Y:S01]  /*5e90*/  UMOV UR37, UR29 ;  /* 0x0000001d00257c82 */ /* 0x000fe20008000000 */
[----:B------:R-:W-:Y:S01]  /*5ea0*/  UMOV UR39, 0x40 ;  /* 0x0000004000277882 */ /* 0x000fe20000000000 */
[----:B------:R2:W-:Y:S01]  /*5eb0*/  MUFU.EX2 R5, R32 ;  /* 0x0000002000057308 */ /* 0x0005e20000000800 */
[--C-:B---3--:R-:W-:Y:S01]  /*5ec0*/  FADD.FTZ R31, R44, -R21.reuse ;  /* 0x800000152c1f7221 */ /* 0x108fe20000010000 */
[----:B-1----:R-:W-:Y:S01]  /*5ed0*/  FMUL.FTZ R50, R23, R50 ;  /* 0x0000003217327220 */ /* 0x002fe20000410000 */
[----:B------:R-:W-:Y:S01]  /*5ee0*/  UMOV UR33, UR29 ;  /* 0x0000001d00217c82 */ /* 0x000fe20008000000 */
[----:B------:R-:W-:Y:S01]  /*5ef0*/  UMOV UR35, 0x40 ;  /* 0x0000004000237882 */ /* 0x000fe20000000000 */
[----:B------:R-:W-:Y:S01]  /*5f00*/  FMUL.FTZ R31, R12, R31 ;  /* 0x0000001f0c1f7220 */ /* 0x000fe20000410000 */
[----:B------:R-:W-:Y:S01]  /*5f10*/  F2FP.F16.F32.PACK_AB R12, R13, R12 ;  /* 0x0000000c0d0c723e */ /* 0x000fe200000000ff */
[----:B------:R-:W-:Y:S01]  /*5f20*/  UMOV UR25, UR29 ;  /* 0x0000001d00197c82 */ /* 0x000fe20008000000 */
[----:B------:R-:W1:Y:S01]  /*5f30*/  MUFU.EX2 R9, R9 ;  /* 0x0000000900097308 */ /* 0x000e620000000800 */
[----:B--2---:R-:W-:Y:S01]  /*5f40*/  FADD.FTZ R32, R221, -R21 ;  /* 0x80000015dd207221 */ /* 0x004fe20000010000 */
[----:B------:R-:W-:Y:S01]  /*5f50*/  F2FP.F16.F32.PACK_AB R13, R22, R33 ;  /* 0x00000021160d723e */ /* 0x000fe200000000ff */
[----:B------:R-:W-:Y:S01]  /*5f60*/  BAR.SYNC.DEFER_BLOCKING 0x9, 0x100 ;  /* 0x0244000000007b1d */ /* 0x000fe20000010000 */
[----:B----4-:R-:W-:Y:S01]  /*5f70*/  F2FP.F16.F32.PACK_AB R15, R24, R23 ;  /* 0x00000017180f723e */ /* 0x010fe200000000ff */
[----:B------:R-:W-:-:S02]  /*5f80*/  IMAD R22, R4, 0x2000, R17 ;  /* 0x0000200004167824 */ /* 0x000fc400078e0211 */
[----:B------:R-:W-:Y:S01]  /*5f90*/  FMUL.FTZ R33, R33, R46 ;  /* 0x0000002e21217220 */ /* 0x000fe20000410000 */
[----:B------:R-:W-:Y:S01]  /*5fa0*/  FMUL.FTZ R51, R24, R51 ;  /* 0x0000003318337220 */ /* 0x000fe20000410000 */
[----:B------:R-:W2:Y:S01]  /*5fb0*/  MUFU.EX2 R6, R6 ;  /* 0x0000000600067308 */ /* 0x000ea20000000800 */
[----:B------:R-:W-:Y:S02]  /*5fc0*/  UMOV UR27, 0x40 ;  /* 0x00000040001b7882 */ /* 0x000fe40000000000 */
[----:B------:R-:W-:Y:S01]  /*5fd0*/  F2FP.F16.F32.PACK_AB R33, R30, R33 ;  /* 0x000000211e21723e */ /* 0x000fe200000000ff */
[----:B------:R-:W-:Y:S01]  /*5fe0*/  UMOV UR23, 0x40 ;  /* 0x0000004000177882 */ /* 0x000fe20000000000 */
[----:B------:R-:W-:Y:S01]  /*5ff0*/  F2FP.F16.F32.PACK_AB R49, R51, R50 ;  /* 0x000000323331723e */ /* 0x000fe200000000ff */
[----:B------:R-:W-:Y:S02]  /*6000*/  UMOV UR15, 0x40 ;  /* 0x00000040000f7882 */ /* 0x000fe40000000000 */
[----:B------:R3:W4:Y:S01]  /*6010*/  MUFU.EX2 R26, R34 ;  /* 0x00000022001a7308 */ /* 0x0007220000000800 */
[----:B-1----:R-:W-:Y:S01]  /*6020*/  FMUL.FTZ R216, R9, R216 ;  /* 0x000000d809d87220 */ /* 0x002fe20000410000 */
[----:B------:R-:W-:-:S06]  /*6030*/  F2FP.F16.F32.PACK_AB R8, R8, R9 ;  /* 0x000000090808723e */ /* 0x000fcc00000000ff */
[----:B------:R-:W1:Y:S01]  /*6040*/  MUFU.EX2 R7, R7 ;  /* 0x0000000700077308 */ /* 0x000e620000000800 */
[----:B--2---:R-:W-:Y:S01]  /*6050*/  FMUL.FTZ R35, R6, R35 ;  /* 0x0000002306237220 */ /* 0x004fe20000410000 */
[----:B------:R-:W-:Y:S01]  /*6060*/  STSM.16.M88.2 [R0+0x2c500], R12 ;  /* 0x02c5000c00007844 */ /* 0x000fe20000000100 */
[--C-:B---3--:R-:W-:Y:S01]  /*6070*/  FADD.FTZ R34, R55, -R25.reuse ;  /* 0x8000001937227221 */ /* 0x108fe20000010000 */
[----:B------:R-:W-:Y:S02]  /*6080*/  FADD.FTZ R25, R223, -R25 ;  /* 0x80000019df197221 */ /* 0x000fe40000010000 */
[----:B------:R2:W-:Y:S01]  /*6090*/  STSM.16.M88.2 [R0+0x2cd00], R14 ;  /* 0x02cd000e00007844 */ /* 0x0005e20000000100 */
[C---:B------:R-:W-:Y:S01]  /*60a0*/  FMUL.FTZ R34, R5.reuse, R34 ;  /* 0x0000002205227220 */ /* 0x040fe20000410000 */
[----:B------:R-:W3:Y:S01]  /*60b0*/  MUFU.EX2 R21, R36 ;  /* 0x0000002400157308 */ /* 0x000ee20000000800 */
[----:B----4-:R-:W-:Y:S01]  /*60c0*/  F2FP.F16.F32.PACK_AB R11, R5, R26 ;  /* 0x0000001a050b723e */ /* 0x010fe200000000ff */
[----:B------:R-:W-:-:S02]  /*60d0*/  VIADD R5, R22, 0x24100 ;  /* 0x0002410016057836 */ /* 0x000fc40000000000 */
[----:B------:R-:W-:Y:S02]  /*60e0*/  FMUL.FTZ R37, R26, R37 ;  /* 0x000000251a257220 */ /* 0x000fe40000410000 */
[----:B------:R-:W-:Y:S01]  /*60f0*/  STSM.16.M88.2 [R0+0x2d500], R10 ;  /* 0x02d5000a00007844 */ /* 0x000fe20000000100 */
[----:B------:R-:W-:Y:S01]  /*6100*/  SHF.R.U32.HI R5, RZ, 0x4, R5 ;  /* 0x00000004ff057819 */ /* 0x000fe20000011605 */
[----:B------:R-:W4:Y:S01]  /*6110*/  MUFU.EX2 R40, R29 ;  /* 0x0000001d00287308 */ /* 0x000f220000000800 */
[----:B-1----:R-:W-:Y:S01]  /*6120*/  F2FP.F16.F32.PACK_AB R6, R7, R6 ;  /* 0x000000060706723e */ /* 0x002fe200000000ff */
[C---:B--2---:R-:W-:Y:S01]  /*6130*/  VIADD R15, R20.reuse, 0x30 ;  /* 0x00000030140f7836 */ /* 0x044fe20000000000 */
[----:B------:R-:W-:Y:S01]  /*6140*/  LOP3.LUT R23, R5, 0x3fff, RZ, 0xc0, !PT ;  /* 0x00003fff05177812 */ /* 0x000fe200078ec0ff */
[----:B------:R-:W-:Y:S01]  /*6150*/  VIADD R5, R20, 0x200 ;  /* 0x0000020014057836 */ /* 0x000fe20000000000 */
[----:B------:R-:W-:Y:S02]  /*6160*/  F2FP.F16.F32.PACK_AB R53, R34, R37 ;  /* 0x000000252235723e */ /* 0x000fe400000000ff */
[----:B------:R-:W-:Y:S01]  /*6170*/  R2UR UR56, R23 ;  /* 0x00000000173872ca */ /* 0x000fe200000e0000 */
[----:B------:R1:W2:Y:S01]  /*6180*/  MUFU.EX2 R39, R28 ;  /* 0x0000001c00277308 */ /* 0x0002a20000000800 */
[----:B---3--:R-:W-:Y:S01]  /*6190*/  FMUL.FTZ R13, R21, R218 ;  /* 0x000000da150d7220 */ /* 0x008fe20000410000 */
[----:B------:R-:W-:Y:S01]  /*61a0*/  F2FP.F16.F32.PACK_AB R12, R217, R216 ;  /* 0x000000d8d90c723e */ /* 0x000fe200000000ff */
[----:B------:R-:W-:Y:S01]  /*61b0*/  VIADD R14, R23, 0x180 ;  /* 0x00000180170e7836 */ /* 0x000fe20000000000 */
[----:B------:R-:W-:Y:S01]  /*61c0*/  R2UR UR7, R5 ;  /* 0x00000000050772ca */ /* 0x000fe200000e0000 */
[----:B------:R-:W-:-:S03]  /*61d0*/  VIADD R5, R23, 0x80 ;  /* 0x0000008017057836 */ /* 0x000fc60000000000 */
[----:B------:R-:W3:Y:S01]  /*61e0*/  MUFU.EX2 R36, R27 ;  /* 0x0000001b00247308 */ /* 0x000ee20000000800 */
[----:B-1----:R-:W-:Y:S01]  /*61f0*/  FMUL.FTZ R28, R7, R32 ;  /* 0x00000020071c7220 */ /* 0x002fe20000410000 */
[C---:B----4-:R-:W-:Y:S01]  /*6200*/  F2FP.F16.F32.PACK_AB R9, R40.reuse, R21 ;  /* 0x000000152809723e */ /* 0x050fe200000000ff */
[----:B------:R-:W-:Y:S01]  /*6210*/  FMUL.FTZ R24, R40, R219 ;  /* 0x000000db28187220 */ /* 0x000fe20000410000 */
[----:B------:R-:W-:Y:S01]  /*6220*/  F2FP.F16.F32.PACK_AB R32, R38, R31 ;  /* 0x0000001f2620723e */ /* 0x000fe200000000ff */
[----:B------:R-:W-:Y:S01]  /*6230*/  UMOV UR8, UR56 ;  /* 0x0000003800087c82 */ /* 0x000fe20008000000 */
[----:B------:R-:W-:Y:S01]  /*6240*/  F2FP.F16.F32.PACK_AB R28, R28, R35 ;  /* 0x000000231c1c723e */ /* 0x000fe200000000ff */
[----:B------:R1:W-:Y:S01]  /*6250*/  STSM.16.M88.2 [R0+0x2dd00], R8 ;  /* 0x02dd000800007844 */ /* 0x0003e20000000100 */
[----:B------:R-:W-:Y:S01]  /*6260*/  F2FP.F16.F32.PACK_AB R13, R24, R13 ;  /* 0x0000000d180d723e */ /* 0x000fe200000000ff */
[----:B--2---:R-:W-:Y:S01]  /*6270*/  FMUL.FTZ R222, R39, R222 ;  /* 0x000000de27de7220 */ /* 0x004fe20000410000 */
[----:B------:R-:W-:Y:S01]  /*6280*/  UMOV UR16, UR56 ;  /* 0x0000003800107c82 */ /* 0x000fe20008000000 */
[----:B------:R-:W-:Y:S01]  /*6290*/  R2UR UR48, R5 ;  /* 0x00000000053072ca */ /* 0x000fe200000e0000 */
[----:B------:R-:W-:-:S02]  /*62a0*/  VIADD R5, R20, 0x90 ;  /* 0x0000009014057836 */ /* 0x000fc40000000000 */
[----:B------:R-:W-:Y:S01]  /*62b0*/  VIADD R21, R20, 0xb0 ;  /* 0x000000b014157836 */ /* 0x000fe20000000000 */
[C---:B---3--:R-:W-:Y:S01]  /*62c0*/  F2FP.F16.F32.PACK_AB R7, R36.reuse, R39 ;  /* 0x000000272407723e */ /* 0x048fe200000000ff */
[----:B------:R-:W-:Y:S01]  /*62d0*/  FMUL.FTZ R25, R36, R25 ;  /* 0x0000001924197220 */ /* 0x000fe20000410000 */
[----:B------:R-:W-:Y:S01]  /*62e0*/  R2UR UR4, R5 ;  /* 0x00000000050472ca */ /* 0x000fe200000e0000 */
[----:B------:R-:W-:Y:S01]  /*62f0*/  VIADD R5, R20, 0x190 ;  /* 0x0000019014057836 */ /* 0x000fe20000000000 */
[----:B-1----:R-:W-:Y:S01]  /*6300*/  MOV R8, UR58 ;  /* 0x0000003a00087c02 */ /* 0x002fe20008000f00 */
[----:B------:R1:W-:Y:S01]  /*6310*/  STSM.16.M88.2 [R0+0x2e500], R6 ;  /* 0x02e5000600007844 */ /* 0x0003e20000000100 */
[----:B------:R-:W-:-:S03]  /*6320*/  F2FP.F16.F32.PACK_AB R29, R25, R222 ;  /* 0x000000de191d723e */ /* 0x000fc600000000ff */
[----:B------:R-:W-:Y:S01]  /*6330*/  UMOV UR52, UR48 ;  /* 0x0000003000347c82 */ /* 0x000fe20008000000 */
[----:B------:R-:W-:Y:S01]  /*6340*/  R2UR UR54, R5 ;  /* 0x00000000053672ca */ /* 0x000fe200000e0000 */
[----:B------:R2:W-:Y:S06]  /*6350*/  MEMBAR.ALL.CTA ;  /* 0x0000000000007992 */ /* 0x0005ec0000008000 */
[----:B--2---:R-:W2:Y:S01]  /*6360*/  FENCE.VIEW.ASYNC.S ;  /* 0x00000000000073c6 */ /* 0x004ea20000000000 */
[----:B------:R-:W-:Y:S01]  /*6370*/  VIADD R5, R20, 0x210 ;  /* 0x0000021014057836 */ /* 0x000fe20000000000 */
[----:B------:R-:W-:Y:S01]  /*6380*/  UMOV UR44, UR48 ;  /* 0x00000030002c7c82 */ /* 0x000fe20008000000 */
[----:B------:R-:W-:-:S03]  /*6390*/  MOV R9, UR59 ;  /* 0x0000003b00097c02 */ /* 0x000fc60008000f00 */
[----:B------:R-:W-:Y:S01]  /*63a0*/  R2UR UR46, R5 ;  /* 0x00000000052e72ca */ /* 0x000fe200000e0000 */
[----:B------:R-:W-:Y:S02]  /*63b0*/  VIADD R5, R23, 0x100 ;  /* 0x0000010017057836 */ /* 0x000fe40000000000 */
[----:B-1----:R-:W-:-:S03]  /*63c0*/  VIADD R6, R20, 0x10 ;  /* 0x0000001014067836 */ /* 0x002fc60000000000 */
[----:B------:R-:W-:Y:S01]  /*63d0*/  R2UR UR28, R5 ;  /* 0x00000000051c72ca */ /* 0x000fe200000e0000 */
[----:B------:R-:W-:Y:S01]  /*63e0*/  VIADD R5, R20, 0xa0 ;  /* 0x000000a014057836 */ /* 0x000fe20000000000 */
[----:B------:R-:W-:Y:S01]  /*63f0*/  R2UR UR50, R6 ;  /* 0x00000000063272ca */ /* 0x000fe200000e0000 */
[----:B------:R-:W-:-:S03]  /*6400*/  VIADD R6, R20, 0x110 ;  /* 0x0000011014067836 */ /* 0x000fc60000000000 */
[----:B------:R-:W-:Y:S01]  /*6410*/  R2UR UR42, R5 ;  /* 0x00000000052a72ca */ /* 0x000fe200000e0000 */
[C---:B------:R-:W-:Y:S01]  /*6420*/  VIADD R5, R20.reuse, 0x1a0 ;  /* 0x000001a014057836 */ /* 0x040fe20000000000 */
[----:B--2---:R-:W-:Y:S04]  /*6430*/  BAR.SYNC.DEFER_BLOCKING 0x9, 0x100 ;  /* 0x0244000000007b1d */ /* 0x004fe80000010000 */
[----:B------:R-:W-:Y:S01]  /*6440*/  R2UR UR34, R5 ;  /* 0x00000000052272ca */ /* 0x000fe200000e0000 */
[----:B------:R-:W-:Y:S01]  /*6450*/  VIADD R5, R20, 0x220 ;  /* 0x0000022014057836 */ /* 0x000fe20000000000 */
[----:B------:R-:W-:-:S04]  /*6460*/  UMOV UR40, UR28 ;  /* 0x0000001c00287c82 */ /* 0x000fc80008000000 */
[----:B------:R-:W-:Y:S01]  /*6470*/  R2UR UR26, R5 ;  /* 0x00000000051a72ca */ /* 0x000fe200000e0000 */
[----:B------:R-:W-:Y:S01]  /*6480*/  UMOV UR36, UR28 ;  /* 0x0000001c00247c82 */ /* 0x000fe20008000000 */
[----:B------:R-:W-:Y:S01]  /*6490*/  UMOV UR32, UR28 ;  /* 0x0000001c00207c82 */ /* 0x000fe20008000000 */
[----:B------:R-:W-:Y:S01]  /*64a0*/  UMOV UR24, UR28 ;  /* 0x0000001c00187c82 */ /* 0x000fe20008000000 */
[----:B------:R-:W-:-:S05]  /*64b0*/  IMAD R5, R4, 0x2800, R17 ;  /* 0x0000280004057824 */ /* 0x000fca00078e0211 */
[----:B------:R-:W-:-:S04]  /*64c0*/  SHF.R.U32.HI R5, RZ, 0x4, R5 ;  /* 0x00000004ff057819 */ /* 0x000fc80000011605 */
[----:B------:R-:W-:Y:S01]  /*64d0*/  LOP3.LUT R5, R5, 0x3fff, RZ, 0xc0, !PT ;  /* 0x00003fff05057812 */ /* 0x000fe200078ec0ff */
[----:B------:R-:W-:Y:S04]  /*64e0*/  STSM.16.M88.2 [R0+0x2ed00], R32 ;  /* 0x02ed002000007844 */ /* 0x000fe80000000100 */
[----:B------:R-:W-:Y:S04]  /*64f0*/  STSM.16.M88.2 [R0+0x2f500], R48 ;  /* 0x02f5003000007844 */ /* 0x000fe80000000100 */
[----:B------:R-:W-:Y:S04]  /*6500*/  STSM.16.M88.2 [R0+0x2fd00], R52 ;  /* 0x02fd003400007844 */ /* 0x000fe80000000100 */
[----:B------:R1:W-:Y:S04]  /*6510*/  STSM.16.M88.2 [R0+0x30500], R12 ;  /* 0x0305000c00007844 */ /* 0x0003e80000000100 */
[----:B------:R2:W-:Y:S01]  /*6520*/  STSM.16.M88.2 [R0+0x30d00], R28 ;  /* 0x030d001c00007844 */ /* 0x0005e20000000100 */
[----:B------:R-:W-:-:S06]  /*6530*/  WARPGROUP.ARRIVE ;  /* 0x00000000000079c5 */ /* 0x000fcc0000000000 */
[----:B------:R-:W-:Y:S04]  /*6540*/  HGMMA.64x16x16.F32 R56, gdesc[UR56].tnspA.tnspB, R56 ;  /* 0x60200000383879f0 */ /* 0x000fe80008700838 */
        /* <DEDUP_REMOVED lines=32> */
[----:B-1----:R-:W-:-:S02]  /*6750*/  MOV R12, UR56 ;  /* 0x00000038000c7c02 */ /* 0x002fc40008000f00 */
        /* <DEDUP_REMOVED lines=372> */
.L_x_1490:
        /* <DEDUP_REMOVED lines=112> */
.L_x_1491:
        /* <DEDUP_REMOVED lines=96> */
.L_x_1471:
        /* <DEDUP_REMOVED lines=85> */
.L_x_1495:
[----:B------:R-:W-:Y:S01]  /*90f0*/  @P0 ELECT P1, URZ, PT ;  /* 0x00000000003f082f */ /* 0x000fe20003820000 */
[----:B------:R3:W-:-:S12]  /*9100*/  UBLKRED.G.S.ADD.F32.RN [UR6], [UR4], UR5, desc[UR8] ;  /* 0x00000806040073bb */ /* 0x0007d800080a1405 */
[----:B------:R-:W-:Y:S02]  /*9110*/  @P1 PLOP3.LUT P0, PT, P1, PT, PT, 0x8, 0x0 ;  /* 0x000000000000181c */ /* 0x000fe40000f0e170 */
[----:B------:R-:W-:-:S11]  /*9120*/  PLOP3.LUT P1, PT, PT, PT, PT, 0x8, 0x0 ;  /* 0x000000000000781c */ /* 0x000fd60003f2e170 */
[----:B---3--:R-:W-:Y:S05]  /*9130*/  @P0 BRA.U.ANY `(.L_x_1495) ;  /* 0xfffffffd00ec0947 */ /* 0x008fea000393ffff */
[----:B------:R0:W-:Y:S01]  /*9140*/  UTMACMDFLUSH ;  /* 0x00000000000079b7 */ /* 0x0001e20000000000 */
[----:B------:R-:W-:-:S04]  /*9150*/  DEPBAR.LE SB0, 0x0 ;  /* 0x000080000000791a */ /* 0x000fc80000000000 */
.L_x_1494:
[----:B------:R-:W-:Y:S05]  /*9160*/  BSYNC B1 ;  /* 0x0000000000017941 */ /* 0x000fea0003800000 */
.L_x_1493:
        /* <DEDUP_REMOVED lines=32> */
.L_x_1496:
        /* <DEDUP_REMOVED lines=8> */
.L_x_1467:
        /* <DEDUP_REMOVED lines=41> */
.L_x_1498:
        /* <DEDUP_REMOVED lines=42> */
.L_x_1514:
        /* <DEDUP_REMOVED lines=12> */
.L_x_1500:
        /* <DEDUP_REMOVED lines=126> */
.L_x_1506:
[----:B------:R-:W-:-:S04]  /*a1c0*/  SHF.L.U32 R9, R12, 0x1f, RZ ;  /* 0x0000001f0c097819 */ /* 0x000fc800000006ff */
[----:B------:R-:W1:Y:S02]  /*a1d0*/  SYNCS.PHASECHK.TRANS64.TRYWAIT P1, [R6+URZ+0x31838], R9 ;  /* 0x03183809060075a7 */ /* 0x000e64000802017f */
[----:B-1----:R-:W-:Y:S05]  /*a1e0*/  @!P1 BRA `(.L_x_1502) ;  /* 0x0000000c00909947 */ /* 0x002fea0003800000 */
.L_x_1515:
[----:B------:R-:W-:Y:S05]  /*a1f0*/  @P0 BRA `(.L_x_1503) ;  /* 0x0000000000140947 */ /* 0x000fea0003800000 */
[----:B------:R-:W-:Y:S01]  /*a200*/  ISETP.NE.AND P1, PT, R14, RZ, PT ;  /* 0x000000ff0e00720c */ /* 0x000fe20003f25270 */
[----:B-1----:R-:W-:-:S04]  /*a210*/  IMAD.MOV.U32 R9, RZ, RZ, 0x8100 ;  /* 0x00008100ff097424 */ /* 0x002fc800078e00ff */
[----:B------:R2:W-:Y:S08]  /*a220*/  SYNCS.ARRIVE.TRANS64 RZ, [R6+URZ+0x31830], R9 ;  /* 0x0318300906ff79a7 */ /* 0x0005f0000800003f */
[----:B------:R-:W-:Y:S05]  /*a230*/  @!P1 BRA `(.L_x_1503) ;  /* 0x0000000000049947 */ /* 0x000fea0003800000 */
[----:B------:R-:W-:Y:S01]  /*a240*/  BPT.TRAP 0x1 ;  /* 0x000000040000795c */ /* 0x000fe20000300000 */
.L_x_1503:
        /* <DEDUP_REMOVED lines=48> */
.L_x_1517:
[----:B------:R-:W-:Y:S01]  /*a550*/  LOP3.LUT R12, R12, 0x1, RZ, 0x3c, !PT ;  /* 0x000000010c0c7812 */ /* 0x000fe200078e3cff */
[----:B------:R-:W-:Y:S06]  /*a560*/  @P2 BRA `(.L_x_1505) ;  /* 0x0000000000142947 */ /* 0x000fec0003800000 */
[----:B------:R-:W-:Y:S01]  /*a570*/  ISETP.NE.AND P1, PT, R14, RZ, PT ;  /* 0x000000ff0e00720c */ /* 0x000fe20003f25270 */
[----:B-1----:R-:W-:-:S04]  /*a580*/  IMAD.MOV.U32 R0, RZ, RZ, 0x8100 ;  /* 0x00008100ff007424 */ /* 0x002fc800078e00ff */
[----:B------:R2:W-:Y:S08]  /*a590*/  SYNCS.ARRIVE.TRANS64 RZ, [R20+URZ+0x31810], R0 ;  /* 0x0318100014ff79a7 */ /* 0x0005f0000800003f */
[----:B------:R-:W-:Y:S05]  /*a5a0*/  @!P1 BRA `(.L_x_1505) ;  /* 0x0000000000049947 */ /* 0x000fea0003800000 */
[----:B------:R-:W-:Y:S01]  /*a5b0*/  BPT.TRAP 0x1 ;  /* 0x000000040000795c */ /* 0x000fe20000300000 */
.L_x_1505:
        /* <DEDUP_REMOVED lines=52> */
.L_x_1501:
[----:B------:R-:W-:-:S04]  /*a900*/  SHF.L.U32 R3, R12, 0x1f, RZ ;  /* 0x0000001f0c037819 */ /* 0x000fc800000006ff */
[----:B------:R-:W1:Y:S02]  /*a910*/  SYNCS.PHASECHK.TRANS64.TRYWAIT P1, [R6+URZ+0x31838], R3 ;  /* 0x03183803060075a7 */ /* 0x000e64000802017f */
[----:B-1----:R-:W-:Y:S05]  /*a920*/  @!P1 BRA `(.L_x_1507) ;  /* 0x0000000400ec9947 */ /* 0x002fea0003800000 */
.L_x_1518:
[----:B------:R-:W-:Y:S05]  /*a930*/  @P0 BRA `(.L_x_1508) ;  /* 0x0000000000140947 */ /* 0x000fea0003800000 */
[----:B------:R-:W-:Y:S01]  /*a940*/  LOP3.LUT P0, RZ, R21, 0x1f, RZ, 0xc0, !PT ;  /* 0x0000001f15ff7812 */ /* 0x000fe2000780c0ff */
[----:B-1----:R-:W-:-:S04]  /*a950*/  IMAD.MOV.U32 R3, RZ, RZ, 0x8100 ;  /* 0x00008100ff037424 */ /* 0x002fc800078e00ff */
[----:B------:R2:W-:Y:S08]  /*a960*/  SYNCS.ARRIVE.TRANS64 RZ, [R6+URZ+0x31830], R3 ;  /* 0x0318300306ff79a7 */ /* 0x0005f0000800003f */
[----:B------:R-:W-:Y:S05]  /*a970*/  @!P0 BRA `(.L_x_1508) ;  /* 0x0000000000048947 */ /* 0x000fea0003800000 */
[----:B------:R-:W-:Y:S01]  /*a980*/  BPT.TRAP 0x1 ;  /* 0x000000040000795c */ /* 0x000fe20000300000 */
.L_x_1508:
        /* <DEDUP_REMOVED lines=50> */
.L_x_1497:
        /* <DEDUP_REMOVED lines=10> */
.L_x_1509:
        /* <DEDUP_REMOVED lines=8> */
.L_x_1519:
        /* <DEDUP_REMOVED lines=9> */
.L_x_1520:
[----:B------:R-:W-:Y:S05]  /*ae60*/  @!P1 BRA `(.L_x_1512) ;  /* 0x0000000000049947 */ /* 0x000fea0003800000 */
[----:B------:R-:W-:Y:S01]  /*ae70*/  BPT.TRAP 0x1 ;  /* 0x000000040000795c */ /* 0x000fe20000300000 */
.L_x_1512:
[----:B------:R-:W-:-:S07]  /*ae80*/  SHF.L.U32 R12, R12, 0x1f, RZ ;  /* 0x0000001f0c0c7819 */ /* 0x000fce00000006ff */
.L_x_1513:
[----:B--2---:R2:W3:Y:S02]  /*ae90*/  SYNCS.PHASECHK.TRANS64.TRYWAIT P0, [R7+URZ+0x31838], R12 ;  /* 0x0318380c070075a7 */ /* 0x0044e4000800017f */
[----:B---3--:R-:W-:Y:S05]  /*aea0*/  @!P0 NANOSLEEP.SYNCS 0x989680 ;  /* 0x009896800000895d */ /* 0x008fea0003900000 */
[----:B------:R-:W3:Y:S02]  /*aeb0*/  @!P0 SYNCS.PHASECHK.TRANS64 P0, [R7+URZ+0x31838], R12 ;  /* 0x0318380c070085a7 */ /* 0x000ee4000800007f */
[----:B---3--:R-:W-:Y:S05]  /*aec0*/  @!P0 BRA `(.L_x_1513) ;  /* 0xfffffffc00f08947 */ /* 0x008fea000383ffff */
.L_x_1469:
[----:B------:R-:W-:Y:S05]  /*aed0*/  BSYNC B0 ;  /* 0x0000000000007941 */ /* 0x000fea0003800000 */
.L_x_1466:
[----:B------:R-:W-:Y:S05]  /*aee0*/  EXIT ;  /* 0x000000000000794d */ /* 0x000fea0003800000 */
.L_x_1473:
[----:B-1----:R1:W2:Y:S02]  /*aef0*/  SYNCS.PHASECHK.TRANS64.TRYWAIT P0, [R17+URZ+0x31800], R8 ;  /* 0x03180008110075a7 */ /* 0x0022a4000800017f */
[----:B--2---:R-:W-:Y:S05]  /*af00*/  @!P0 NANOSLEEP.SYNCS 0x989680 ;  /* 0x009896800000895d */ /* 0x004fea0003900000 */
[----:B------:R-:W2:Y:S02]  /*af10*/  @!P0 SYNCS.PHASECHK.TRANS64 P0, [R17+URZ+0x31800], R8 ;  /* 0x03180008110085a7 */ /* 0x000ea4000800007f */
[----:B--2---:R-:W-:Y:S05]  /*af20*/  @!P0 BRA `(.L_x_1473) ;  /* 0xfffffffc00f08947 */ /* 0x004fea000383ffff */
[----:B------:R-:W-:Y:S05]  /*af30*/  BRA `(.L_x_1472) ;  /* 0xffffff5c00a87947 */ /* 0x000fea000383ffff */
.L_x_1477:
[----:B--2---:R2:W3:Y:S02]  /*af40*/  SYNCS.PHASECHK.TRANS64.TRYWAIT P0, [R16+URZ+0x31810], R9 ;  /* 0x03181009100075a7 */ /* 0x0044e4000800017f */
[----:B---3--:R-:W-:Y:S05]  /*af50*/  @!P0 NANOSLEEP.SYNCS 0x989680 ;  /* 0x009896800000895d */ /* 0x008fea0003900000 */
[----:B------:R-:W3:Y:S02]  /*af60*/  @!P0 SYNCS.PHASECHK.TRANS64 P0, [R16+URZ+0x31810], R9 ;  /* 0x03181009100085a7 */ /* 0x000ee4000800007f */
[----:B---3--:R-:W-:Y:S05]  /*af70*/  @!P0 BRA `(.L_x_1477) ;  /* 0xfffffffc00f08947 */ /* 0x008fea000383ffff */
[----:B------:R-:W-:Y:S05]  /*af80*/  BRA `(.L_x_1476) ;  /* 0xffffff6800247947 */ /* 0x000fea000383ffff */
.L_x_1481:
[----:B----4-:R4:W1:Y:S02]  /*af90*/  SYNCS.PHASECHK.TRANS64.TRYWAIT P0, [R17+URZ+0x31830], R10 ;  /* 0x0318300a110075a7 */ /* 0x010864000800017f */
[----:B-1----:R-:W-:Y:S05]  /*afa0*/  @!P0 NANOSLEEP.SYNCS 0x989680 ;  /* 0x009896800000895d */ /* 0x002fea0003900000 */
[----:B------:R-:W1:Y:S02]  /*afb0*/  @!P0 SYNCS.PHASECHK.TRANS64 P0, [R17+URZ+0x31830], R10 ;  /* 0x0318300a110085a7 */ /* 0x000e64000800007f */
[----:B-1----:R-:W-:Y:S05]  /*afc0*/  @!P0 BRA `(.L_x_1481) ;  /* 0xfffffffc00f08947 */ /* 0x002fea000383ffff */
[----:B------:R-:W-:Y:S05]  /*afd0*/  BRA `(.L_x_1480) ;  /* 0xffffff8400347947 */ /* 0x000fea000383ffff */
.L_x_1499:
[----:B-1----:R1:W2:Y:S02]  /*afe0*/  SYNCS.PHASECHK.TRANS64.TRYWAIT P0, [R6+URZ+0x31820], R3 ;  /* 0x03182003060075a7 */ /* 0x0022a4000800017f */
[----:B--2---:R-:W-:Y:S05]  /*aff0*/  @!P0 NANOSLEEP.SYNCS 0x989680 ;  /* 0x009896800000895d */ /* 0x004fea0003900000 */
[----:B------:R-:W2:Y:S02]  /*b000*/  @!P0 SYNCS.PHASECHK.TRANS64 P0, [R6+URZ+0x31820], R3 ;  /* 0x03182003060085a7 */ /* 0x000ea4000800007f */
[----:B--2---:R-:W-:Y:S05]  /*b010*/  @!P0 BRA `(.L_x_1499) ;  /* 0xfffffffc00f08947 */ /* 0x004fea000383ffff */
[----:B------:R-:W-:Y:S05]  /*b020*/  BRA `(.L_x_1514) ;  /* 0xffffffe8003c7947 */ /* 0x000fea000383ffff */
.L_x_1502:
[----:B-1----:R1:W2:Y:S02]  /*b030*/  SYNCS.PHASECHK.TRANS64.TRYWAIT P1, [R6+URZ+0x31838], R9 ;  /* 0x03183809060075a7 */ /* 0x0022a4000802017f */
[----:B--2---:R-:W-:Y:S05]  /*b040*/  @!P1 NANOSLEEP.SYNCS 0x989680 ;  /* 0x009896800000995d */ /* 0x004fea0003900000 */
[----:B------:R-:W2:Y:S02]  /*b050*/  @!P1 SYNCS.PHASECHK.TRANS64 P1, [R6+URZ+0x31838], R9 ;  /* 0x03183809060095a7 */ /* 0x000ea4000802007f */
[----:B--2---:R-:W-:Y:S05]  /*b060*/  @!P1 BRA `(.L_x_1502) ;  /* 0xfffffffc00f09947 */ /* 0x004fea000383ffff */
[----:B------:R-:W-:Y:S05]  /*b070*/  BRA `(.L_x_1515) ;  /* 0xfffffff0005c7947 */ /* 0x000fea000383ffff */
.L_x_1504:
[----:B------:R-:W-:-:S07]  /*b080*/  SHF.L.U32 R0, R8, 0x1f, RZ ;  /* 0x0000001f08007819 */ /* 0x000fce00000006ff */
.L_x_1516:
[----:B-1----:R1:W2:Y:S02]  /*b090*/  SYNCS.PHASECHK.TRANS64.TRYWAIT P1, [R20+URZ+0x31820], R0 ;  /* 0x03182000140075a7 */ /* 0x0022a4000802017f */
[----:B--2---:R-:W-:Y:S05]  /*b0a0*/  @!P1 NANOSLEEP.SYNCS 0x989680 ;  /* 0x009896800000995d */ /* 0x004fea0003900000 */
[----:B------:R-:W2:Y:S02]  /*b0b0*/  @!P1 SYNCS.PHASECHK.TRANS64 P1, [R20+URZ+0x31820], R0 ;  /* 0x03182000140095a7 */ /* 0x000ea4000802007f */
[----:B--2---:R-:W-:Y:S05]  /*b0c0*/  @!P1 BRA `(.L_x_1516) ;  /* 0xfffffffc00f09947 */ /* 0x004fea000383ffff */
[----:B------:R-:W-:Y:S05]  /*b0d0*/  BRA `(.L_x_1517) ;  /* 0xfffffff4001c7947 */ /* 0x000fea000383ffff */
.L_x_1507:
[----:B-1----:R1:W2:Y:S02]  /*b0e0*/  SYNCS.PHASECHK.TRANS64.TRYWAIT P1, [R6+URZ+0x31838], R3 ;  /* 0x03183803060075a7 */ /* 0x0022a4000802017f */
[----:B--2---:R-:W-:Y:S05]  /*b0f0*/  @!P1 NANOSLEEP.SYNCS 0x989680 ;  /* 0x009896800000995d */ /* 0x004fea0003900000 */
[----:B------:R-:W2:Y:S02]  /*b100*/  @!P1 SYNCS.PHASECHK.TRANS64 P1, [R6+URZ+0x31838], R3 ;  /* 0x03183803060095a7 */ /* 0x000ea4000802007f */
[----:B--2---:R-:W-:Y:S05]  /*b110*/  @!P1 BRA `(.L_x_1507) ;  /* 0xfffffffc00f09947 */ /* 0x004fea000383ffff */
[----:B------:R-:W-:Y:S05]  /*b120*/  BRA `(.L_x_1518) ;  /* 0xfffffff800007947 */ /* 0x000fea000383ffff */
.L_x_1510:
[----:B-1----:R1:W2:Y:S02]  /*b130*/  SYNCS.PHASECHK.TRANS64.TRYWAIT P0, [R5+URZ], R2 ;  /* 0x00000002050075a7 */ /* 0x0022a4000800017f */
[----:B--2---:R-:W-:Y:S05]  /*b140*/  @!P0 NANOSLEEP.SYNCS 0x989680 ;  /* 0x009896800000895d */ /* 0x004fea0003900000 */
[----:B------:R-:W2:Y:S02]  /*b150*/  @!P0 SYNCS.PHASECHK.TRANS64 P0, [R5+URZ], R2 ;  /* 0x00000002050085a7 */ /* 0x000ea4000800007f */
[----:B--2---:R-:W-:Y:S05]  /*b160*/  @!P0 BRA `(.L_x_1510) ;  /* 0xfffffffc00f08947 */ /* 0x004fea000383ffff */
[----:B------:R-:W-:Y:S05]  /*b170*/  BRA `(.L_x_1519) ;  /* 0xfffffffc00147947 */ /* 0x000fea000383ffff */
.L_x_1511:
[----:B-1----:R1:W2:Y:S02]  /*b180*/  SYNCS.PHASECHK.TRANS64.TRYWAIT P0, [R3+URZ], R0 ;  /* 0x00000000030075a7 */ /* 0x0022a4000800017f */
[----:B--2---:R-:W-:Y:S05]  /*b190*/  @!P0 NANOSLEEP.SYNCS 0x989680 ;  /* 0x009896800000895d */ /* 0x004fea0003900000 */
[----:B------:R-:W2:Y:S02]  /*b1a0*/  @!P0 SYNCS.PHASECHK.TRANS64 P0, [R3+URZ], R0 ;  /* 0x00000000030085a7 */ /* 0x000ea4000800007f */
[----:B--2---:R-:W-:Y:S05]  /*b1b0*/  @!P0 BRA `(.L_x_1511) ;  /* 0xfffffffc00f08947 */ /* 0x004fea000383ffff */
[----:B------:R-:W-:Y:S05]  /*b1c0*/  BRA `(.L_x_1520) ;  /* 0xfffffffc00247947 */ /* 0x000fea000383ffff */
.L_x_1521:
        /* <DEDUP_REMOVED lines=11> */
.L_x_2214:


//--------------------- .text._ZN7cutlass13device_kernelIN5flash11enable_sm90INS1_16FlashAttnBwdSm90INS1_25CollectiveMainloopBwdSm90ILi2ELi1ELi1EN4cute5tupleIJNS5_1CILi1EEES8_S8_EEENS6_IJNS7_ILi64EEENS7_ILi80EEENS7_ILi256EEEEEENS_6half_tEfNS_4arch4Sm90ELb0ELb1ELb0ELb1ELb0ELb0ELb1ELb1ELi2ELi1ELi1ELi1ELb0EEENS1_21CollectiveEpilogueBwdISD_SE_SG_Li256ELb1ELb1ELi2EEENS1_19SingleTileSchedulerILb1ELb0ELb0ELi80EEEEEEEEEvNT_6ParamsE --------------------------
	.section	.text._ZN7cutlass13device_kernelIN5flash11enable_sm90INS1_16FlashAttnBwdSm90INS1_25CollectiveMainloopBwdSm90ILi2ELi1ELi1EN4cute5tupleIJNS5_1CILi1EEES8_S8_EEENS6_IJNS7_ILi64EEENS7_ILi80EEENS7_ILi256EEEEEENS_6half_tEfNS_4arch4Sm90ELb0ELb1ELb0ELb1ELb0ELb0ELb1ELb1ELi2ELi1ELi1ELi1ELb0EEENS1_21CollectiveEpilogueBwdISD_SE_SG_Li256ELb1ELb1ELi2EEENS1_19SingleTileSchedulerILb1ELb0ELb0ELi80EEEEEEEEEvNT_6ParamsE,"ax",@progbits
	.align	128
.text._ZN7cutlass13device_kernelIN5flash11enable_sm90INS1_16FlashAttnBwdSm90INS1_25CollectiveMainloopBwdSm90ILi2ELi1ELi1EN4cute5tupleIJNS5_1CILi1EEES8_S8_EEENS6_IJNS7_ILi64EEENS7_ILi80EEENS7_ILi256EEEEEENS_6half_tEfNS_4arch4Sm90ELb0ELb1ELb0ELb1ELb0ELb0ELb1ELb1ELi2ELi1ELi1ELi1ELb0EEENS1_21CollectiveEpilogueBwdISD_SE_SG_Li256ELb1ELb1ELi2EEENS1_19SingleTileSchedulerILb1ELb0ELb0ELi80EEEEEEEEEvNT_6ParamsE:
        .type           _ZN7cutlass13device_kernelIN5flash11enable_sm90INS1_16FlashAttnBwdSm90INS1_25CollectiveMainloopBwdSm90ILi2ELi1ELi1EN4cute5tupleIJNS5_1CILi1EEES8_S8_EEENS6_IJNS7_ILi64EEENS7_ILi80EEENS7_ILi256EEEEEENS_6half_tEfNS_4arch4Sm90ELb0ELb1ELb0ELb1ELb0ELb0ELb1ELb1ELi2ELi1ELi1ELi1ELb0EEENS1_21CollectiveEpilogueBwdISD_SE_SG_Li256ELb1ELb1ELi2EEENS1_19SingleTileSchedulerILb1ELb0ELb0ELi80EEEEEEEEEvNT_6ParamsE,@function
        .size           _ZN7cutlass13device_kernelIN5flash11enable_sm90INS1_16FlashAttnBwdSm90INS1_25CollectiveMainloopBwdSm90ILi2ELi1ELi1EN4cute5tupleIJNS5_1CILi1EEES8_S8_EEENS6_IJNS7_ILi64EEENS7_ILi80EEENS7_ILi256EEEEEENS_6half_tEfNS_4arch4Sm90ELb0ELb1ELb0ELb1ELb0ELb0ELb1ELb1ELi2ELi1ELi1ELi1ELb0EEENS1_21CollectiveEpilogueBwdISD_SE_SG_Li256ELb1ELb1ELi2EEENS1_19SingleTileSchedulerILb1ELb0ELb0ELi80EEEEEEEEEvNT_6ParamsE,(.L_x_2215 - _ZN7cutlass13device_kernelIN5flash11enable_sm90INS1_16FlashAttnBwdSm90INS1_25CollectiveMainloopBwdSm90ILi2ELi1ELi1EN4cute5tupleIJNS5_1CILi1EEES8_S8_EEENS6_IJNS7_ILi64EEENS7_ILi80EEENS7_ILi256EEEEEENS_6half_tEfNS_4arch4Sm90ELb0ELb1ELb0ELb1ELb0ELb0ELb1ELb1ELi2ELi1ELi1ELi1ELb0EEENS1_21CollectiveEpilogueBwdISD_SE_SG_Li256ELb1ELb1ELi2EEENS1_19SingleTileSchedulerILb1ELb0ELb0ELi80EEEEEEEEEvNT_6ParamsE)
        .other          _ZN7cutlass13device_kernelIN5flash11enable_sm90INS1_16FlashAttnBwdSm90INS1_25CollectiveMainloopBwdSm90ILi2ELi1ELi1EN4cute5tupleIJNS5_1CILi1EEES8_S8_EEENS6_IJNS7_ILi64EEENS7_ILi80EEENS7_ILi256EEEEEENS_6half_tEfNS_4arch4Sm90ELb0ELb1ELb0ELb1ELb0ELb0ELb1ELb1ELi2ELi1ELi1ELi1ELb0EEENS1_21CollectiveEpilogueBwdISD_SE_SG_Li256ELb1ELb1ELi2EEENS1_19SingleTileSchedulerILb1ELb0ELb0ELi80EEEEEEEEEvNT_6ParamsE,@"STO_CUDA_ENTRY STV_DEFAULT"
_ZN7cutlass13device_kernelIN5flash11enable_sm90INS1_16FlashAttnBwdSm90INS1_25CollectiveMainloopBwdSm90ILi2ELi1ELi1EN4cute5tupleIJNS5_1CILi1EEES8_S8_EEENS6_IJNS7_ILi64EEENS7_ILi80EEENS7_ILi256EEEEEENS_6half_tEfNS_4arch4Sm90ELb0ELb1ELb0ELb1ELb0ELb0ELb1ELb1ELi2ELi1ELi1ELi1ELb0EEENS1_21CollectiveEpilogueBwdISD_SE_SG_Li256ELb1ELb1ELi2EEENS1_19SingleTileSchedulerILb1ELb0ELb0ELi80EEEEEEEEEvNT_6ParamsE:
        /* <DEDUP_REMOVED lines=24> */
.L_x_1523:
[----:B------:R-:W-:Y:S05]  /*0180*/  BSYNC B0 ;  /* 0x0000000000007941 */ /* 0x000fea0003800000 */
.L_x_1522:
        /* <DEDUP_REMOVED lines=39> */
.L_x_1524:
        /* <DEDUP_REMOVED lines=20> */
.L_x_1525:
[----:B------:R-:W-:Y:S01]  /*0540*/  PLOP3.LUT P0, PT, PT, PT, UP0, 0x80, 0x0 ;  /* 0x000000000000781c */ /* 0x000fe20003f0f008 */
[----:B------:R-:W-:Y:S01]  /*0550*/  NOP ;  /* 0x0000000000007918 */ /* 0x000fe20000000000 */
[----:B------:R-:W-:Y:S01]  /*0560*/  BSSY B0, `(.L_x_1526) ;  /* 0x0000f0b000007945 */ /* 0x000fe20003800000 */
[----:B------:R-:W-:Y:S01]  /*0570*/  LOP3.LUT R11, R21, 0x7f, RZ, 0xc0, !PT ;  /* 0x0000007f150b7812 */ /* 0x000fe200078ec0ff */
[----:B01234-:R-:W-:Y:S09]  /*0580*/  BAR.SYNC.DEFER_BLOCKING 0x0 ;  /* 0x0000000000007b1d */ /* 0x01fff20000010000 */
[----:B------:R-:W-:Y:S05]  /*0590*/  @!P0 BRA `(.L_x_1527) ;  /* 0x000000cc004c8947 */ /* 0x000fea0003800000 */
.L_x_1528:
        /* <DEDUP_REMOVED lines=15> */
.L_x_1529:
        /* <DEDUP_REMOVED lines=11> */
.L_x_1531:
[----:B------:R-:W2:Y:S02]  /*0740*/  LDC R0, c[0x0][0x8bc] ;  /* 0x00022f00ff007b82 */ /* 0x000ea40000000800 */
.L_x_1530:
        /* <DEDUP_REMOVED lines=35> */
.L_x_1533:
[----:B------:R-:W-:Y:S01]  /*0980*/  @P1 LOP3.LUT R3, R4, 0xffffc000, RZ, 0xc0, !PT ;  /* 0xffffc00004031812 */ /* 0x000fe200078ec0ff */
[----:B------:R-:W-:Y:S06]  /*0990*/  @!P2 BRA `(.L_x_1534) ;  /* 0x000000000014a947 */ /* 0x000fec0003800000 */
[----:B------:R-:W0:Y:S01]  /*09a0*/  LDC.64 R6, c[0x0][0x788] ;  /* 0x0001e200ff067b82 */ /* 0x000e220000000a00 */
[----:B------:R-:W-:Y:S01]  /*09b0*/  ULDC.64 UR4, c[0x0][0x208] ;  /* 0x0000820000047ab9 */ /* 0x000fe20000000a00 */
[----:B0-----:R-:W-:-:S05]  /*09c0*/  IMAD.WIDE R6, R234, 0x4, R6 ;  /* 0x00000004ea067825 */ /* 0x001fca00078e0206 */
[----:B------:R0:W5:Y:S01]  /*09d0*/  LDG.E R0, desc[UR4][R6.64] ;  /* 0x0000000406007981 */ /* 0x000162000c1e1900 */
[----:B------:R-:W-:Y:S05]  /*09e0*/  BRA `(.L_x_1535) ;  /* 0x0000000000287947 */ /* 0x000fea0003800000 */
.L_x_1534:
        /* <DEDUP_REMOVED lines=10> */
.L_x_1535:
        /* <DEDUP_REMOVED lines=22> */
.L_x_1536:
        /* <DEDUP_REMOVED lines=99> */
.L_x_1538:
        /* <DEDUP_REMOVED lines=148> */
.L_x_1558:
[----:B------:R-:W-:-:S13]  /*1b60*/  R2UR UR4, R236 ;  /* 0x00000000ec0472ca */ /* 0x000fda00000e0000 */
[----:B------:R-:W-:-:S06]  /*1b70*/  UISETP.NE.AND UP0, UPT, UR4, 0x3, UPT ;  /* 0x000000030400788c */ /* 0x000fcc000bf05270 */
[----:B------:R-:W-:-:S13]  /*1b80*/  PLOP3.LUT P0, PT, PT, PT, UP0, 0x40, 0x0 ;  /* 0x000000000000781c */ /* 0x000fda0003f0e808 */
[----:B0-----:R-:W-:Y:S05]  /*1b90*/  @P0 BRA `(.L_x_1540) ;  /* 0x0000000000040947 */ /* 0x001fea0003800000 */
[----:B------:R-:W-:Y:S01]  /*1ba0*/  BPT.TRAP 0x1 ;  /* 0x000000040000795c */ /* 0x000fe20000300000 */
.L_x_1540:
[----:B------:R-:W-:Y:S01]  /*1bb0*/  PLOP3.LUT P1, PT, PT, PT, UP0, 0x40, 0x0 ;  /* 0x000000000000781c */ /* 0x000fe20003f2e808 */
[----:B------:R-:W-:Y:S01]  /*1bc0*/  IMAD R16, R2, 0x8, R17 ;  /* 0x0000000802107824 */ /* 0x000fe200078e0211 */
[----:B------:R-:W-:-:S04]  /*1bd0*/  SHF.L.U32 R9, R19, 0x1f, RZ ;  /* 0x0000001f13097819 */ /* 0x000fc800000006ff */
[----:B------:R0:W1:Y:S07]  /*1be0*/  SYNCS.PHASECHK.TRANS64.TRYWAIT P0, [R16+URZ+0x31610], R9 ;  /* 0x03161009100075a7 */ /* 0x00006e000800017f */
[----:B------:R-:W-:Y:S05]  /*1bf0*/  @P1 BRA `(.L_x_1541) ;  /* 0x0000000000041947 */ /* 0x000fea0003800000 */
[----:B------:R-:W-:Y:S01]  /*1c00*/  BPT.TRAP 0x1 ;  /* 0x000000040000795c */ /* 0x000fe20000300000 */
.L_x_1541:
        /* <DEDUP_REMOVED lines=11> */
.L_x_1542:
[----:B------:R-:W-:Y:S01]  /*1cc0*/  IMAD R7, R2, 0x800, R11 ;  /* 0x0000080002077824 */ /* 0x000fe200078e020b */
[C---:B------:R-:W-:Y:S01]  /*1cd0*/  R2UR UR6, R5.reuse ;  /* 0x00000000050672ca */ /* 0x040fe200000e0000 */
[C---:B------:R-:W-:Y:S01]  /*1ce0*/  VIADD R8, R5.reuse, 0x80 ;  /* 0x0000008005087836 */ /* 0x040fe20000000000 */
[----:B------:R-:W-:Y:S01]  /*1cf0*/  WARPGROUP.ARRIVE ;  /* 0x00000000000079c5 */ /* 0x000fe20000000000 */
[----:B01----:R-:W-:Y:S01]  /*1d00*/  VIADD R9, R5, 0x100 ;  /* 0x0000010005097836 */ /* 0x003fe20000000000 */
        /* <DEDUP_REMOVED lines=434> */
.L_x_1544:
[----:B------:R-:W-:Y:S01]  /*3830*/  PLOP3.LUT P1, PT, PT, PT, UP0, 0x40, 0x0 ;  /* 0x000000000000781c */ /* 0x000fe20003f2e808 */
[----:B------:R-:W-:-:S05]  /*3840*/  IMAD.U32 R8, RZ, RZ, UR60 ;  /* 0x0000003cff087e24 */ /* 0x000fca000f8e00ff */
[----:B------:R-:W-:-:S04]  /*3850*/  SHF.L.U32 R8, R8, 0x1f, RZ ;  /* 0x0000001f08087819 */ /* 0x000fc800000006ff */
[----:B------:R0:W3:Y:S03]  /*3860*/  SYNCS.PHASECHK.TRANS64.TRYWAIT P0, [R17+URZ+0x31630], R8 ;  /* 0x03163008110075a7 */ /* 0x0000e6000800017f */
[----:B------:R-:W-:Y:S05]  /*3870*/  @P1 BRA `(.L_x_1545) ;  /* 0x0000000000041947 */ /* 0x000fea0003800000 */
[----:B------:R-:W-:Y:S01]  /*3880*/  BPT.TRAP 0x1 ;  /* 0x000000040000795c */ /* 0x000fe20000300000 */
.L_x_1545:
        /* <DEDUP_REMOVED lines=11> */
.L_x_1546:
[C---:B0--3--:R-:W-:Y:S01]  /*3940*/  VIADD R8, R6.reuse, 0x80 ;  /* 0x0000008006087836 */ /* 0x049fe20000000000 */
        /* <DEDUP_REMOVED lines=455> */
.L_x_1550:
[----:B------:R-:W-:-:S06]  /*55c0*/  UISETP.NE.AND UP1, UPT, UR6, 0x1, UPT ;  /* 0x000000010600788c */ /* 0x000fcc000bf25270 */
[----:B------:R-:W-:-:S05]  /*55d0*/  PLOP3.LUT P0, PT, PT, PT, UP1, 0x80, 0x0 ;  /* 0x000000000000781c */ /* 0x000fca0003f0f018 */
[----:B------:R-:W-:-:S08]  /*55e0*/  @UP1 ULDC UR4, c[0x0][0x754] ;  /* 0x0001d50000041ab9 */ /* 0x000fd00000000800 */
[----:B------:R-:W-:Y:S01]  /*55f0*/  @P0 IMAD.HI.U32 R8, R6, UR4, RZ ;  /* 0x0000000406080c27 */ /* 0x000fe2000f8e00ff */
[----:B------:R-:W-:-:S04]  /*5600*/  @UP1 ULDC UR4, c[0x0][0x758] ;  /* 0x0001d60000041ab9 */ /* 0x000fc80000000800 */
[----:B------:R-:W-:-:S07]  /*5610*/  @P0 SHF.R.U32.HI R6, RZ, UR4, R8 ;  /* 0x00000004ff060c19 */ /* 0x000fce0008011608 */
.L_x_1551:
[----:B------:R-:W-:Y:S05]  /*5620*/  BSYNC B1 ;  /* 0x0000000000017941 */ /* 0x000fea0003800000 */
.L_x_1549:
[----:B------:R-:W-:-:S05]  /*5630*/  IMAD R6, R6, UR6, R233 ;  /* 0x0000000606067c24 */ /* 0x000fca000f8e02e9 */
[----:B------:R-:W-:Y:S02]  /*5640*/  VIMNMX R11, R11, R6, !PT ;  /* 0x000000060b0b7248 */ /* 0x000fe40007fe0100 */
[----:B------:R-:W-:-:S07]  /*5650*/  VIADDMNMX R15, R6, UR6, R15, PT ;  /* 0x00000006060f7c46 */ /* 0x000fce000b80010f */
.L_x_1548:
[----:B------:R-:W0:Y:S01]  /*5660*/  S2R R21, SR_CTAID.X ;  /* 0x0000000000157919 */ /* 0x000e220000002500 */
[----:B------:R-:W-:-:S05]  /*5670*/  VIADD R10, R10, 0x8 ;  /* 0x000000080a0a7836 */ /* 0x000fca0000000000 */
[----:B------:R-:W-:Y:S01]  /*5680*/  VIADDMNMX R20, R10, R9, R232, PT ;  /* 0x000000090a147246 */ /* 0x000fe200038001e8 */
[----:B0-----:R-:W-:-:S05]  /*5690*/  IMAD R21, R21, -0x50, RZ ;  /* 0xffffffb015157824 */ /* 0x001fca00078e02ff */
        /* <DEDUP_REMOVED lines=38> */
[----:B------:R-:W-:Y:S01]  /*5900*/  ISETP.LT.OR P6, PT, R15, 0x42, P6 ;  /* 0x000000420f00780c */ /* 0x000fe200037c1670 */
[----:B------:R-:W-:-:S03]  /*5910*/  IMAD.IADD R15, R7, 0x1, R10 ;  /* 0x00000001070f7824 */ /* 0x000fc600078e020a */
[----:B------:R-:W-:Y:S02]  /*5920*/  FSEL R22, R41, -INF , !P6 ;  /* 0xff80000029167808 */ /* 0x000fe40007000000 */
[----:B------:R-:W-:-:S13]  /*5930*/  PLOP3.LUT P6, PT, PT, PT, UP2, 0x40, 0x0 ;  /* 0x000000000000781c */ /* 0x000fda0003fce828 */
        /* <DEDUP_REMOVED lines=15> */
.L_x_1554:
[----:B------:R-:W-:-:S06]  /*5a30*/  UISETP.NE.AND UP1, UPT, UR6, 0x1, UPT ;  /* 0x000000010600788c */ /* 0x000fcc000bf25270 */
[----:B------:R-:W-:-:S05]  /*5a40*/  PLOP3.LUT P6, PT, PT, PT, UP1, 0x80, 0x0 ;  /* 0x000000000000781c */ /* 0x000fca0003fcf018 */
[----:B------:R-:W-:-:S08]  /*5a50*/  @UP1 ULDC UR4, c[0x0][0x754] ;  /* 0x0001d50000041ab9 */ /* 0x000fd00000000800 */
[----:B------:R-:W-:Y:S01]  /*5a60*/  @P6 IMAD.HI.U32 R7, R10, UR4, RZ ;  /* 0x000000040a076c27 */ /* 0x000fe2000f8e00ff */
[----:B------:R-:W-:Y:S01]  /*5a70*/  PLOP3.LUT P6, PT, PT, PT, UP1, 0x80, 0x0 ;  /* 0x000000000000781c */ /* 0x000fe20003fcf018 */
[----:B------:R-:W-:-:S12]  /*5a80*/  @UP1 ULDC UR4, c[0x0][0x758] ;  /* 0x0001d60000041ab9 */ /* 0x000fd80000000800 */
[----:B------:R-:W-:-:S07]  /*5a90*/  @P6 SHF.R.U32.HI R10, RZ, UR4, R7 ;  /* 0x00000004ff0a6c19 */ /* 0x000fce0008011607 */
.L_x_1555:
[----:B------:R-:W-:Y:S05]  /*5aa0*/  BSYNC B1 ;  /* 0x0000000000017941 */ /* 0x000fea0003800000 */
.L_x_1553:
[----:B------:R-:W-:-:S05]  /*5ab0*/  IMAD R10, R10, UR6, R233 ;  /* 0x000000060a0a7c24 */ /* 0x000fca000f8e02e9 */
[----:B------:R-:W-:Y:S02]  /*5ac0*/  VIMNMX R15, R15, R10, !PT ;  /* 0x0000000a0f0f7248 */ /* 0x000fe40007fe0100 */
[----:B------:R-:W-:-:S07]  /*5ad0*/  VIADDMNMX R20, R10, UR6, R20, PT ;  /* 0x000000060a147c46 */ /* 0x000fce000b800114 */
.L_x_1552:
[C---:B------:R-:W-:Y:S01]  /*5ae0*/  ISETP.GT.AND P3, PT, R15.reuse, 0x11, !P3 ;  /* 0x000000110f00780c */ /* 0x040fe20005f64270 */
[----:B------:R-:W-:Y:S01]  /*5af0*/  IMAD R29, R18, 0x4, R17 ;  /* 0x00000004121d7824 */ /* 0x000fe200078e0211 */
[C---:B------:R-:W-:Y:S01]  /*5b00*/  ISETP.GT.AND P2, PT, R15.reuse, 0x10, !P2 ;  /* 0x000000100f00780c */ /* 0x040fe20005744270 */
[----:B------:R-:W-:Y:S01]  /*5b10*/  ULDC UR4, c[0x0][0x744] ;  /* 0x0001d10000047ab9 */ /* 0x000fe20000000800 */
[----:B------:R-:W-:Y:S01]  /*5b20*/  ISETP.GT.AND P4, PT, R15, 0x20, !P4 ;  /* 0x000000200f00780c */ /* 0x000fe20006784270 */
[--C-:B-1----:R-:W-:Y:S01]  /*5b30*/  FFMA.FTZ R10, R6, UR4, -R13.reuse ;  /* 0x00000004060a7c23 */ /* 0x102fe2000801080d */
[----:B------:R-:W-:Y:S01]  /*5b40*/  ISETP.LT.OR P3, PT, R20, 0x12, P3 ;  /* 0x000000121400780c */ /* 0x000fe20001f61670 */
[--C-:B------:R-:W-:Y:S01]  /*5b50*/  FFMA.FTZ R9, R8, UR4, -R13.reuse ;  /* 0x0000000408097c23 */ /* 0x100fe2000801080d */
[----:B------:R-:W-:Y:S01]  /*5b60*/  ISETP.LT.OR P2, PT, R20, 0x11, P2 ;  /* 0x000000111400780c */ /* 0x000fe20001741670 */
        /* <DEDUP_REMOVED lines=8> */
[----:B------:R-:W-:Y:S01]  /*5bf0*/  FFMA.FTZ R14, R14, UR4, -R13 ;  /* 0x000000040e0e7c23 */ /* 0x000fe2000801080d */
[----:B------:R-:W-:Y:S01]  /*5c00*/  FSEL R34, R34, -INF , !P4 ;  /* 0xff80000022227808 */ /* 0x000fe20006000000 */
[--C-:B--2---:R-:W-:Y:S01]  /*5c10*/  FFMA.FTZ R224, R224, UR4, -R5.reuse ;  /* 0x00000004e0e07c23 */ /* 0x104fe20008010805 */
[----:B------:R-:W-:Y:S01]  /*5c20*/  ISETP.GT.AND P3, PT, R15, 0x31, !P6 ;  /* 0x000000310f00780c */ /* 0x000fe20007764270 */
[--C-:B------:R-:W-:Y:S01]  /*5c30*/  FFMA.FTZ R31, R30, UR4, -R5.reuse ;  /* 0x000000041e1f7c23 */ /* 0x100fe20008010805 */
[C---:B------:R-:W-:Y:S01]  /*5c40*/  ISETP.GE.AND P2, PT, R21.reuse, 0x31, PT ;  /* 0x000000311500780c */ /* 0x040fe20003f46270 */
[----:B------:R-:W-:Y:S01]  /*5c50*/  FFMA.FTZ R37, R34, UR4, -R5 ;  /* 0x0000000422257c23 */ /* 0x000fe20008010805 */
[C---:B------:R-:W-:Y:S01]  /*5c60*/  ISETP.GE.AND P4, PT, R21.reuse, 0x41, PT ;  /* 0x000000411500780c */ /* 0x040fe20003f86270 */
[--C-:B------:R-:W-:Y:S01]  /*5c70*/  FFMA.FTZ R40, R40, UR4, -R13.reuse ;  /* 0x0000000428287c23 */ /* 0x100fe2000801080d */
[----:B------:R-:W-:Y:S01]  /*5c80*/  ISETP.GE.AND P6, PT, R21, 0x42, PT ;  /* 0x000000421500780c */ /* 0x000fe20003fc6270 */
[--C-:B------:R-:W-:Y:S01]  /*5c90*/  FFMA.FTZ R11, R12, UR4, -R13.reuse ;  /* 0x000000040c0b7c23 */ /* 0x100fe2000801080d */
[C---:B------:R-:W-:Y:S01]  /*5ca0*/  ISETP.GT.AND P1, PT, R15.reuse, 0x1, !P1 ;  /* 0x000000010f00780c */ /* 0x040fe20004f24270 */
[----:B------:R-:W0:Y:S01]  /*5cb0*/  LDS R21, [R29+0x2c300] ;  /* 0x02c300001d157984 */ /* 0x000e220000000800 */
[C---:B------:R-:W-:Y:S01]  /*5cc0*/  ISETP.GT.AND P5, PT, R15.reuse, 0x21, !P5 ;  /* 0x000000210f00780c */ /* 0x040fe20006fa4270 */
[----:B------:R-:W-:Y:S01]  /*5cd0*/  FFMA.FTZ R12, R36, UR4, -R13 ;  /* 0x00000004240c7c23 */ /* 0x000fe2000801080d */
[C---:B------:R-:W-:Y:S01]  /*5ce0*/  ISETP.GT.AND P2, PT, R15.reuse, 0x30, !P2 ;  /* 0x000000300f00780c */ /* 0x040fe20005744270 */
[----:B------:R-:W-:Y:S01]  /*5cf0*/  MUFU.EX2 R7, R7 ;  /* 0x0000000700077308 */ /* 0x000fe20000000800 */
[C---:B------:R-:W-:Y:S01]  /*5d00*/  ISETP.GT.AND P4, PT, R15.reuse, 0x40, !P4 ;  /* 0x000000400f00780c */ /* 0x040fe20006784270 */
[----:B------:R-:W-:Y:S01]  /*5d10*/  UMOV UR57, 0x40000040 ;  /* 0x4000004000397882 */ /* 0x000fe20000000000 */
[C---:B------:R-:W-:Y:S01]  /*5d20*/  ISETP.GT.AND P0, PT, R15.reuse, RZ, !P0 ;  /* 0x000000ff0f00720c */ /* 0x040fe20004704270 */
[----:B------:R-:W-:Y:S01]  /*5d30*/  UMOV UR59, 0x40 ;  /* 0x00000040003b7882 */ /* 0x000fe20000000000 */
[----:B------:R-:W-:Y:S01]  /*5d40*/  ISETP.GT.AND P6, PT, R15, 0x41, !P6 ;  /* 0x000000410f00780c */ /* 0x000fe200077c4270 */
[----:B------:R-:W-:Y:S01]  /*5d50*/  UMOV UR9, UR57 ;  /* 0x0000003900097c82 */ /* 0x000fe20008000000 */
[C---:B------:R-:W-:Y:S01]  /*5d60*/  ISETP.LT.OR P1, PT, R20.reuse, 0x2, P1 ;  /* 0x000000021400780c */ /* 0x040fe20000f21670 */
[----:B------:R-:W-:Y:S01]  /*5d70*/  MUFU.EX2 R15, R14 ;  /* 0x0000000e000f7308 */ /* 0x000fe20000000800 */
[C---:B------:R-:W-:Y:S01]  /*5d80*/  ISETP.LT.OR P5, PT, R20.reuse, 0x22, P5 ;  /* 0x000000221400780c */ /* 0x040fe20002fa1670 */
[----:B------:R-:W-:Y:S01]  /*5d90*/  UMOV UR11, 0x40 ;  /* 0x00000040000b7882 */ /* 0x000fe20000000000 */
[C---:B------:R-:W-:Y:S01]  /*5da0*/  ISETP.LT.OR P2, PT, R20.reuse, 0x31, P2 ;  /* 0x000000311400780c */ /* 0x040fe20001741670 */
[----:B------:R-:W-:Y:S01]  /*5db0*/  UMOV UR13, UR11 ;  /* 0x0000000b000d7c82 */ /* 0x000fe20008000000 */
[C---:B------:R-:W-:Y:S01]  /*5dc0*/  ISETP.LT.OR P3, PT, R20.reuse, 0x32, P3 ;  /* 0x000000321400780c */ /* 0x040fe20001f61670 */
[----:B------:R-:W-:Y:S01]  /*5dd0*/  UMOV UR17, UR57 ;  /* 0x0000003900117c82 */ /* 0x000fe20008000000 */
[C---:B------:R-:W-:Y:S01]  /*5de0*/  ISETP.LT.OR P4, PT, R20.reuse, 0x41, P4 ;  /* 0x000000411400780c */ /* 0x040fe20002781670 */
[----:B------:R1:W-:Y:S01]  /*5df0*/  MUFU.EX2 R14, R23 ;  /* 0x00000017000e7308 */ /* 0x0003e20000000800 */
[C---:B------:R-:W-:Y:S01]  /*5e00*/  ISETP.LT.OR P0, PT, R20.reuse, 0x1, P0 ;  /* 0x000000011400780c */ /* 0x040fe20000701670 */
[----:B------:R-:W-:Y:S01]  /*5e10*/  UMOV UR19, 0x40 ;  /* 0x0000004000137882 */ /* 0x000fe20000000000 */
[----:B------:R-:W-:Y:S01]  /*5e20*/  ISETP.LT.OR P6, PT, R20, 0x42, P6 ;  /* 0x000000421400780c */ /* 0x000fe200037c1670 */
[----:B------:R-:W-:Y:S01]  /*5e30*/  UMOV UR49, 0x40000040 ;  /* 0x4000004000317882 */ /* 0x000fe20000000000 */
[----:B------:R-:W-:Y:S01]  /*5e40*/  FSEL R20, R27, -INF , !P1 ;  /* 0xff8000001b147808 */ /* 0x000fe20004800000 */
[----:B------:R-:W-:Y:S01]  /*5e50*/  UMOV UR51, 0x40 ;  /* 0x0000004000337882 */ /* 0x000fe20000000000 */
[----:B------:R-:W-:Y:S01]  /*5e60*/  FSEL R22, R26, -INF , !P0 ;  /* 0xff8000001a167808 */ /* 0x000fe20004000000 */
[----:B------:R-:W2:Y:S01]  /*5e70*/  MUFU.EX2 R10, R10 ;  /* 0x0000000a000a7308 */ /* 0x000ea20000000800 */
[----:B------:R-:W-:Y:S01]  /*5e80*/  FSEL R24, R35, -INF , !P5 ;  /* 0xff80000023187808 */ /* 0x000fe20006800000 */
[--C-:B------:R-:W-:Y:S01]  /*5e90*/  FFMA.FTZ R27, R20, UR4, -R5.reuse ;  /* 0x00000004141b7c23 */ /* 0x100fe20008010805 */
[----:B------:R-:W-:Y:S01]  /*5ea0*/  FSEL R38, R38, -INF , !P2 ;  /* 0xff80000026267808 */ /* 0x000fe20005000000 */
[----:B------:R3:W4:Y:S01]  /*5eb0*/  LDS R20, [R29+0x2c320] ;  /* 0x02c320001d147984 */ /* 0x0007220000000800 */
[----:B------:R-:W-:Y:S01]  /*5ec0*/  FSEL R28, R39, -INF , !P3 ;  /* 0xff800000271c7808 */ /* 0x000fe20005800000 */
[--C-:B------:R-:W-:Y:S01]  /*5ed0*/  FFMA.FTZ R30, R24, UR4, -R5.reuse ;  /* 0x00000004181e7c23 */ /* 0x100fe20008010805 */
[----:B------:R-:W-:Y:S01]  /*5ee0*/  FSEL R26, R42, -INF , !P4 ;  /* 0xff8000002a1a7808 */ /* 0x000fe20006000000 */
[--C-:B------:R-:W-:Y:S01]  /*5ef0*/  FFMA.FTZ R35, R38, UR4, -R5.reuse ;  /* 0x0000000426237c23 */ /* 0x100fe20008010805 */
[----:B------:R-:W-:Y:S01]  /*5f00*/  FSEL R32, R43, -INF , !P6 ;  /* 0xff8000002b207808 */ /* 0x000fe20007000000 */
[--C-:B------:R-:W-:Y:S01]  /*5f10*/  FFMA.FTZ R28, R28, UR4, -R5.reuse ;  /* 0x000000041c1c7c23 */ /* 0x100fe20008010805 */
[--C-:B------:R-:W-:Y:S01]  /*5f20*/  FFMA.FTZ R39, R22, UR4, -R5.reuse ;  /* 0x0000000416277c23 */ /* 0x100fe20008010805 */
[--C-:B------:R-:W-:Y:S01]  /*5f30*/  FFMA.FTZ R26, R26, UR4, -R5.reuse ;  /* 0x000000041a1a7c23 */ /* 0x100fe20008010805 */
[----:B------:R-:W5:Y:S01]  /*5f40*/  MUFU.EX2 R13, R40 ;  /* 0x00000028000d7308 */ /* 0x000f620000000800 */
[----:B------:R-:W-:Y:S01]  /*5f50*/  FFMA.FTZ R25, R32, UR4, -R5 ;  /* 0x0000000420197c23 */ /* 0x000fe20008010805 */
[----:B------:R-:W-:Y:S01]  /*5f60*/  VIADD R5, R17, 0x2c500 ;  /* 0x0002c50011057836 */ /* 0x000fe20000000000 */
[----:B------:R-:W-:-:S02]  /*5f70*/  WARPGROUP.DEPBAR.LE gsb0, 0x0 ;  /* 0x00008000000079c5 */ /* 0x000fc40000010000 */
[--C-:B0-----:R-:W-:Y:S01]  /*5f80*/  FADD.FTZ R44, R44, -R21.reuse ;  /* 0x800000152c2c7221 */ /* 0x101fe20000010000 */
[----:B------:R-:W-:Y:S01]  /*5f90*/  FADD.FTZ R45, R45, -R21 ;  /* 0x800000152d2d7221 */ /* 0x000fe20000010000 */
[----:B-1----:R-:W-:Y:S01]  /*5fa0*/  SHF.R.U32.HI R23, RZ, 0x4, R5 ;  /* 0x00000004ff177819 */ /* 0x002fe20000011605 */
[----:B------:R-:W-:Y:S01]  /*5fb0*/  MUFU.EX2 R27, R27 ;  /* 0x0000001b001b7308 */ /* 0x000fe20000000800 */
[--C-:B---3--:R-:W-:Y:S01]  /*5fc0*/  FADD.FTZ R29, R48, -R21.reuse ;  /* 0x80000015301d7221 */ /* 0x108fe20000010000 */
[--C-:B------:R-:W-:Y:S01]  /*5fd0*/  FADD.FTZ R32, R49, -R21.reuse ;  /* 0x8000001531207221 */ /* 0x100fe20000010000 */
[----:B------:R-:W-:Y:S01]  /*5fe0*/  LOP3.LUT R24, R23, 0x3fff, RZ, 0xc0, !PT ;  /* 0x00003fff17187812 */ /* 0x000fe200078ec0ff */
[--C-:B------:R-:W-:Y:S01]  /*5ff0*/  FADD.FTZ R34, R53, -R21.reuse ;  /* 0x8000001535227221 */ /* 0x100fe20000010000 */
[--C-:B------:R-:W-:Y:S01]  /*6000*/  FADD.FTZ R33, R216, -R21.reuse ;  /* 0x80000015d8217221 */ /* 0x100fe20000010000 */
[--C-:B------:R-:W-:Y:S01]  /*6010*/  FADD.FTZ R36, R217, -R21.reuse ;  /* 0x80000015d9247221 */ /* 0x100fe20000010000 */
[----:B------:R-:W-:Y:S01]  /*6020*/  LOP3.LUT R24, R24, 0x80000, RZ, 0xfc, !PT ;  /* 0x0008000018187812 */ /* 0x000fe200078efcff */
[----:B------:R-:W-:Y:S01]  /*6030*/  MUFU.EX2 R40, R39 ;  /* 0x0000002700287308 */ /* 0x000fe20000000800 */
[--C-:B------:R-:W-:Y:S01]  /*6040*/  FADD.FTZ R220, R220, -R21.reuse ;  /* 0x80000015dcdc7221 */ /* 0x100fe20000010000 */
[--C-:B------:R-:W-:Y:S01]  /*6050*/  FADD.FTZ R221, R221, -R21.reuse ;  /* 0x80000015dddd7221 */ /* 0x100fe20000010000 */
[----:B--2---:R-:W-:Y:S01]  /*6060*/  FMUL.FTZ R45, R10, R45 ;  /* 0x0000002d0a2d7220 */ /* 0x004fe20000410000 */
[----:B------:R-:W-:Y:S01]  /*6070*/  FMUL.FTZ R44, R7, R44 ;  /* 0x0000002c072c7220 */ /* 0x000fe20000410000 */
[----:B-----5:R-:W-:Y:S01]  /*6080*/  FMUL.FTZ R220, R13, R220 ;  /* 0x000000dc0ddc7220 */ /* 0x020fe20000410000 */
[C---:B------:R-:W-:Y:S01]  /*6090*/  FMUL.FTZ R221, R14.reuse, R221 ;  /* 0x000000dd0edd7220 */ /* 0x040fe20000410000 */
[----:B------:R-:W-:Y:S01]  /*60a0*/  F2FP.F16.F32.PACK_AB R14, R14, R13 ;  /* 0x0000000d0e0e723e */ /* 0x000fe200000000ff */
[----:B------:R0:W-:Y:S01]  /*60b0*/  MUFU.EX2 R22, R31 ;  /* 0x0000001f00167308 */ /* 0x0001e20000000800 */
[----:B------:R-:W-:Y:S01]  /*60c0*/  FMUL.FTZ R36, R15, R36 ;  /* 0x000000240f247220 */ /* 0x000fe20000410000 */
[----:B------:R-:W-:Y:S01]  /*60d0*/  R2UR UR58, R24 ;  /* 0x00000000183a72ca */ /* 0x000fe200000e0000 */
[----:B------:R-:W-:Y:S01]  /*60e0*/  UMOV UR53, UR49 ;  /* 0x0000003100357c82 */ /* 0x000fe20008000000 */
[----:B------:R-:W-:Y:S01]  /*60f0*/  F2FP.F16.F32.PACK_AB R220, R221, R220 ;  /* 0x000000dcdddc723e */ /* 0x000fe200000000ff */
[----:B------:R-:W-:Y:S01]  /*6100*/  UMOV UR55, 0x40 ;  /* 0x0000004000377882 */ /* 0x000fe20000000000 */
[----:B------:R-:W-:Y:S01]  /*6110*/  UMOV UR45, UR49 ;  /* 0x00000031002d7c82 */ /* 0x000fe20008000000 */
[----:B----4-:R-:W-:Y:S01]  /*6120*/  FADD.FTZ R41, R46, -R20 ;  /* 0x800000142e297221 */ /* 0x010fe20000010000 */
[----:B------:R1:W2:Y:S01]  /*6130*/  MUFU.EX2 R23, R37 ;  /* 0x0000002500177308 */ /* 0x0002a20000000800 */
[----:B0-----:R-:W-:Y:S01]  /*6140*/  FADD.FTZ R31, R52, -R21 ;  /* 0x80000015341f7221 */ /* 0x001fe20000010000 */
[----:B------:R-:W-:-:S02]  /*6150*/  VIADD R21, R24, 0x80 ;  /* 0x0000008018157836 */ /* 0x000fc40000000000 */
[--C-:B------:R-:W-:Y:S01]  /*6160*/  FADD.FTZ R42, R47, -R20.reuse ;  /* 0x800000142f2a7221 */ /* 0x100fe20000010000 */
[--C-:B------:R-:W-:Y:S01]  /*6170*/  FADD.FTZ R38, R51, -R20.reuse ;  /* 0x8000001433267221 */ /* 0x100fe20000010000 */
[--C-:B------:R-:W-:Y:S01]  /*6180*/  FADD.FTZ R54, R54, -R20.reuse ;  /* 0x8000001436367221 */ /* 0x100fe20000010000 */
[--C-:B------:R-:W-:Y:S01]  /*6190*/  FADD.FTZ R55, R55, -R20.reuse ;  /* 0x8000001437377221 */ /* 0x100fe20000010000 */
[----:B------:R-:W-:Y:S01]  /*61a0*/  R2UR UR4, R21 ;  /* 0x00000000150472ca */ /* 0x000fe200000e0000 */
[C---:B------:R-:W-:Y:S01]  /*61b0*/  VIADD R21, R24.reuse, 0x100 ;  /* 0x0000010018157836 */ /* 0x040fe20000000000 */
[----:B------:R-:W0:Y:S01]  /*61c0*/  MUFU.EX2 R6, R6 ;  /* 0x0000000600067308 */ /* 0x000e220000000800 */
[----:B-1----:R-:W-:Y:S02]  /*61d0*/  VIADD R37, R24, 0x180 ;  /* 0x0000018018257836 */ /* 0x002fe40000000000 */
[--C-:B------:R-:W-:Y:S01]  /*61e0*/  FADD.FTZ R218, R218, -R20.reuse ;  /* 0x80000014dada7221 */ /* 0x100fe20000010000 */
[--C-:B------:R-:W-:Y:S01]  /*61f0*/  FADD.FTZ R219, R219, -R20.reuse ;  /* 0x80000014dbdb7221 */ /* 0x100fe20000010000 */
[--C-:B------:R-:W-:Y:S01]  /*6200*/  FADD.FTZ R222, R222, -R20.reuse ;  /* 0x80000014dede7221 */ /* 0x100fe20000010000 */
[--C-:B------:R-:W-:Y:S01]  /*6210*/  FADD.FTZ R223, R223, -R20.reuse ;  /* 0x80000014dfdf7221 */ /* 0x100fe20000010000 */
[----:B------:R-:W-:Y:S01]  /*6220*/  R2UR UR6, R37 ;  /* 0x00000000250672ca */ /* 0x000fe200000e0000 */
[----:B------:R-:W-:Y:S01]  /*6230*/  FADD.FTZ R37, R50, -R20 ;  /* 0x8000001432257221 */ /* 0x000fe20000010000 */
[----:B------:R-:W1:Y:S01]  /*6240*/  MUFU.EX2 R9, R9 ;  /* 0x0000000900097308 */ /* 0x000e620000000800 */
[----:B------:R-:W-:Y:S01]  /*6250*/  R2UR UR5, R21 ;  /* 0x00000000150572ca */ /* 0x000fe200000e0000 */
[----:B--2---:R-:W-:Y:S01]  /*6260*/  FMUL.FTZ R54, R23, R54 ;  /* 0x0000003617367220 */ /* 0x004fe20000410000 */
[----:B------:R-:W-:Y:S01]  /*6270*/  F2FP.F16.F32.PACK_AB R20, R10, R7 ;  /* 0x000000070a14723e */ /* 0x000fe200000000ff */
[----:B------:R-:W-:Y:S01]  /*6280*/  FMUL.FTZ R10, R40, R41 ;  /* 0x00000029280a7220 */ /* 0x000fe20000410000 */
[C---:B------:R-:W-:Y:S01]  /*6290*/  F2FP.F16.F32.PACK_AB R21, R27.reuse, R40 ;  /* 0x000000281b15723e */ /* 0x040fe200000000ff */
[----:B------:R-:W-:Y:S01]  /*62a0*/  BAR.SYNC.DEFER_BLOCKING 0x9, 0x100 ;  /* 0x0244000000007b1d */ /* 0x000fe20000010000 */
[----:B------:R-:W-:Y:S01]  /*62b0*/  FMUL.FTZ R37, R22, R37 ;  /* 0x0000002516257220 */ /* 0x000fe20000410000 */
[----:B------:R-:W-:Y:S01]  /*62c0*/  FMUL.FTZ R27, R27, R42 ;  /* 0x0000002a1b1b7220 */ /* 0x000fe20000410000 */
[----:B0-----:R-:W-:-:S03]  /*62d0*/  FMUL.FTZ R29, R6, R29 ;  /* 0x0000001d061d7220 */ /* 0x001fc60000410000 */
[----:B------:R-:W0:Y:S01]  /*62e0*/  MUFU.EX2 R8, R8 ;  /* 0x0000000800087308 */ /* 0x000e220000000800 */
[----:B------:R-:W-:Y:S01]  /*62f0*/  F2FP.F16.F32.PACK_AB R27, R27, R10 ;  /* 0x0000000a1b1b723e */ /* 0x000fe200000000ff */
[----:B------:R-:W-:Y:S01]  /*6300*/  UMOV UR10, UR4 ;  /* 0x00000004000a7c82 */ /* 0x000fe20008000000 */
[----:B------:R-:W-:Y:S01]  /*6310*/  UMOV UR18, UR6 ;  /* 0x0000000600127c82 */ /* 0x000fe20008000000 */
[----:B------:R-:W-:Y:S01]  /*6320*/  UMOV UR12, UR10 ;  /* 0x0000000a000c7c82 */ /* 0x000fe20008000000 */
[C---:B-1----:R-:W-:Y:S01]  /*6330*/  FMUL.FTZ R32, R9.reuse, R32 ;  /* 0x0000002009207220 */ /* 0x042fe20000410000 */
[----:B------:R-:W-:Y:S01]  /*6340*/  F2FP.F16.F32.PACK_AB R6, R9, R6 ;  /* 0x000000060906723e */ /* 0x000fe200000000ff */
[----:B------:R-:W-:Y:S01]  /*6350*/  UMOV UR47, 0x40 ;  /* 0x00000040002f7882 */ /* 0x000fe20000000000 */
[----:B------:R-:W1:Y:S01]  /*6360*/  MUFU.EX2 R5, R224 ;  /* 0x000000e000057308 */ /* 0x000e620000000800 */
[----:B------:R-:W-:Y:S01]  /*6370*/  UMOV UR29, 0x40000040 ;  /* 0x40000040001d7882 */ /* 0x000fe20000000000 */
[----:B------:R-:W-:Y:S01]  /*6380*/  F2FP.F16.F32.PACK_AB R32, R32, R29 ;  /* 0x0000001d2020723e */ /* 0x000fe200000000ff */
[----:B------:R-:W-:Y:S01]  /*6390*/  UMOV UR31, 0x40 ;  /* 0x00000040001f7882 */ /* 0x000fe20000000000 */
[----:B------:R-:W-:Y:S01]  /*63a0*/  UMOV UR41, UR29 ;  /* 0x0000001d00297c82 */ /* 0x000fe20008000000 */
[----:B------:R-:W-:Y:S01]  /*63b0*/  UMOV UR43, 0x40 ;  /* 0x00000040002b7882 */ /* 0x000fe20000000000 */
[----:B------:R-:W-:Y:S01]  /*63c0*/  UMOV UR37, UR29 ;  /* 0x0000001d00257c82 */ /* 0x000fe20008000000 */
[----:B------:R-:W-:Y:S01]  /*63d0*/  UMOV UR39, 0x40 ;  /* 0x0000004000277882 */ /* 0x000fe20000000000 */
[----:B------:R-:W2:Y:S01]  /*63e0*/  MUFU.EX2 R11, R11 ;  /* 0x0000000b000b7308 */ /* 0x000ea20000000800 */
[----:B0-----:R-:W-:Y:S01]  /*63f0*/  FMUL.FTZ R31, R8, R31 ;  /* 0x0000001f081f7220 */ /* 0x001fe20000410000 */
[----:B------:R-:W-:Y:S01]  /*6400*/  STSM.16.M88.2 [R0+0x2c500], R20 ;  /* 0x02c5001400007844 */ /* 0x000fe20000000100 */
[----:B------:R-:W-:Y:S01]  /*6410*/  UMOV UR33, UR29 ;  /* 0x0000001d00217c82 */ /* 0x000fe20008000000 */
[----:B------:R-:W-:Y:S01]  /*6420*/  UMOV UR35, 0x40 ;  /* 0x0000004000237882 */ /* 0x000fe20000000000 */
[----:B------:R-:W-:Y:S01]  /*6430*/  UMOV UR25, UR29 ;  /* 0x0000001d00197c82 */ /* 0x000fe20008000000 */
[----:B------:R-:W-:Y:S01]  /*6440*/  UMOV UR27, 0x40 ;  /* 0x00000040001b7882 */ /* 0x000fe20000000000 */
[----:B------:R-:W-:Y:S01]  /*6450*/  UMOV UR23, 0x40 ;  /* 0x0000004000177882 */ /* 0x000fe20000000000 */
[----:B------:R-:W0:Y:S01]  /*6460*/  MUFU.EX2 R12, R12 ;  /* 0x0000000c000c7308 */ /* 0x000e220000000800 */
[----:B-1----:R-:W-:Y:S01]  /*6470*/  F2FP.F16.F32.PACK_AB R7, R5, R22 ;  /* 0x000000160507723e */ /* 0x002fe200000000ff */
[----:B------:R-:W-:-:S02]  /*6480*/  IMAD R22, R4, 0x2000, R17 ;  /* 0x0000200004167824 */ /* 0x000fc400078e0211 */
[----:B------:R-:W-:Y:S01]  /*6490*/  FMUL.FTZ R38, R5, R38 ;  /* 0x0000002605267220 */ /* 0x000fe20000410000 */
[----:B------:R-:W-:Y:S01]  /*64a0*/  UMOV UR15, 0x40 ;  /* 0x00000040000f7882 */ /* 0x000fe20000000000 */
[----:B------:R1:W-:Y:S01]  /*64b0*/  STSM.16.M88.2 [R0+0x2cd00], R6 ;  /* 0x02cd000600007844 */ /* 0x0003e20000000100 */
[----:B------:R-:W-:Y:S01]  /*64c0*/  VIADD R5, R22, 0x24100 ;  /* 0x0002410016057836 */ /* 0x000fe20000000000 */
[----:B------:R-:W3:Y:S01]  /*64d0*/  MUFU.EX2 R30, R30 ;  /* 0x0000001e001e7308 */ /* 0x000ee20000000800 */
[C---:B--2---:R-:W-:Y:S01]  /*64e0*/  F2FP.F16.F32.PACK_AB R8, R11.reuse, R8 ;  /* 0x000000080b08723e */ /* 0x044fe200000000ff */
[----:B------:R-:W-:Y:S02]  /*64f0*/  FMUL.FTZ R34, R11, R34 ;  /* 0x000000220b227220 */ /* 0x000fe40000410000 */
[----:B------:R-:W-:-:S03]  /*6500*/  SHF.R.U32.HI R5, RZ, 0x4, R5 ;  /* 0x00000004ff057819 */ /* 0x000fc60000011605 */
[----:B------:R-:W-:Y:S01]  /*6510*/  F2FP.F16.F32.PACK_AB R34, R34, R31 ;  /* 0x0000001f2222723e */ /* 0x000fe200000000ff */
[----:B------:R-:W2:Y:S01]  /*6520*/  MUFU.EX2 R35, R35 ;  /* 0x0000002300237308 */ /* 0x000ea20000000800 */
[----:B0-----:R-:W-:Y:S01]  /*6530*/  FMUL.FTZ R33, R12, R33 ;  /* 0x000000210c217220 */ /* 0x001fe20000410000 */
[----:B------:R-:W-:Y:S01]  /*6540*/  F2FP.F16.F32.PACK_AB R12, R15, R12 ;  /* 0x0000000c0f0c723e */ /* 0x000fe200000000ff */
[----:B-1----:R-:W-:-:S03]  /*6550*/  VIADD R6, R24, 0x10 ;  /* 0x0000001018067836 */ /* 0x002fc60000000000 */
[----:B------:R-:W-:Y:S02]  /*6560*/  F2FP.F16.F32.PACK_AB R20, R36, R33 ;  /* 0x000000212414723e */ /* 0x000fe400000000ff */
[----:B------:R-:W0:Y:S01]  /*6570*/  MUFU.EX2 R28, R28 ;  /* 0x0000001c001c7308 */ /* 0x000e220000000800 */
[C---:B---3--:R-:W-:Y:S01]  /*6580*/  F2FP.F16.F32.PACK_AB R9, R30.reuse, R23 ;  /* 0x000000171e09723e */ /* 0x048fe200000000ff */
[----:B------:R-:W-:Y:S01]  /*6590*/  FMUL.FTZ R55, R30, R55 ;  /* 0x000000371e377220 */ /* 0x000fe20000410000 */
[----:B------:R-:W-:Y:S01]  /*65a0*/  LOP3.LUT R23, R5, 0x3fff, RZ, 0xc0, !PT ;  /* 0x00003fff05177812 */ /* 0x000fe200078ec0ff */
[----:B------:R-:W-:Y:S01]  /*65b0*/  VIADD R5, R24, 0x200 ;  /* 0x0000020018057836 */ /* 0x000fe20000000000 */
[----:B------:R-:W-:Y:S01]  /*65c0*/  F2FP.F16.F32.PACK_AB R33, R38, R37 ;  /* 0x000000252621723e */ /* 0x000fe200000000ff */
[----:B------:R1:W-:Y:S01]  /*65d0*/  STSM.16.M88.2 [R0+0x2d500], R8 ;  /* 0x02d5000800007844 */ /* 0x0003e20000000100 */
[----:B------:R-:W-:Y:S01]  /*65e0*/  R2UR UR56, R23 ;  /* 0x00000000173872ca */ /* 0x000fe200000e0000 */
[----:B------:R3:W4:Y:S01]  /*65f0*/  MUFU.EX2 R39, R26 ;  /* 0x0000001a00277308 */ /* 0x0007220000000800 */
[----:B--2---:R-:W-:Y:S01]  /*6600*/  FMUL.FTZ R21, R35, R218 ;  /* 0x000000da23157220 */ /* 0x004fe20000410000 */
[----:B------:R-:W-:Y:S01]  /*6610*/  R2UR UR7, R5 ;  /* 0x00000000050772ca */ /* 0x000fe200000e0000 */
[----:B------:R-:W-:Y:S01]  /*6620*/  VIADD R5, R23, 0x80 ;  /* 0x0000008017057836 */ /* 0x000fe20000000000 */
[----:B------:R-:W-:Y:S01]  /*6630*/  R2UR UR50, R6 ;  /* 0x00000000063272ca */ /* 0x000fe200000e0000 */
[----:B------:R-:W-:-:S03]  /*6640*/  VIADD R6, R24, 0x110 ;  /* 0x0000011018067836 */ /* 0x000fc60000000000 */
[----:B------:R-:W2:Y:S01]  /*6650*/  MUFU.EX2 R40, R25 ;  /* 0x0000001900287308 */ /* 0x000ea20000000800 */
[C---:B0-----:R-:W-:Y:S01]  /*6660*/  F2FP.F16.F32.PACK_AB R13, R28.reuse, R35 ;  /* 0x000000231c0d723e */ /* 0x041fe200000000ff */
[----:B------:R-:W-:Y:S01]  /*6670*/  FMUL.FTZ R30, R28, R219 ;  /* 0x000000db1c1e7220 */ /* 0x000fe20000410000 */
[----:B---3--:R-:W-:Y:S01]  /*6680*/  F2FP.F16.F32.PACK_AB R26, R45, R44 ;  /* 0x0000002c2d1a723e */ /* 0x008fe200000000ff */
[----:B------:R-:W-:Y:S01]  /*6690*/  UMOV UR8, UR56 ;  /* 0x0000003800087c82 */ /* 0x000fe20008000000 */
[----:B------:R-:W-:Y:S01]  /*66a0*/  F2FP.F16.F32.PACK_AB R35, R55, R54 ;  /* 0x000000363723723e */ /* 0x000fe200000000ff */
[----:B------:R-:W-:Y:S01]  /*66b0*/  STSM.16.M88.2 [R0+0x2dd00], R12 ;  /* 0x02dd000c00007844 */ /* 0x000fe20000000100 */
[----:B------:R-:W-:Y:S01]  /*66c0*/  F2FP.F16.F32.PACK_AB R21, R30, R21 ;  /* 0x000000151e15723e */ /* 0x000fe200000000ff */
[----:B------:R-:W-:Y:S01]  /*66d0*/  UMOV UR16, UR56 ;  /* 0x0000003800107c82 */ /* 0x000fe20008000000 */
[----:B----4-:R-:W-:Y:S01]  /*66e0*/  FMUL.FTZ R222, R39, R222 ;  /* 0x000000de27de7220 */ /* 0x010fe20000410000 */
[----:B------:R-:W-:Y:S01]  /*66f0*/  R2UR UR48, R5 ;  /* 0x00000000053072ca */ /* 0x000fe200000e0000 */
[----:B------:R-:W-:Y:S01]  /*6700*/  VIADD R5, R24, 0x90 ;  /* 0x0000009018057836 */ /* 0x000fe20000000000 */
[----:B-1----:R-:W-:-:S02]  /*6710*/  MOV R9, UR58 ;  /* 0x0000003a00097c02 */ /* 0x002fc40008000f00 */
[----:B------:R-:W-:Y:S02]  /*6720*/  MOV R8, UR59 ;  /* 0x0000003b00087c02 */ /* 0x000fe40008000f00 */
[----:B------:R-:W-:Y:S01]  /*6730*/  R2UR UR4, R5 ;  /* 0x00000000050472ca */ /* 0x000fe200000e0000 */
[C---:B--2---:R-:W-:Y:S01]  /*6740*/  FMUL.FTZ R223, R40.reuse, R223 ;  /* 0x000000df28df7220 */ /* 0x044fe20000410000 */
[----:B------:R-:W-:Y:S01]  /*6750*/  F2FP.F16.F32.PACK_AB R15, R40, R39 ;  /* 0x00000027280f723e */ /* 0x000fe200000000ff */
[----:B------:R-:W-:-:S03]  /*6760*/  VIADD R5, R24, 0x190 ;  /* 0x0000019018057836 */ /* 0x000fc60000000000 */
[----:B------:R-:W-:Y:S01]  /*6770*/  F2FP.F16.F32.PACK_AB R221, R223, R222 ;  /* 0x000000dedfdd723e */ /* 0x000fe200000000ff */
[----:B------:R0:W-:Y:S01]  /*6780*/  STSM.16.M88.2 [R0+0x2e500], R14 ;  /* 0x02e5000e00007844 */ /* 0x0001e20000000100 */
[----:B------:R-:W-:Y:S01]  /*6790*/  R2UR UR54, R5 ;  /* 0x00000000053672ca */ /* 0x000fe200000e0000 */
[----:B------:R-:W-:Y:S01]  /*67a0*/  VIADD R5, R24, 0x210 ;  /* 0x0000021018057836 */ /* 0x000fe20000000000 */
[----:B------:R-:W-:Y:S01]  /*67b0*/  UMOV UR52, UR48 ;  /* 0x0000003000347c82 */ /* 0x000fe20008000000 */
[----:B------:R1:W-:Y:S06]  /*67c0*/  MEMBAR.ALL.CTA ;  /* 0x0000000000007992 */ /* 0x0003ec0000008000 */
[----:B-1----:R-:W1:Y:S01]  /*67d0*/  FENCE.VIEW.ASYNC.S ;  /* 0x00000000000073c6 */ /* 0x002e620000000000 */
[----:B------:R-:W-:Y:S01]  /*67e0*/  UMOV UR44, UR48 ;  /* 0x00000030002c7c82 */ /* 0x000fe20008000000 */
[----:B------:R-:W-:Y:S01]  /*67f0*/  R2UR UR46, R5 ;  /* 0x00000000052e72ca */ /* 0x000fe200000e0000 */
[----:B------:R-:W-:-:S02]  /*6800*/  VIADD R5, R23, 0x100 ;  /* 0x0000010017057836 */ /* 0x000fc40000000000 */
[----:B0-----:R-:W-:-:S03]  /*6810*/  VIADD R14, R23, 0x180 ;  /* 0x00000180170e7836 */ /* 0x001fc60000000000 */
[----:B------:R-:W-:Y:S01]  /*6820*/  R2UR UR28, R5 ;  /* 0x00000000051c72ca */ /* 0x000fe200000e0000 */
[C---:B------:R-:W-:Y:S02]  /*6830*/  VIADD R5, R24.reuse, 0xa0 ;  /* 0x000000a018057836 */ /* 0x040fe40000000000 */
[----:B------:R-:W-:-:S03]  /*6840*/  VIADD R15, R24, 0x30 ;  /* 0x00000030180f7836 */ /* 0x000fc60000000000 */
[----:B------:R-:W-:Y:S01]  /*6850*/  R2UR UR42, R5 ;  /* 0x00000000052a72ca */ /* 0x000fe200000e0000 */
[----:B------:R-:W-:-:S05]  /*6860*/  VIADD R5, R24, 0x1a0 ;  /* 0x000001a018057836 */ /* 0x000fca0000000000 */
[----:B------:R-:W-:Y:S01]  /*6870*/  R2UR UR34, R5 ;  /* 0x00000000052272ca */ /* 0x000fe200000e0000 */
[----:B------:R-:W-:Y:S01]  /*6880*/  VIADD R5, R24, 0x220 ;  /* 0x0000022018057836 */ /* 0x000fe20000000000 */
[----:B------:R-:W-:Y:S01]  /*6890*/  UMOV UR40, UR28 ;  /* 0x0000001c00287c82 */ /* 0x000fe20008000000 */
[----:B-1----:R-:W-:Y:S03]  /*68a0*/  BAR.SYNC.DEFER_BLOCKING 0x9, 0x100 ;  /* 0x0244000000007b1d */ /* 0x002fe60000010000 */
[----:B------:R-:W-:Y:S01]  /*68b0*/  R2UR UR26, R5 ;  /* 0x00000000051a72ca */ /* 0x000fe200000e0000 */
[----:B------:R-:W-:Y:S02]  /*68c0*/  IMAD R5, R4, 0x2800, R17 ;  /* 0x0000280004057824 */ /* 0x000fe400078e0211 */
[----:B------:R-:W-:Y:S01]  /*68d0*/  UMOV UR36, UR28 ;  /* 0x0000001c00247c82 */ /* 0x000fe20008000000 */
[----:B------:R-:W-:Y:S01]  /*68e0*/  UMOV UR32, UR28 ;  /* 0x0000001c00207c82 */ /* 0x000fe20008000000 */
[----:B------:R-:W-:Y:S01]  /*68f0*/  UMOV UR24, UR28 ;  /* 0x0000001c00187c82 */ /* 0x000fe20008000000 */
        /* <DEDUP_REMOVED lines=85> */
[----:B-1----:R-:W-:Y:S01]  /*6e50*/  MOV R220, UR58 ;  /* 0x0000003a00dc7c02 */ /* 0x002fe20008000f00 */
        /* <DEDUP_REMOVED lines=35> */
[----:B------:R-:W-:Y:S02]  /*7090*/  R2UR UR4, R14 ;  /* 0x000000000e0472ca */ /* 0x000fe400000e0000 */
[----:B------:R-:W-:Y:S01]  /*70a0*/  R2UR UR5, R15 ;  /* 0x000000000f0572ca */ /* 0x000fe200000e0000 */
[----:B0-----:R-:W-:Y:S06]  /*70b0*/  BAR.SYNC.DEFER_BLOCKING 0x9, 0x100 ;  /* 0x0244000000007b1d */ /* 0x001fec0000010000 */
[----:B------:R-:W-:-:S06]  /*70c0*/  WARPGROUP.ARRIVE ;  /* 0x00000000000079c5 */ /* 0x000fcc0000000000 */
        /* <DEDUP_REMOVED lines=291> */
.L_x_1556:
        /* <DEDUP_REMOVED lines=113> */
.L_x_1557:
        /* <DEDUP_REMOVED lines=94> */
.L_x_1537:
        /* <DEDUP_REMOVED lines=167> */
.L_x_1560:
        /* <DEDUP_REMOVED lines=59> */
.L_x_1562:
[----:B------:R-:W-:Y:S05]  /*9e10*/  BSYNC B1 ;  /* 0x0000000000017941 */ /* 0x000fea0003800000 */
.L_x_1561:
        /* <DEDUP_REMOVED lines=16> */
.L_x_1564:
[----:B------:R-:W-:Y:S05]  /*9f20*/  BSYNC B1 ;  /* 0x0000000000017941 */ /* 0x000fea0003800000 */
.L_x_1563:
        /* <DEDUP_REMOVED lines=19> */
.L_x_1566:
[----:B------:R-:W-:Y:S05]  /*a060*/  BSYNC B1 ;  /* 0x0000000000017941 */ /* 0x000fea0003800000 */
.L_x_1565:
        /* <DEDUP_REMOVED lines=18> */
.L_x_1568:
[----:B------:R-:W-:Y:S05]  /*a190*/  BSYNC B1 ;  /* 0x0000000000017941 */ /* 0x000fea0003800000 */
.L_x_1567:
        /* <DEDUP_REMOVED lines=19> */
.L_x_1570:
[----:B------:R-:W-:Y:S05]  /*a2d0*/  BSYNC B1 ;  /* 0x0000000000017941 */ /* 0x000fea0003800000 */
.L_x_1569:
        /* <DEDUP_REMOVED lines=19> */
.L_x_1572:
[----:B------:R-:W-:Y:S05]  /*a410*/  BSYNC B1 ;  /* 0x0000000000017941 */ /* 0x000fea0003800000 */
.L_x_1571:
        /* <DEDUP_REMOVED lines=20> */
.L_x_1574:
[----:B------:R-:W-:Y:S05]  /*a560*/  BSYNC B1 ;  /* 0x0000000000017941 */ /* 0x000fea0003800000 */
.L_x_1573:
        /* <DEDUP_REMOVED lines=20> */
.L_x_1576:
[----:B------:R-:W-:Y:S05]  /*a6b0*/  BSYNC B1 ;  /* 0x0000000000017941 */ /* 0x000fea0003800000 */
.L_x_1575:
        /* <DEDUP_REMOVED lines=20> */
.L_x_1578:
[----:B------:R-:W-:Y:S05]  /*a800*/  BSYNC B1 ;  /* 0x0000000000017941 */ /* 0x000fea0003800000 */
.L_x_1577:
        /* <DEDUP_REMOVED lines=23> */
.L_x_1580:
[----:B------:R-:W-:Y:S05]  /*a980*/  BSYNC B1 ;  /* 0x0000000000017941 */ /* 0x000fea0003800000 */
.L_x_1579:
        /* <DEDUP_REMOVED lines=44> */
.L_x_1582:
[----:B------:R-:W-:Y:S05]  /*ac50*/  BSYNC B1 ;  /* 0x0000000000017941 */ /* 0x000fea0003800000 */
.L_x_1581:
        /* <DEDUP_REMOVED lines=18> */
.L_x_1584:
[----:B------:R-:W-:Y:S05]  /*ad80*/  BSYNC B1 ;  /* 0x0000000000017941 */ /* 0x000fea0003800000 */
.L_x_1583:
        /* <DEDUP_REMOVED lines=18> */
.L_x_1586:
[----:B------:R-:W-:Y:S05]  /*aeb0*/  BSYNC B1 ;  /* 0x0000000000017941 */ /* 0x000fea0003800000 */
.L_x_1585:
        /* <DEDUP_REMOVED lines=18> */
.L_x_1588:
[----:B------:R-:W-:Y:S05]  /*afe0*/  BSYNC B1 ;  /* 0x0000000000017941 */ /* 0x000fea0003800000 */
.L_x_1587:
        /* <DEDUP_REMOVED lines=16> */
.L_x_1590:
[----:B------:R-:W-:Y:S05]  /*b0f0*/  BSYNC B1 ;  /* 0x0000000000017941 */ /* 0x000fea0003800000 */
.L_x_1589:
        /* <DEDUP_REMOVED lines=16> */
.L_x_1592:
[----:B------:R-:W-:Y:S05]  /*b200*/  BSYNC B1 ;  /* 0x0000000000017941 */ /* 0x000fea0003800000 */
.L_x_1591:
        /* <DEDUP_REMOVED lines=16> */
.L_x_1594:
[----:B------:R-:W-:Y:S05]  /*b310*/  BSYNC B1 ;  /* 0x0000000000017941 */ /* 0x000fea0003800000 */
.L_x_1593:
        /* <DEDUP_REMOVED lines=16> */
.L_x_1596:
[----:B------:R-:W-:Y:S05]  /*b420*/  BSYNC B1 ;  /* 0x0000000000017941 */ /* 0x000fea0003800000 */
.L_x_1595:
        /* <DEDUP_REMOVED lines=16> */
.L_x_1598:
[----:B------:R-:W-:Y:S05]  /*b530*/  BSYNC B1 ;  /* 0x0000000000017941 */ /* 0x000fea0003800000 */
.L_x_1597:
        /* <DEDUP_REMOVED lines=16> */
.L_x_1559:
        /* <DEDUP_REMOVED lines=32> */
.L_x_1599:
        /* <DEDUP_REMOVED lines=51> */
.L_x_1601:
[----:B------:R-:W-:Y:S05]  /*bb70*/  BSYNC B1 ;  /* 0x0000000000017941 */ /* 0x000fea0003800000 */
.L_x_1600:
        /* <DEDUP_REMOVED lines=17> */
.L_x_1603:
[----:B------:R-:W-:Y:S05]  /*bc90*/  BSYNC B1 ;  /* 0x0000000000017941 */ /* 0x000fea0003800000 */
.L_x_1602:
        /* <DEDUP_REMOVED lines=17> */
.L_x_1605:
[----:B------:R-:W-:Y:S05]  /*bdb0*/  BSYNC B1 ;  /* 0x0000000000017941 */ /* 0x000fea0003800000 */
.L_x_1604:
        /* <DEDUP_REMOVED lines=18> */
.L_x_1607:
[----:B------:R-:W-:Y:S05]  /*bee0*/  BSYNC B1 ;  /* 0x0000000000017941 */ /* 0x000fea0003800000 */
.L_x_1606:
        /* <DEDUP_REMOVED lines=17> */
.L_x_1609:
[----:B------:R-:W-:Y:S05]  /*c000*/  BSYNC B1 ;  /* 0x0000000000017941 */ /* 0x000fea0003800000 */
.L_x_1608:
        /* <DEDUP_REMOVED lines=20> */
.L_x_1611:
[----:B------:R-:W-:Y:S05]  /*c150*/  BSYNC B1 ;  /* 0x0000000000017941 */ /* 0x000fea0003800000 */
.L_x_1610:
        /* <DEDUP_REMOVED lines=22> */
.L_x_1613:
[----:B------:R-:W-:Y:S05]  /*c2c0*/  BSYNC B1 ;  /* 0x0000000000017941 */ /* 0x000fea0003800000 */
.L_x_1612:
        /* <DEDUP_REMOVED lines=18> */
.L_x_1615:
[----:B------:R-:W-:Y:S05]  /*c3f0*/  BSYNC B1 ;  /* 0x0000000000017941 */ /* 0x000fea0003800000 */
.L_x_1614:
        /* <DEDUP_REMOVED lines=18> */
.L_x_1617:
[----:B------:R-:W-:Y:S05]  /*c520*/  BSYNC B1 ;  /* 0x0000000000017941 */ /* 0x000fea0003800000 */
.L_x_1616:
        /* <DEDUP_REMOVED lines=18> */
.L_x_1619:
[----:B------:R-:W-:Y:S05]  /*c650*/  BSYNC B1 ;  /* 0x0000000000017941 */ /* 0x000fea0003800000 */
.L_x_1618:
        /* <DEDUP_REMOVED lines=43> */
.L_x_1621:
[----:B------:R-:W-:Y:S05]  /*c910*/  BSYNC B1 ;  /* 0x0000000000017941 */ /* 0x000fea0003800000 */
.L_x_1620:
        /* <DEDUP_REMOVED lines=17> */
.L_x_1623:
[----:B------:R-:W-:Y:S05]  /*ca30*/  BSYNC B1 ;  /* 0x0000000000017941 */ /* 0x000fea0003800000 */
.L_x_1622:
        /* <DEDUP_REMOVED lines=17> */
.L_x_1625:
[----:B------:R-:W-:Y:S05]  /*cb50*/  BSYNC B1 ;  /* 0x0000000000017941 */ /* 0x000fea0003800000 */
.L_x_1624:
        /* <DEDUP_REMOVED lines=17> */
.L_x_1627:
[----:B------:R-:W-:Y:S05]  /*cc70*/  BSYNC B1 ;  /* 0x0000000000017941 */ /* 0x000fea0003800000 */
.L_x_1626:
        /* <DEDUP_REMOVED lines=16> */
.L_x_1629:
[----:B------:R-:W-:Y:S05]  /*cd80*/  BSYNC B1 ;  /* 0x0000000000017941 */ /* 0x000fea0003800000 */
.L_x_1628:
        /* <DEDUP_REMOVED lines=16> */
.L_x_1631:
[----:B------:R-:W-:Y:S05]  /*ce90*/  BSYNC B1 ;  /* 0x0000000000017941 */ /* 0x000fea0003800000 */
.L_x_1630:
        /* <DEDUP_REMOVED lines=16> */
.L_x_1633:
[----:B------:R-:W-:Y:S05]  /*cfa0*/  BSYNC B1 ;  /* 0x0000000000017941 */ /* 0x000fea0003800000 */
.L_x_1632:
        /* <DEDUP_REMOVED lines=16> */
.L_x_1635:
[----:B------:R-:W-:Y:S05]  /*d0b0*/  BSYNC B1 ;  /* 0x0000000000017941 */ /* 0x000fea0003800000 */
.L_x_1634:
        /* <DEDUP_REMOVED lines=16> */
.L_x_1637:
[----:B------:R-:W-:Y:S05]  /*d1c0*/  BSYNC B1 ;  /* 0x0000000000017941 */ /* 0x000fea0003800000 */
.L_x_1636:
        /* <DEDUP_REMOVED lines=16> */
.L_x_1527:
        /* <DEDUP_REMOVED lines=21> */
.L_x_1638:
        /* <DEDUP_REMOVED lines=15> */
.L_x_1640:
[----:B------:R-:W-:-:S05]  /*d510*/  ULDC UR5, c[0x0][0x8bc] ;  /* 0x00022f0000057ab9 */ /* 0x000fca0000000800 */
.L_x_1639:
        /* <DEDUP_REMOVED lines=62> */
.L_x_1642:
        /* <DEDUP_REMOVED lines=14> */
.L_x_1643:
        /* <DEDUP_REMOVED lines=9> */
.L_x_1644:
        /* <DEDUP_REMOVED lines=22> */
.L_x_1645:
        /* <DEDUP_REMOVED lines=32> */
.L_x_1661:
        /* <DEDUP_REMOVED lines=8> */
.L_x_1647:
        /* <DEDUP_REMOVED lines=153> */
.L_x_1653:
[----:B------:R-:W-:-:S04]  /*e7e0*/  SHF.L.U32 R5, R13, 0x1f, RZ ;  /* 0x0000001f0d057819 */ /* 0x000fc800000006ff */
[----:B------:R-:W0:Y:S02]  /*e7f0*/  SYNCS.PHASECHK.TRANS64.TRYWAIT P1, [R6+URZ+0x31638], R5 ;  /* 0x03163805060075a7 */ /* 0x000e24000802017f */
[----:B0-----:R-:W-:Y:S05]  /*e800*/  @!P1 BRA `(.L_x_1649) ;  /* 0x0000000c00d89947 */ /* 0x001fea0003800000 */
.L_x_1662:
[----:B------:R-:W-:Y:S05]  /*e810*/  @P0 BRA `(.L_x_1650) ;  /* 0x0000000000140947 */ /* 0x000fea0003800000 */
[----:B------:R-:W-:Y:S01]  /*e820*/  ISETP.NE.AND P1, PT, R16, RZ, PT ;  /* 0x000000ff1000720c */ /* 0x000fe20003f25270 */
[----:B0-----:R-:W-:-:S04]  /*e830*/  IMAD.MOV.U32 R5, RZ, RZ, 0x8100 ;  /* 0x00008100ff057424 */ /* 0x001fc800078e00ff */
[----:B------:R1:W-:Y:S08]  /*e840*/  SYNCS.ARRIVE.TRANS64 RZ, [R6+URZ+0x31630], R5 ;  /* 0x0316300506ff79a7 */ /* 0x0003f0000800003f */
[----:B------:R-:W-:Y:S05]  /*e850*/  @!P1 BRA `(.L_x_1650) ;  /* 0x0000000000049947 */ /* 0x000fea0003800000 */
[----:B------:R-:W-:Y:S01]  /*e860*/  BPT.TRAP 0x1 ;  /* 0x000000040000795c */ /* 0x000fe20000300000 */
.L_x_1650:
        /* <DEDUP_REMOVED lines=47> */
.L_x_1664:
[----:B------:R-:W-:Y:S01]  /*eb60*/  LOP3.LUT R13, R13, 0x1, RZ, 0x3c, !PT ;  /* 0x000000010d0d7812 */ /* 0x000fe200078e3cff */
[----:B------:R-:W-:Y:S06]  /*eb70*/  @P2 BRA `(.L_x_1652) ;  /* 0x0000000000142947 */ /* 0x000fec0003800000 */
[----:B------:R-:W-:Y:S01]  /*eb80*/  ISETP.NE.AND P1, PT, R16, RZ, PT ;  /* 0x000000ff1000720c */ /* 0x000fe20003f25270 */
[----:B0-----:R-:W-:-:S04]  /*eb90*/  IMAD.MOV.U32 R2, RZ, RZ, 0x8100 ;  /* 0x00008100ff027424 */ /* 0x001fc800078e00ff */
[----:B------:R1:W-:Y:S08]  /*eba0*/  SYNCS.ARRIVE.TRANS64 RZ, [R20+URZ+0x31610], R2 ;  /* 0x0316100214ff79a7 */ /* 0x0003f0000800003f */
[----:B------:R-:W-:Y:S05]  /*ebb0*/  @!P1 BRA `(.L_x_1652) ;  /* 0x0000000000049947 */ /* 0x000fea0003800000 */
[----:B------:R-:W-:Y:S01]  /*ebc0*/  BPT.TRAP 0x1 ;  /* 0x000000040000795c */ /* 0x000fe20000300000 */
.L_x_1652:
        /* <DEDUP_REMOVED lines=53> */
.L_x_1648:
        /* <DEDUP_REMOVED lines=17> */
.L_x_1665:
[----:B------:R-:W-:Y:S01]  /*f030*/  IMAD.IADD R8, R9, 0x1, R3 ;  /* 0x0000000109087824 */ /* 0x000fe200078e0203 */
[----:B------:R-:W-:Y:S06]  /*f040*/  @P0 BRA `(.L_x_1655) ;  /* 0x0000000000140947 */ /* 0x000fec0003800000 */
[----:B------:R-:W-:Y:S01]  /*f050*/  LOP3.LUT P0, RZ, R21, 0x1f, RZ, 0xc0, !PT ;  /* 0x0000001f15ff7812 */ /* 0x000fe2000780c0ff */
[----:B------:R-:W-:-:S04]  /*f060*/  IMAD.MOV.U32 R9, RZ, RZ, 0x8100 ;  /* 0x00008100ff097424 */ /* 0x000fc800078e00ff */
[----:B------:R1:W-:Y:S08]  /*f070*/  SYNCS.ARRIVE.TRANS64 RZ, [R6+URZ+0x31630], R9 ;  /* 0x0316300906ff79a7 */ /* 0x0003f0000800003f */
[----:B------:R-:W-:Y:S05]  /*f080*/  @!P0 BRA `(.L_x_1655) ;  /* 0x0000000000048947 */ /* 0x000fea0003800000 */
[----:B------:R-:W-:Y:S01]  /*f090*/  BPT.TRAP 0x1 ;  /* 0x000000040000795c */ /* 0x000fe20000300000 */
.L_x_1655:
        /* <DEDUP_REMOVED lines=53> */
.L_x_1641:
        /* <DEDUP_REMOVED lines=10> */
.L_x_1656:
        /* <DEDUP_REMOVED lines=8> */
.L_x_1666:
        /* <DEDUP_REMOVED lines=9> */
.L_x_1667:
[----:B------:R-:W-:Y:S05]  /*f5a0*/  @!P1 BRA `(.L_x_1659) ;  /* 0x0000000000049947 */ /* 0x000fea0003800000 */
[----:B--2---:R-:W-:Y:S01]  /*f5b0*/  BPT.TRAP 0x1 ;  /* 0x000000040000795c */ /* 0x004fe20000300000 */
.L_x_1659:
[----:B------:R-:W-:-:S07]  /*f5c0*/  SHF.L.U32 R13, R13, 0x1f, RZ ;  /* 0x0000001f0d0d7819 */ /* 0x000fce00000006ff */
.L_x_1660:
[----:B----4-:R4:W0:Y:S02]  /*f5d0*/  SYNCS.PHASECHK.TRANS64.TRYWAIT P0, [R2+URZ+0x31638], R13 ;  /* 0x0316380d020075a7 */ /* 0x010824000800017f */
[----:B0-----:R-:W-:Y:S05]  /*f5e0*/  @!P0 NANOSLEEP.SYNCS 0x989680 ;  /* 0x009896800000895d */ /* 0x001fea0003900000 */
[----:B------:R-:W0:Y:S02]  /*f5f0*/  @!P0 SYNCS.PHASECHK.TRANS64 P0, [R2+URZ+0x31638], R13 ;  /* 0x0316380d020085a7 */ /* 0x000e24000800007f */
[----:B0-----:R-:W-:Y:S05]  /*f600*/  @!P0 BRA `(.L_x_1660) ;  /* 0xfffffffc00f08947 */ /* 0x001fea000383ffff */
.L_x_1532:
[----:B--2---:R-:W-:Y:S05]  /*f610*/  BSYNC B0 ;  /* 0x0000000000007941 */ /* 0x004fea0003800000 */
.L_x_1526:
[----:B------:R-:W-:Y:S05]  /*f620*/  EXIT ;  /* 0x000000000000794d */ /* 0x000fea0003800000 */
.L_x_1539:
[----:B0-----:R0:W1:Y:S02]  /*f630*/  SYNCS.PHASECHK.TRANS64.TRYWAIT P0, [R17+URZ+0x31600], R12 ;  /* 0x0316000c110075a7 */ /* 0x001064000800017f */
[----:B-1----:R-:W-:Y:S05]  /*f640*/  @!P0 NANOSLEEP.SYNCS 0x989680 ;  /* 0x009896800000895d */ /* 0x002fea0003900000 */
[----:B------:R-:W1:Y:S02]  /*f650*/  @!P0 SYNCS.PHASECHK.TRANS64 P0, [R17+URZ+0x31600], R12 ;  /* 0x0316000c110085a7 */ /* 0x000e64000800007f */
[----:B-1----:R-:W-:Y:S05]  /*f660*/  @!P0 BRA `(.L_x_1539) ;  /* 0xfffffffc00f08947 */ /* 0x002fea000383ffff */
[----:B------:R-:W-:Y:S05]  /*f670*/  BRA `(.L_x_1538) ;  /* 0xffffff1800e87947 */ /* 0x000fea000383ffff */
.L_x_1543:
[----:B-1----:R1:W2:Y:S02]  /*f680*/  SYNCS.PHASECHK.TRANS64.TRYWAIT P0, [R16+URZ+0x31610], R9 ;  /* 0x03161009100075a7 */ /* 0x0022a4000800017f */
[----:B--2---:R-:W-:Y:S05]  /*f690*/  @!P0 NANOSLEEP.SYNCS 0x989680 ;  /* 0x009896800000895d */ /* 0x004fea0003900000 */
[----:B------:R-:W2:Y:S02]  /*f6a0*/  @!P0 SYNCS.PHASECHK.TRANS64 P0, [R16+URZ+0x31610], R9 ;  /* 0x03161009100085a7 */ /* 0x000ea4000800007f */
[----:B--2---:R-:W-:Y:S05]  /*f6b0*/  @!P0 BRA `(.L_x_1543) ;  /* 0xfffffffc00f08947 */ /* 0x004fea000383ffff */
[----:B------:R-:W-:Y:S05]  /*f6c0*/  BRA `(.L_x_1542) ;  /* 0xffffff24007c7947 */ /* 0x000fea000383ffff */
.L_x_1547:
[----:B---3--:R3:W4:Y:S02]  /*f6d0*/  SYNCS.PHASECHK.TRANS64.TRYWAIT P0, [R17+URZ+0x31630], R8 ;  /* 0x03163008110075a7 */ /* 0x008724000800017f */
[----:B----4-:R-:W-:Y:S05]  /*f6e0*/  @!P0 NANOSLEEP.SYNCS 0x989680 ;  /* 0x009896800000895d */ /* 0x010fea0003900000 */
[----:B------:R-:W4:Y:S02]  /*f6f0*/  @!P0 SYNCS.PHASECHK.TRANS64 P0, [R17+URZ+0x31630], R8 ;  /* 0x03163008110085a7 */ /* 0x000f24000800007f */
[----:B----4-:R-:W-:Y:S05]  /*f700*/  @!P0 BRA `(.L_x_1547) ;  /* 0xfffffffc00f08947 */ /* 0x010fea000383ffff */
[----:B------:R-:W-:Y:S05]  /*f710*/  BRA `(.L_x_1546) ;  /* 0xffffff4000887947 */ /* 0x000fea000383ffff */
.L_x_1646:
[----:B0-----:R0:W1:Y:S02]  /*f720*/  SYNCS.PHASECHK.TRANS64.TRYWAIT P1, [R6+URZ+0x31620], R3 ;  /* 0x03162003060075a7 */ /* 0x001064000802017f */
[----:B-1----:R-:W-:Y:S05]  /*f730*/  @!P1 NANOSLEEP.SYNCS 0x989680 ;  /* 0x009896800000995d */ /* 0x002fea0003900000 */
[----:B------:R-:W1:Y:S02]  /*f740*/  @!P1 SYNCS.PHASECHK.TRANS64 P1, [R6+URZ+0x31620], R3 ;  /* 0x03162003060095a7 */ /* 0x000e64000802007f */
[----:B-1----:R-:W-:Y:S05]  /*f750*/  @!P1 BRA `(.L_x_1646) ;  /* 0xfffffffc00f09947 */ /* 0x002fea000383ffff */
[----:B------:R-:W-:Y:S05]  /*f760*/  BRA `(.L_x_1661) ;  /* 0xffffffe400987947 */ /* 0x000fea000383ffff */
.L_x_1649:
[----:B0-----:R0:W1:Y:S02]  /*f770*/  SYNCS.PHASECHK.TRANS64.TRYWAIT P1, [R6+URZ+0x31638], R5 ;  /* 0x03163805060075a7 */ /* 0x001064000802017f */
[----:B-1----:R-:W-:Y:S05]  /*f780*/  @!P1 NANOSLEEP.SYNCS 0x989680 ;  /* 0x009896800000995d */ /* 0x002fea0003900000 */
[----:B------:R-:W1:Y:S02]  /*f790*/  @!P1 SYNCS.PHASECHK.TRANS64 P1, [R6+URZ+0x31638], R5 ;  /* 0x03163805060095a7 */ /* 0x000e64000802007f */
[----:B-1----:R-:W-:Y:S05]  /*f7a0*/  @!P1 BRA `(.L_x_1649) ;  /* 0xfffffffc00f09947 */ /* 0x002fea000383ffff */
[----:B------:R-:W-:Y:S05]  /*f7b0*/  BRA `(.L_x_1662) ;  /* 0xfffffff000147947 */ /* 0x000fea000383ffff */
.L_x_1651:
[----:B------:R-:W-:-:S07]  /*f7c0*/  SHF.L.U32 R2, R4, 0x1f, RZ ;  /* 0x0000001f04027819 */ /* 0x000fce00000006ff */
.L_x_1663:
[----:B0-----:R0:W1:Y:S02]  /*f7d0*/  SYNCS.PHASECHK.TRANS64.TRYWAIT P1, [R20+URZ+0x31620], R2 ;  /* 0x03162002140075a7 */ /* 0x001064000802017f */
[----:B-1----:R-:W-:Y:S05]  /*f7e0*/  @!P1 NANOSLEEP.SYNCS 0x989680 ;  /* 0x009896800000995d */ /* 0x002fea0003900000 */
[----:B------:R-:W1:Y:S02]  /*f7f0*/  @!P1 SYNCS.PHASECHK.TRANS64 P1, [R20+URZ+0x31620], R2 ;  /* 0x03162002140095a7 */ /* 0x000e64000802007f */
[----:B-1----:R-:W-:Y:S05]  /*f800*/  @!P1 BRA `(.L_x_1663) ;  /* 0xfffffffc00f09947 */ /* 0x002fea000383ffff */
[----:B------:R-:W-:Y:S05]  /*f810*/  BRA `(.L_x_1664) ;  /* 0xfffffff000d07947 */ /* 0x000fea000383ffff */
.L_x_1654:
[----:B0-----:R0:W1:Y:S02]  /*f820*/  SYNCS.PHASECHK.TRANS64.TRYWAIT P1, [R6+URZ+0x31638], R16 ;  /* 0x03163810060075a7 */ /* 0x001064000802017f */
[----:B-1----:R-:W-:Y:S05]  /*f830*/  @!P1 NANOSLEEP.SYNCS 0x989680 ;  /* 0x009896800000995d */ /* 0x002fea0003900000 */
[----:B------:R-:W1:Y:S02]  /*f840*/  @!P1 SYNCS.PHASECHK.TRANS64 P1, [R6+URZ+0x31638], R16 ;  /* 0x03163810060095a7 */ /* 0x000e64000802007f */
[----:B-1----:R-:W-:Y:S05]  /*f850*/  @!P1 BRA `(.L_x_1654) ;  /* 0xfffffffc00f09947 */ /* 0x002fea000383ffff */
[----:B------:R-:W-:Y:S05]  /*f860*/  BRA `(.L_x_1665) ;  /* 0xfffffff400f07947 */ /* 0x000fea000383ffff */
.L_x_1657:
[----:B---3--:R3:W4:Y:S02]  /*f870*/  SYNCS.PHASECHK.TRANS64.TRYWAIT P0, [R5+URZ], R0 ;  /* 0x00000000050075a7 */ /* 0x008724000800017f */
[----:B----4-:R-:W-:Y:S05]  /*f880*/  @!P0 NANOSLEEP.SYNCS 0x989680 ;  /* 0x009896800000895d */ /* 0x010fea0003900000 */
[----:B------:R-:W4:Y:S02]  /*f890*/  @!P0 SYNCS.PHASECHK.TRANS64 P0, [R5+URZ], R0 ;  /* 0x00000000050085a7 */ /* 0x000f24000800007f */
[----:B----4-:R-:W-:Y:S05]  /*f8a0*/  @!P0 BRA `(.L_x_1657) ;  /* 0xfffffffc00f08947 */ /* 0x010fea000383ffff */
[----:B------:R-:W-:Y:S05]  /*f8b0*/  BRA `(.L_x_1666) ;  /* 0xfffffffc00147947 */ /* 0x000fea000383ffff */
.L_x_1658:
[----:B---3--:R3:W4:Y:S02]  /*f8c0*/  SYNCS.PHASECHK.TRANS64.TRYWAIT P0, [R3+URZ], R0 ;  /* 0x00000000030075a7 */ /* 0x008724000800017f */
[----:B----4-:R-:W-:Y:S05]  /*f8d0*/  @!P0 NANOSLEEP.SYNCS 0x989680 ;  /* 0x009896800000895d */ /* 0x010fea0003900000 */
[----:B------:R-:W4:Y:S02]  /*f8e0*/  @!P0 SYNCS.PHASECHK.TRANS64 P0, [R3+URZ], R0 ;  /* 0x00000000030085a7 */ /* 0x000f24000800007f */
[----:B----4-:R-:W-:Y:S05]  /*f8f0*/  @!P0 BRA `(.L_x_1658) ;  /* 0xfffffffc00f08947 */ /* 0x010fea000383ffff */
[----:B------:R-:W-:Y:S05]  /*f900*/  BRA `(.L_x_1667) ;  /* 0xfffffffc00247947 */ /* 0x000fea000383ffff */
.L_x_1668:
        /* <DEDUP_REMOVED lines=15> */
.L_x_2215:


//--------------------- .text._ZN7cutlass13device_kernelIN5flash11enable_sm90INS1_16FlashAttnBwdSm90INS1_25CollectiveMainloopBwdSm90ILi2ELi1ELi1EN4cute5tupleIJNS5_1CILi1EEES8_S8_EEENS6_IJNS7_ILi64EEENS7_ILi80EEENS7_ILi256EEEEEENS_6half_tEfNS_4arch4Sm90ELb0ELb1ELb0ELb1ELb0ELb0ELb1ELb1ELi2ELi1ELi1ELi1ELb0EEENS1_24CollectiveEpilogueBwdGQAISD_fSG_Li256ELb1ELb0EEENS1_19SingleTileSchedulerILb1ELb0ELb0ELi80EEEEEEEEEvNT_6ParamsE --------------------------
	.section	.text._ZN7cutlass13device_kernelIN5flash11enable_sm90INS1_16FlashAttnBwdSm90INS1_25CollectiveMainloopBwdSm90ILi2ELi1ELi1EN4cute5tupleIJNS5_1CILi1EEES8_S8_EEENS6_IJNS7_ILi64EEENS7_ILi80EEENS7_ILi256EEEEEENS_6half_tEfNS_4arch4Sm90ELb0ELb1ELb0ELb1ELb0ELb0ELb1ELb1ELi2ELi1ELi1ELi1ELb0EEENS1_24CollectiveEpilogueBwdGQAISD_fSG_Li256ELb1ELb0EEENS1_19SingleTileSchedulerILb1ELb0ELb0ELi80EEEEEEEEEvNT_6ParamsE,"ax",@progbits
	.align	128
.text._ZN7cutlass13device_kernelIN5flash11enable_sm90INS1_16FlashAttnBwdSm90INS1_25CollectiveMainloopBwdSm90ILi2ELi1ELi1EN4cute5tupleIJNS5_1CILi1EEES8_S8_EEENS6_IJNS7_ILi64EEENS7_ILi80EEENS7_ILi256EEEEEENS_6half_tEfNS_4arch4Sm90ELb0ELb1ELb0ELb1ELb0ELb0ELb1ELb1ELi2ELi1ELi1ELi1ELb0EEENS1_24CollectiveEpilogueBwdGQAISD_fSG_Li256ELb1ELb0EEENS1_19SingleTileSchedulerILb1ELb0ELb0ELi80EEEEEEEEEvNT_6ParamsE:
        .type           _ZN7cutlass13device_kernelIN5flash11enable_sm90INS1_16FlashAttnBwdSm90INS1_25CollectiveMainloopBwdSm90ILi2ELi1ELi1EN4cute5tupleIJNS5_1CILi1EEES8_S8_EEENS6_IJNS7_ILi64EEENS7_ILi80EEENS7_ILi256EEEEEENS_6half_tEfNS_4arch4Sm90ELb0ELb1ELb0ELb1ELb0ELb0ELb1ELb1ELi2ELi1ELi1ELi1ELb0EEENS1_24CollectiveEpilogueBwdGQAISD_fSG_Li256ELb1ELb0EEENS1_19SingleTileSchedulerILb1ELb0ELb0ELi80EEEEEEEEEvNT_6ParamsE,@function
        .size           _ZN7cutlass13device_kernelIN5flash11enable_sm90INS1_16FlashAttnBwdSm90INS1_25CollectiveMainloopBwdSm90ILi2ELi1ELi1EN4cute5tupleIJNS5_1CILi1EEES8_S8_EEENS6_IJNS7_ILi64EEENS7_ILi80EEENS7_ILi256EEEEEENS_6half_tEfNS_4arch4Sm90ELb0ELb1ELb0ELb1ELb0ELb0ELb1ELb1ELi2ELi1ELi1ELi1ELb0EEENS1_24CollectiveEpilogueBwdGQAISD_fSG_Li256ELb1ELb0EEENS1_19SingleTileSchedulerILb1ELb0ELb0ELi80EEEEEEEEEvNT_6ParamsE,(.L_x_2216 - _ZN7cutlass13device_kernelIN5flash11enable_sm90INS1_16FlashAttnBwdSm90INS1_25CollectiveMainloopBwdSm90ILi2ELi1ELi1EN4cute5tupleIJNS5_1CILi1EEES8_S8_EEENS6_IJNS7_ILi64EEENS7_ILi80EEENS7_ILi256EEEEEENS_6half_tEfNS_4arch4Sm90ELb0ELb1ELb0ELb1ELb0ELb0ELb1ELb1ELi2ELi1ELi1ELi1ELb0EEENS1_24CollectiveEpilogueBwdGQAISD_fSG_Li256ELb1ELb0EEENS1_19SingleTileSchedulerILb1ELb0ELb0ELi80EEEEEEEEEvNT_6ParamsE)
        .other          _ZN7cutlass13device_kernelIN5flash11enable_sm90INS1_16FlashAttnBwdSm90INS1_25CollectiveMainloopBwdSm90ILi2ELi1ELi1EN4cute5tupleIJNS5_1CILi1EEES8_S8_EEENS6_IJNS7_ILi64EEENS7_ILi80EEENS7_ILi256EEEEEENS_6half_tEfNS_4arch4Sm90ELb0ELb1ELb0ELb1ELb0ELb0ELb1ELb1ELi2ELi1ELi1ELi1ELb0EEENS1_24CollectiveEpilogueBwdGQAISD_fSG_Li256ELb1ELb0EEENS1_19SingleTileSchedulerILb1ELb0ELb0ELi80EEEEEEEEEvNT_6ParamsE,@"STO_CUDA_ENTRY STV_DEFAULT"
_ZN7cutlass13device_kernelIN5flash11enable_sm90INS1_16FlashAttnBwdSm90INS1_25CollectiveMainloopBwdSm90ILi2ELi1ELi1EN4cute5tupleIJNS5_1CILi1EEES8_S8_EEENS6_IJNS7_ILi64EEENS7_ILi80EEENS7_ILi256EEEEEENS_6half_tEfNS_4arch4Sm90ELb0ELb1ELb0ELb1ELb0ELb0ELb1ELb1ELi2ELi1ELi1ELi1ELb0EEENS1_24CollectiveEpilogueBwdGQAISD_fSG_Li256ELb1ELb0EEENS1_19SingleTileSchedulerILb1ELb0ELb0ELi80EEEEEEEEEvNT_6ParamsE:
        /* <DEDUP_REMOVED lines=24> */
.L_x_1670:
[----:B------:R-:W-:Y:S05]  /*0180*/  BSYNC B0 ;  /* 0x0000000000007941 */ /* 0x000fea0003800000 */
.L_x_1669:
        /* <DEDUP_REMOVED lines=39> */
.L_x_1671:
        /* <DEDUP_REMOVED lines=20> */
.L_x_1672:
[----:B------:R-:W-:Y:S01]  /*0540*/  PLOP3.LUT P0, PT, PT, PT, UP0, 0x80, 0x0 ;  /* 0x000000000000781c */ /* 0x000fe20003f0f008 */
[----:B------:R-:W-:Y:S01]  /*0550*/  NOP ;  /* 0x0000000000007918 */ /* 0x000fe20000000000 */
[----:B------:R-:W-:Y:S01]  /*0560*/  BSSY B0, `(.L_x_1673) ;  /* 0x0000b76000007945 */ /* 0x000fe20003800000 */
[----:B------:R-:W-:Y:S01]  /*0570*/  LOP3.LUT R11, R18, 0x7f, RZ, 0xc0, !PT ;  /* 0x0000007f120b7812 */ /* 0x000fe200078ec0ff */
[----:B-1234-:R-:W-:Y:S09]  /*0580*/  BAR.SYNC.DEFER_BLOCKING 0x0 ;  /* 0x0000000000007b1d */ /* 0x01eff20000010000 */
[----:B------:R-:W-:Y:S05]  /*0590*/  @!P0 BRA `(.L_x_1674) ;  /* 0x0000009000f88947 */ /* 0x000fea0003800000 */
.L_x_1675:
        /* <DEDUP_REMOVED lines=15> */
.L_x_1676:
        /* <DEDUP_REMOVED lines=11> */
.L_x_1678:
[----:B------:R-:W3:Y:S02]  /*0740*/  LDC R0, c[0x0][0x8c4] ;  /* 0x00023100ff007b82 */ /* 0x000ee40000000800 */
.L_x_1677:
[----:B-1----:R-:W-:-:S05]  /*0750*/  IMAD R11, R236, 0x50, RZ ;  /* 0x00000050ec0b7824 */ /* 0x002fca00078e02ff */
[----:B---3-5:R-:W-:-:S04]  /*0760*/  ISETP.GE.AND P0, PT, R11, R0, PT ;  /* 0x000000000b00720c */ /* 0x028fc80003f06270 */
[----:B--2---:R-:W-:-:S04]  /*0770*/  SEL R10, R7, 0xffffffff, !P0 ;  /* 0xffffffff070a7807 */ /* 0x004fc80004000000 */
        /* <DEDUP_REMOVED lines=35> */
.L_x_1680:
        /* <DEDUP_REMOVED lines=8> */
.L_x_1681:
        /* <DEDUP_REMOVED lines=10> */
.L_x_1682:
        /* <DEDUP_REMOVED lines=22> */
.L_x_1683:
        /* <DEDUP_REMOVED lines=99> */
.L_x_1685:
[----:B------:R-:W2:Y:S04]  /*1260*/  LDL R7, [R1+0x4] ;  /* 0x0000040001077983 */ /* 0x000ea80000100800 */
[----:B------:R-:W3:Y:S01]  /*1270*/  LDL R16, [R1] ;  /* 0x0000000001107983 */ /* 0x000ee20000100800 */
[----:B------:R-:W4:Y:S01]  /*1280*/  S2UR UR4, SR_CTAID.Y ;  /* 0x00000000000479c3 */ /* 0x000f220000002600 */
[----:B------:R-:W-:-:S07]  /*1290*/  LOP3.LUT R15, R11, 0xffffff0, RZ, 0xc0, !PT ;  /* 0x0ffffff00b0f7812 */ /* 0x000fce00078ec0ff */
[----:B------:R-:W5:Y:S01]  /*12a0*/  LDC.64 R20, c[0x0][0x2d8] ;  /* 0x0000b600ff147b82 */ /* 0x000f620000000a00 */
[----:B------:R-:W-:Y:S01]  /*12b0*/  IMAD.IADD R15, R18, 0x1, -R15 ;  /* 0x00000001120f7824 */ /* 0x000fe200078e0a0f */
[--C-:B-1----:R-:W-:Y:S02]  /*12c0*/  SHF.R.S32.HI R12, RZ, 0x5, R10.reuse ;  /* 0x00000005ff0c7819 */ /* 0x102fe4000001140a */
[----:B------:R-:W-:Y:S01]  /*12d0*/  SHF.R.S32.HI R13, RZ, 0x1f, R10 ;  /* 0x0000001fff0d7819 */ /* 0x000fe2000001140a */
[----:B------:R-:W-:-:S03]  /*12e0*/  IMAD R14, R6, 0x40, R15 ;  /* 0x00000040060e7824 */ /* 0x000fc600078e020f */
[----:B------:R-:W-:-:S04]  /*12f0*/  LEA.HI R13, R13, R12, RZ, 0x2 ;  /* 0x0000000c0d0d7211 */ /* 0x000fc800078f10ff */
[----:B------:R-:W-:Y:S01]  /*1300*/  LOP3.LUT R13, R13, 0xfffffc, RZ, 0xc0, !PT ;  /* 0x00fffffc0d0d7812 */ /* 0x000fe200078ec0ff */
[----:B----4-:R-:W-:-:S04]  /*1310*/  USHF.R.S32.HI UR5, URZ, 0x1f, UR4 ;  /* 0x0000001f3f057899 */ /* 0x010fc80008011404 */
[----:B------:R-:W-:Y:S02]  /*1320*/  IMAD.IADD R13, R12, 0x1, -R13 ;  /* 0x000000010c0d7824 */ /* 0x000fe400078e0a0d */
[----:B------:R-:W-:Y:S02]  /*1330*/  IMAD R236, R236, -0x50, RZ ;  /* 0xffffffb0ecec7824 */ /* 0x000fe400078e02ff */
[----:B-----5:R-:W-:Y:S02]  /*1340*/  IMAD R12, R20, UR5, RZ ;  /* 0x00000005140c7c24 */ /* 0x020fe4000f8e02ff */
[----:B------:R-:W-:Y:S02]  /*1350*/  IMAD.IADD R230, R5, 0x1, -R0 ;  /* 0x0000000105e67824 */ /* 0x000fe400078e0a00 */
[----:B------:R-:W-:Y:S02]  /*1360*/  IMAD.IADD R5, R236, 0x1, R5 ;  /* 0x00000001ec057824 */ /* 0x000fe400078e0205 */
[----:B------:R-:W-:Y:S01]  /*1370*/  IMAD R13, R13, 0x10, R14 ;  /* 0x000000100d0d7824 */ /* 0x000fe200078e020e */
        /* <DEDUP_REMOVED lines=80> */
[----:B------:R-:W-:Y:S01]  /*1880*/  UMOV UR60, URZ ;  /* 0x0000003f003c7c82 */ /* 0x000fe20008000000 */
[----:B--2---:R-:W-:Y:S02]  /*1890*/  R2UR UR6, R7 ;  /* 0x00000000070672ca */ /* 0x004fe400000e0000 */
[----:B------:R-:W-:Y:S02]  /*18a0*/  LOP3.LUT R7, R4, 0xffffff80, RZ, 0xc0, !PT ;  /* 0xffffff8004077812 */ /* 0x000fe400078ec0ff */
[----:B------:R-:W-:-:S03]  /*18b0*/  LEA.HI R4, R6, R6, RZ, 0x1 ;  /* 0x0000000606047211 */ /* 0x000fc600078f08ff */
[----:B------:R-:W-:Y:S01]  /*18c0*/  IMAD.IADD R11, R18, 0x1, -R7 ;  /* 0x00000001120b7824 */ /* 0x000fe200078e0a07 */
[----:B------:R-:W-:Y:S02]  /*18d0*/  LOP3.LUT R7, R4, 0x1ffffffe, RZ, 0xc0, !PT ;  /* 0x1ffffffe04077812 */ /* 0x000fe400078ec0ff */
[----:B------:R-:W-:Y:S02]  /*18e0*/  LEA.HI R4, R8, R8, RZ, 0x1 ;  /* 0x0000000808047211 */ /* 0x000fe400078f08ff */
[----:B------:R-:W-:Y:S01]  /*18f0*/  SHF.R.S32.HI R10, RZ, 0x1f, R11 ;  /* 0x0000001fff0a7819 */ /* 0x000fe2000001140b */
[----:B------:R-:W-:Y:S01]  /*1900*/  IMAD.IADD R15, R6, 0x1, -R7 ;  /* 0x00000001060f7824 */ /* 0x000fe200078e0a07 */
[----:B------:R-:W-:Y:S01]  /*1910*/  LOP3.LUT R7, R4, 0xfffffffe, RZ, 0xc0, !PT ;  /* 0xfffffffe04077812 */ /* 0x000fe200078ec0ff */
[----:B------:R-:W-:Y:S01]  /*1920*/  IMAD R19, R6, 0x800, R11 ;  /* 0x0000080006137824 */ /* 0x000fe200078e020b */
[----:B------:R-:W-:-:S03]  /*1930*/  LEA.HI R6, R10, R11, RZ, 0x2 ;  /* 0x0000000b0a067211 */ /* 0x000fc600078f10ff */
[----:B------:R-:W-:Y:S02]  /*1940*/  IMAD.SHL.U32 R19, R19, 0x4, RZ ;  /* 0x0000000413137824 */ /* 0x000fe400078e00ff */
[----:B------:R-:W-:Y:S01]  /*1950*/  IMAD.IADD R4, R8, 0x1, -R7 ;  /* 0x0000000108047824 */ /* 0x000fe200078e0a07 */
[--C-:B------:R-:W-:Y:S02]  /*1960*/  SHF.R.S32.HI R7, RZ, 0x2, R6.reuse ;  /* 0x00000002ff077819 */ /* 0x100fe40000011406 */
[----:B------:R-:W-:Y:S02]  /*1970*/  SHF.R.S32.HI R8, RZ, 0x1f, R6 ;  /* 0x0000001fff087819 */ /* 0x000fe40000011406 */
[----:B------:R-:W-:Y:S02]  /*1980*/  LOP3.LUT R6, R6, 0x7ffffffc, RZ, 0xc0, !PT ;  /* 0x7ffffffc06067812 */ /* 0x000fe400078ec0ff */
[----:B------:R-:W-:Y:S02]  /*1990*/  IADD3 R2, P0, R19, R2, RZ ;  /* 0x0000000213027210 */ /* 0x000fe40007f1e0ff */
[----:B------:R-:W-:Y:S01]  /*19a0*/  LEA.HI R10, R10, R11, RZ, 0x5 ;  /* 0x0000000b0a0a7211 */ /* 0x000fe200078f28ff */
[----:B------:R-:W-:Y:S01]  /*19b0*/  IMAD.IADD R6, R11, 0x1, -R6 ;  /* 0x000000010b067824 */ /* 0x000fe200078e0a06 */
[----:B------:R-:W-:-:S02]  /*19c0*/  LEA.HI R8, R8, R7, RZ, 0x3 ;  /* 0x0000000708087211 */ /* 0x000fc400078f18ff */
[----:B---3--:R-:W-:Y:S02]  /*19d0*/  SHF.R.S32.HI R11, RZ, 0x1f, R16 ;  /* 0x0000001fff0b7819 */ /* 0x008fe40000011410 */
[----:B------:R-:W-:Y:S02]  /*19e0*/  LEA.HI.X.SX32 R3, R19, R3, 0x1, P0 ;  /* 0x0000000313037211 */ /* 0x000fe400000f0eff */
[----:B------:R-:W-:Y:S02]  /*19f0*/  LOP3.LUT R8, R8, 0xfffffff8, RZ, 0xc0, !PT ;  /* 0xfffffff808087812 */ /* 0x000fe400078ec0ff */
[----:B------:R-:W-:Y:S01]  /*1a00*/  SEL R11, R11, RZ, !P1 ;  /* 0x000000ff0b0b7207 */ /* 0x000fe20004800000 */
[----:B------:R-:W-:Y:S01]  /*1a10*/  IMAD.WIDE.U32 R2, R20, UR4, R2 ;  /* 0x0000000414027c25 */ /* 0x000fe2000f8e0002 */
[----:B------:R-:W-:-:S03]  /*1a20*/  SHF.R.S32.HI R10, RZ, 0x5, R10 ;  /* 0x00000005ff0a7819 */ /* 0x000fc6000001140a */
[----:B------:R-:W-:Y:S01]  /*1a30*/  IMAD R19, R21, UR4, R12 ;  /* 0x0000000415137c24 */ /* 0x000fe2000f8e020c */
[----:B------:R-:W-:Y:S01]  /*1a40*/  ULDC.64 UR4, c[0x0][0x2e0] ;  /* 0x0000b80000047ab9 */ /* 0x000fe20000000a00 */
[----:B------:R-:W-:Y:S01]  /*1a50*/  IMAD.IADD R7, R7, 0x1, -R8 ;  /* 0x0000000107077824 */ /* 0x000fe200078e0a08 */
[----:B------:R-:W-:Y:S01]  /*1a60*/  SEL R229, R16, RZ, !P1 ;  /* 0x000000ff10e57207 */ /* 0x000fe20004800000 */
[----:B------:R-:W-:Y:S02]  /*1a70*/  IMAD R8, R11, UR4, RZ ;  /* 0x000000040b087c24 */ /* 0x000fe4000f8e02ff */
[----:B------:R-:W-:Y:S02]  /*1a80*/  IMAD.IADD R3, R3, 0x1, R19 ;  /* 0x0000000103037824 */ /* 0x000fe400078e0213 */
[----:B------:R-:W-:Y:S02]  /*1a90*/  IMAD R15, R15, 0x4, R6 ;  /* 0x000000040f0f7824 */ /* 0x000fe400078e0206 */
[----:B------:R-:W-:-:S02]  /*1aa0*/  IMAD R18, R10, 0x10, R7 ;  /* 0x000000100a127824 */ /* 0x000fc400078e0207 */
[C---:B------:R-:W-:Y:S01]  /*1ab0*/  IMAD R7, R229.reuse, UR5, R8 ;  /* 0x00000005e5077c24 */ /* 0x040fe2000f8e0208 */
[----:B------:R-:W-:Y:S01]  /*1ac0*/  IADD3 R8, -R0, 0x1, R5 ;  /* 0x0000000100087810 */ /* 0x000fe20007ffe105 */
[----:B------:R-:W-:Y:S01]  /*1ad0*/  IMAD.WIDE.U32 R228, R229, UR4, R2 ;  /* 0x00000004e5e47c25 */ /* 0x000fe2000f8e0002 */
[----:B------:R-:W-:-:S03]  /*1ae0*/  ULOP3.LUT UR4, UR6, 0x1, URZ, 0xfc, !UPT ;  /* 0x0000000106047892 */ /* 0x000fc6000f8efc3f */
[----:B------:R-:W-:Y:S02]  /*1af0*/  IMAD.SHL.U32 R233, R15, 0x2, RZ ;  /* 0x000000020fe97824 */ /* 0x000fe400078e00ff */
[----:B------:R-:W-:Y:S02]  /*1b00*/  IMAD.SHL.U32 R6, R13, 0x8, RZ ;  /* 0x000000080d067824 */ /* 0x000fe400078e00ff */
        /* <DEDUP_REMOVED lines=9> */
.L_x_1705:
[----:B------:R-:W-:-:S13]  /*1ba0*/  R2UR UR4, R235 ;  /* 0x00000000eb0472ca */ /* 0x000fda00000e0000 */
[----:B------:R-:W-:-:S06]  /*1bb0*/  UISETP.NE.AND UP0, UPT, UR4, 0x3, UPT ;  /* 0x000000030400788c */ /* 0x000fcc000bf05270 */
[----:B------:R-:W-:-:S13]  /*1bc0*/  PLOP3.LUT P0, PT, PT, PT, UP0, 0x40, 0x0 ;  /* 0x000000000000781c */ /* 0x000fda0003f0e808 */
[----:B-1----:R-:W-:Y:S05]  /*1bd0*/  @P0 BRA `(.L_x_1687) ;  /* 0x0000000000040947 */ /* 0x002fea0003800000 */
[----:B------:R-:W-:Y:S01]  /*1be0*/  BPT.TRAP 0x1 ;  /* 0x000000040000795c */ /* 0x000fe20000300000 */
.L_x_1687:
[----:B------:R-:W-:Y:S01]  /*1bf0*/  PLOP3.LUT P1, PT, PT, PT, UP0, 0x40, 0x0 ;  /* 0x000000000000781c */ /* 0x000fe20003f2e808 */
[----:B------:R-:W-:Y:S01]  /*1c00*/  IMAD R16, R2, 0x8, R17 ;  /* 0x0000000802107824 */ /* 0x000fe200078e0211 */
[----:B------:R-:W-:-:S04]  /*1c10*/  SHF.L.U32 R9, R19, 0x1f, RZ ;  /* 0x0000001f13097819 */ /* 0x000fc800000006ff */
[----:B------:R1:W2:Y:S07]  /*1c20*/  SYNCS.PHASECHK.TRANS64.TRYWAIT P0, [R16+URZ+0x31810], R9 ;  /* 0x03181009100075a7 */ /* 0x0002ae000800017f */
[----:B------:R-:W-:Y:S05]  /*1c30*/  @P1 BRA `(.L_x_1688) ;  /* 0x0000000000041947 */ /* 0x000fea0003800000 */
[----:B------:R-:W-:Y:S01]  /*1c40*/  BPT.TRAP 0x1 ;  /* 0x000000040000795c */ /* 0x000fe20000300000 */
.L_x_1688:
        /* <DEDUP_REMOVED lines=11> */
.L_x_1689:
        /* <DEDUP_REMOVED lines=439> */
.L_x_1691:
[----:B------:R-:W-:Y:S01]  /*3870*/  PLOP3.LUT P1, PT, PT, PT, UP0, 0x40, 0x0 ;  /* 0x000000000000781c */ /* 0x000fe20003f2e808 */
[----:B------:R-:W-:-:S05]  /*3880*/  IMAD.U32 R8, RZ, RZ, UR60 ;  /* 0x0000003cff087e24 */ /* 0x000fca000f8e00ff */
[----:B------:R-:W-:-:S04]  /*3890*/  SHF.L.U32 R8, R8, 0x1f, RZ ;  /* 0x0000001f08087819 */ /* 0x000fc800000006ff */
[----:B------:R1:W4:Y:S03]  /*38a0*/  SYNCS.PHASECHK.TRANS64.TRYWAIT P0, [R17+URZ+0x31830], R8 ;  /* 0x03183008110075a7 */ /* 0x000326000800017f */
[----:B------:R-:W-:Y:S05]  /*38b0*/  @P1 BRA `(.L_x_1692) ;  /* 0x0000000000041947 */ /* 0x000fea0003800000 */
[----:B------:R-:W-:Y:S01]  /*38c0*/  BPT.TRAP 0x1 ;  /* 0x000000040000795c */ /* 0x000fe20000300000 */
.L_x_1692:
        /* <DEDUP_REMOVED lines=11> */
.L_x_1693:
        /* <DEDUP_REMOVED lines=456> */
.L_x_1697:
[----:B------:R-:W-:-:S06]  /*5600*/  UISETP.NE.AND UP1, UPT, UR6, 0x1, UPT ;  /* 0x000000010600788c */ /* 0x000fcc000bf25270 */
[----:B------:R-:W-:-:S05]  /*5610*/  PLOP3.LUT P0, PT, PT, PT, UP1, 0x80, 0x0 ;  /* 0x000000000000781c */ /* 0x000fca0003f0f018 */
[----:B------:R-:W-:-:S08]  /*5620*/  @UP1 ULDC UR4, c[0x0][0x754] ;  /* 0x0001d50000041ab9 */ /* 0x000fd00000000800 */
[----:B------:R-:W-:Y:S01]  /*5630*/  @P0 IMAD.HI.U32 R8, R6, UR4, RZ ;  /* 0x0000000406080c27 */ /* 0x000fe2000f8e00ff */
[----:B------:R-:W-:-:S04]  /*5640*/  @UP1 ULDC UR4, c[0x0][0x758] ;  /* 0x0001d60000041ab9 */ /* 0x000fc80000000800 */
[----:B------:R-:W-:-:S07]  /*5650*/  @P0 SHF.R.U32.HI R6, RZ, UR4, R8 ;  /* 0x00000004ff060c19 */ /* 0x000fce0008011608 */
.L_x_1698:
[----:B------:R-:W-:Y:S05]  /*5660*/  BSYNC B1 ;  /* 0x0000000000017941 */ /* 0x000fea0003800000 */
.L_x_1696:
[----:B------:R-:W-:-:S05]  /*5670*/  IMAD R6, R6, UR6, R233 ;  /* 0x0000000606067c24 */ /* 0x000fca000f8e02e9 */
[----:B------:R-:W-:Y:S02]  /*5680*/  VIMNMX R11, R11, R6, !PT ;  /* 0x000000060b0b7248 */ /* 0x000fe40007fe0100 */
[----:B------:R-:W-:-:S07]  /*5690*/  VIADDMNMX R15, R6, UR6, R15, PT ;  /* 0x00000006060f7c46 */ /* 0x000fce000b80010f */
.L_x_1695:
[----:B------:R-:W-:Y:S01]  /*56a0*/  ISETP.GE.AND P0, PT, R236, 0x1, PT ;  /* 0x00000001ec00780c */ /* 0x000fe20003f06270 */
[----:B------:R-:W-:Y:S01]  /*56b0*/  VIADD R10, R10, 0x8 ;  /* 0x000000080a0a7836 */ /* 0x000fe20000000000 */
[C---:B------:R-:W-:Y:S02]  /*56c0*/  ISETP.GE.AND P1, PT, R236.reuse, 0x2, PT ;  /* 0x00000002ec00780c */ /* 0x040fe40003f26270 */
[C---:B------:R-:W-:Y:S02]  /*56d0*/  ISETP.GT.AND P4, PT, R11.reuse, RZ, !P0 ;  /* 0x000000ff0b00720c */ /* 0x040fe40004784270 */
[----:B------:R-:W-:Y:S02]  /*56e0*/  ISETP.GE.AND P2, PT, R236, 0x11, PT ;  /* 0x00000011ec00780c */ /* 0x000fe40003f46270 */
[----:B------:R-:W-:Y:S02]  /*56f0*/  ISETP.GT.AND P5, PT, R11, 0x1, !P1 ;  /* 0x000000010b00780c */ /* 0x000fe40004fa4270 */
[----:B------:R-:W-:-:S02]  /*5700*/  ISETP.LT.OR P4, PT, R15, 0x1, P4 ;  /* 0x000000010f00780c */ /* 0x000fc40002781670 */
[----:B------:R-:W-:Y:S02]  /*5710*/  ISETP.GT.AND P6, PT, R11, 0x10, !P2 ;  /* 0x000000100b00780c */ /* 0x000fe400057c4270 */
[C---:B------:R-:W-:Y:S02]  /*5720*/  ISETP.LT.OR P5, PT, R15.reuse, 0x2, P5 ;  /* 0x000000020f00780c */ /* 0x040fe40002fa1670 */
        /* <DEDUP_REMOVED lines=13> */
[----:B------:R-:W-:Y:S02]  /*5800*/  ISETP.GT.AND P6, PT, R11, 0x21, !P5 ;  /* 0x000000210b00780c */ /* 0x000fe40006fc4270 */
[----:B------:R-:W-:Y:S02]  /*5810*/  VIADDMNMX R20, R10, R9, R232, PT ;  /* 0x000000090a147246 */ /* 0x000fe400038001e8 */
        /* <DEDUP_REMOVED lines=35> */
.L_x_1701:
[----:B------:R-:W-:-:S06]  /*5a50*/  UISETP.NE.AND UP1, UPT, UR6, 0x1, UPT ;  /* 0x000000010600788c */ /* 0x000fcc000bf25270 */
[----:B------:R-:W-:-:S05]  /*5a60*/  PLOP3.LUT P6, PT, PT, PT, UP1, 0x80, 0x0 ;  /* 0x000000000000781c */ /* 0x000fca0003fcf018 */
[----:B------:R-:W-:-:S08]  /*5a70*/  @UP1 ULDC UR4, c[0x0][0x754] ;  /* 0x0001d50000041ab9 */ /* 0x000fd00000000800 */
[----:B------:R-:W-:Y:S01]  /*5a80*/  @P6 IMAD.HI.U32 R7, R10, UR4, RZ ;  /* 0x000000040a076c27 */ /* 0x000fe2000f8e00ff */
[----:B------:R-:W-:Y:S01]  /*5a90*/  PLOP3.LUT P6, PT, PT, PT, UP1, 0x80, 0x0 ;  /* 0x000000000000781c */ /* 0x000fe20003fcf018 */
[----:B------:R-:W-:-:S12]  /*5aa0*/  @UP1 ULDC UR4, c[0x0][0x758] ;  /* 0x0001d60000041ab9 */ /* 0x000fd80000000800 */
[----:B------:R-:W-:-:S07]  /*5ab0*/  @P6 SHF.R.U32.HI R10, RZ, UR4, R7 ;  /* 0x00000004ff0a6c19 */ /* 0x000fce0008011607 */
.L_x_1702:
[----:B------:R-:W-:Y:S05]  /*5ac0*/  BSYNC B1 ;  /* 0x0000000000017941 */ /* 0x000fea0003800000 */
.L_x_1700:
[----:B------:R-:W-:-:S05]  /*5ad0*/  IMAD R10, R10, UR6, R233 ;  /* 0x000000060a0a7c24 */ /* 0x000fca000f8e02e9 */
[----:B------:R-:W-:Y:S02]  /*5ae0*/  VIMNMX R15, R15, R10, !PT ;  /* 0x0000000a0f0f7248 */ /* 0x000fe40007fe0100 */
[----:B------:R-:W-:-:S07]  /*5af0*/  VIADDMNMX R20, R10, UR6, R20, PT ;  /* 0x000000060a147c46 */ /* 0x000fce000b800114 */
.L_x_1699:
[C---:B------:R-:W-:Y:S01]  /*5b00*/  ISETP.GT.AND P3, PT, R15.reuse, 0x11, !P3 ;  /* 0x000000110f00780c */ /* 0x040fe20005f64270 */
[----:B------:R-:W-:Y:S01]  /*5b10*/  IMAD R29, R18, 0x4, R17 ;  /* 0x00000004121d7824 */ /* 0x000fe200078e0211 */
[C---:B------:R-:W-:Y:S01]  /*5b20*/  ISETP.GT.AND P2, PT, R15.reuse, 0x10, !P2 ;  /* 0x000000100f00780c */ /* 0x040fe20005744270 */
[----:B------:R-:W-:Y:S01]  /*5b30*/  ULDC UR4, c[0x0][0x744] ;  /* 0x0001d10000047ab9 */ /* 0x000fe20000000800 */
[----:B------:R-:W-:Y:S01]  /*5b40*/  ISETP.GT.AND P4, PT, R15, 0x20, !P4 ;  /* 0x000000200f00780c */ /* 0x000fe20006784270 */
[--C-:B--2---:R-:W-:Y:S01]  /*5b50*/  FFMA.FTZ R10, R6, UR4, -R13.reuse ;  /* 0x00000004060a7c23 */ /* 0x104fe2000801080d */
[C---:B------:R-:W-:Y:S01]  /*5b60*/  ISETP.LT.OR P3, PT, R20.reuse, 0x12, P3 ;  /* 0x000000121400780c */ /* 0x040fe20001f61670 */
[----:B------:R-:W1:Y:S01]  /*5b70*/  LDS R21, [R29+0x2c300] ;  /* 0x02c300001d157984 */ /* 0x000e620000000800 */
        /* <DEDUP_REMOVED lines=11> */
[----:B------:R-:W-:Y:S01]  /*5c30*/  FFMA.FTZ R14, R14, UR4, -R13 ;  /* 0x000000040e0e7c23 */ /* 0x000fe2000801080d */
[C---:B------:R-:W-:Y:S01]  /*5c40*/  ISETP.GT.AND P3, PT, R15.reuse, 0x31, !P6 ;  /* 0x000000310f00780c */ /* 0x040fe20007764270 */
[--C-:B---3--:R-:W-:Y:S01]  /*5c50*/  FFMA.FTZ R31, R30, UR4, -R5.reuse ;  /* 0x000000041e1f7c23 */ /* 0x108fe20008010805 */
[----:B------:R-:W-:Y:S01]  /*5c60*/  ISETP.GE.AND P2, PT, R236, 0x31, PT ;  /* 0x00000031ec00780c */ /* 0x000fe20003f46270 */
[--C-:B------:R-:W-:Y:S01]  /*5c70*/  FFMA.FTZ R224, R224, UR4, -R5.reuse ;  /* 0x00000004e0e07c23 */ /* 0x100fe20008010805 */
[----:B------:R-:W-:Y:S01]  /*5c80*/  ISETP.GE.AND P4, PT, R236, 0x41, PT ;  /* 0x00000041ec00780c */ /* 0x000fe20003f86270 */
[----:B------:R-:W-:Y:S01]  /*5c90*/  FFMA.FTZ R37, R34, UR4, -R5 ;  /* 0x0000000422257c23 */ /* 0x000fe20008010805 */
[----:B------:R-:W-:Y:S01]  /*5ca0*/  ISETP.GE.AND P6, PT, R236, 0x42, PT ;  /* 0x00000042ec00780c */ /* 0x000fe20003fc6270 */
[--C-:B------:R-:W-:Y:S01]  /*5cb0*/  FFMA.FTZ R40, R40, UR4, -R13.reuse ;  /* 0x0000000428287c23 */ /* 0x100fe2000801080d */
[C---:B------:R-:W-:Y:S01]  /*5cc0*/  ISETP.GT.AND P1, PT, R15.reuse, 0x1, !P1 ;  /* 0x000000010f00780c */ /* 0x040fe20004f24270 */
[--C-:B------:R-:W-:Y:S01]  /*5cd0*/  FFMA.FTZ R11, R12, UR4, -R13.reuse ;  /* 0x000000040c0b7c23 */ /* 0x100fe2000801080d */
        /* <DEDUP_REMOVED lines=27> */
[----:B------:R-:W3:Y:S01]  /*5e90*/  MUFU.EX2 R10, R10 ;  /* 0x0000000a000a7308 */ /* 0x000ee20000000800 */
[----:B------:R-:W-:Y:S01]  /*5ea0*/  FSEL R24, R35, -INF , !P5 ;  /* 0xff80000023187808 */ /* 0x000fe20006800000 */
[--C-:B------:R-:W-:Y:S01]  /*5eb0*/  FFMA.FTZ R27, R20, UR4, -R5.reuse ;  /* 0x00000004141b7c23 */ /* 0x100fe20008010805 */
[----:B------:R-:W-:Y:S01]  /*5ec0*/  FSEL R38, R38, -INF , !P2 ;  /* 0xff80000026267808 */ /* 0x000fe20005000000 */
[----:B------:R4:W5:Y:S01]  /*5ed0*/  LDS R20, [R29+0x2c320] ;  /* 0x02c320001d147984 */ /* 0x0009620000000800 */
        /* <DEDUP_REMOVED lines=8> */
[----:B------:R-:W3:Y:S01]  /*5f60*/  MUFU.EX2 R13, R40 ;  /* 0x00000028000d7308 */ /* 0x000ee20000000800 */
[----:B------:R-:W-:Y:S01]  /*5f70*/  FFMA.FTZ R25, R32, UR4, -R5 ;  /* 0x0000000420197c23 */ /* 0x000fe20008010805 */
[----:B------:R-:W-:Y:S01]  /*5f80*/  VIADD R5, R17, 0x2c500 ;  /* 0x0002c50011057836 */ /* 0x000fe20000000000 */
[----:B------:R-:W-:-:S02]  /*5f90*/  WARPGROUP.DEPBAR.LE gsb0, 0x0 ;  /* 0x00008000000079c5 */ /* 0x000fc40000010000 */
[--C-:B-1----:R-:W-:Y:S01]  /*5fa0*/  FADD.FTZ R44, R44, -R21.reuse ;  /* 0x800000152c2c7221 */ /* 0x102fe20000010000 */
[----:B------:R-:W-:Y:S01]  /*5fb0*/  FADD.FTZ R45, R45, -R21 ;  /* 0x800000152d2d7221 */ /* 0x000fe20000010000 */
[----:B--2---:R-:W-:Y:S01]  /*5fc0*/  SHF.R.U32.HI R23, RZ, 0x4, R5 ;  /* 0x00000004ff177819 */ /* 0x004fe20000011605 */
[----:B------:R-:W-:Y:S01]  /*5fd0*/  MUFU.EX2 R27, R27 ;  /* 0x0000001b001b7308 */ /* 0x000fe20000000800 */
[--C-:B----4-:R-:W-:Y:S01]  /*5fe0*/  FADD.FTZ R29, R48, -R21.reuse ;  /* 0x80000015301d7221 */ /* 0x110fe20000010000 */
        /* <DEDUP_REMOVED lines=9> */
[----:B---3--:R-:W-:Y:S01]  /*6080*/  FMUL.FTZ R45, R10, R45 ;  /* 0x0000002d0a2d7220 */ /* 0x008fe20000410000 */
[----:B------:R-:W-:Y:S01]  /*6090*/  FMUL.FTZ R44, R7, R44 ;  /* 0x0000002c072c7220 */ /* 0x000fe20000410000 */
[----:B------:R-:W-:Y:S01]  /*60a0*/  FMUL.FTZ R220, R13, R220 ;  /* 0x000000dc0ddc7220 */ /* 0x000fe20000410000 */
        /* <DEDUP_REMOVED lines=9> */
[----:B-----5:R-:W-:Y:S01]  /*6140*/  FADD.FTZ R41, R46, -R20 ;  /* 0x800000142e297221 */ /* 0x020fe20000010000 */
[----:B------:R2:W3:Y:S01]  /*6150*/  MUFU.EX2 R23, R37 ;  /* 0x0000002500177308 */ /* 0x0004e20000000800 */
[----:B-1----:R-:W-:Y:S01]  /*6160*/  FADD.FTZ R31, R52, -R21 ;  /* 0x80000015341f7221 */ /* 0x002fe20000010000 */
[----:B------:R-:W-:-:S02]  /*6170*/  VIADD R21, R24, 0x80 ;  /* 0x0000008018157836 */ /* 0x000fc40000000000 */
[--C-:B------:R-:W-:Y:S01]  /*6180*/  FADD.FTZ R42, R47, -R20.reuse ;  /* 0x800000142f2a7221 */ /* 0x100fe20000010000 */
[--C-:B------:R-:W-:Y:S01]  /*6190*/  FADD.FTZ R38, R51, -R20.reuse ;  /* 0x8000001433267221 */ /* 0x100fe20000010000 */
[--C-:B------:R-:W-:Y:S01]  /*61a0*/  FADD.FTZ R54, R54, -R20.reuse ;  /* 0x8000001436367221 */ /* 0x100fe20000010000 */
[--C-:B------:R-:W-:Y:S01]  /*61b0*/  FADD.FTZ R55, R55, -R20.reuse ;  /* 0x8000001437377221 */ /* 0x100fe20000010000 */
[----:B------:R-:W-:Y:S01]  /*61c0*/  R2UR UR4, R21 ;  /* 0x00000000150472ca */ /* 0x000fe200000e0000 */
[C---:B------:R-:W-:Y:S01]  /*61d0*/  VIADD R21, R24.reuse, 0x100 ;  /* 0x0000010018157836 */ /* 0x040fe20000000000 */
[----:B------:R-:W1:Y:S01]  /*61e0*/  MUFU.EX2 R6, R6 ;  /* 0x0000000600067308 */ /* 0x000e620000000800 */
[----:B--2---:R-:W-:Y:S02]  /*61f0*/  VIADD R37, R24, 0x180 ;  /* 0x0000018018257836 */ /* 0x004fe40000000000 */
[--C-:B------:R-:W-:Y:S01]  /*6200*/  FADD.FTZ R218, R218, -R20.reuse ;  /* 0x80000014dada7221 */ /* 0x100fe20000010000 */
[--C-:B------:R-:W-:Y:S01]  /*6210*/  FADD.FTZ R219, R219, -R20.reuse ;  /* 0x80000014dbdb7221 */ /* 0x100fe20000010000 */
[--C-:B------:R-:W-:Y:S01]  /*6220*/  FADD.FTZ R222, R222, -R20.reuse ;  /* 0x80000014dede7221 */ /* 0x100fe20000010000 */
[--C-:B------:R-:W-:Y:S01]  /*6230*/  FADD.FTZ R223, R223, -R20.reuse ;  /* 0x80000014dfdf7221 */ /* 0x100fe20000010000 */
[----:B------:R-:W-:Y:S01]  /*6240*/  R2UR UR6, R37 ;  /* 0x00000000250672ca */ /* 0x000fe200000e0000 */
[----:B------:R-:W-:Y:S01]  /*6250*/  FADD.FTZ R37, R50, -R20 ;  /* 0x8000001432257221 */ /* 0x000fe20000010000 */
[----:B------:R-:W2:Y:S01]  /*6260*/  MUFU.EX2 R9, R9 ;  /* 0x0000000900097308 */ /* 0x000ea20000000800 */
[----:B------:R-:W-:Y:S01]  /*6270*/  R2UR UR5, R21 ;  /* 0x00000000150572ca */ /* 0x000fe200000e0000 */
[----:B---3--:R-:W-:Y:S01]  /*6280*/  FMUL.FTZ R54, R23, R54 ;  /* 0x0000003617367220 */ /* 0x008fe20000410000 */
[----:B------:R-:W-:Y:S01]  /*6290*/  F2FP.F16.F32.PACK_AB R20, R10, R7 ;  /* 0x000000070a14723e */ /* 0x000fe200000000ff */
[----:B------:R-:W-:Y:S01]  /*62a0*/  FMUL.FTZ R10, R40, R41 ;  /* 0x00000029280a7220 */ /* 0x000fe20000410000 */
[C---:B------:R-:W-:Y:S01]  /*62b0*/  F2FP.F16.F32.PACK_AB R21, R27.reuse, R40 ;  /* 0x000000281b15723e */ /* 0x040fe200000000ff */
[----:B------:R-:W-:Y:S01]  /*62c0*/  BAR.SYNC.DEFER_BLOCKING 0x9, 0x100 ;  /* 0x0244000000007b1d */ /* 0x000fe20000010000 */
[----:B------:R-:W-:Y:S01]  /*62d0*/  FMUL.FTZ R37, R22, R37 ;  /* 0x0000002516257220 */ /* 0x000fe20000410000 */
[----:B------:R-:W-:Y:S01]  /*62e0*/  FMUL.FTZ R27, R27, R42 ;  /* 0x0000002a1b1b7220 */ /* 0x000fe20000410000 */
[----:B-1----:R-:W-:-:S03]  /*62f0*/  FMUL.FTZ R29, R6, R29 ;  /* 0x0000001d061d7220 */ /* 0x002fc60000410000 */
[----:B------:R-:W1:Y:S01]  /*6300*/  MUFU.EX2 R8, R8 ;  /* 0x0000000800087308 */ /* 0x000e620000000800 */
[----:B------:R-:W-:Y:S01]  /*6310*/  F2FP.F16.F32.PACK_AB R27, R27, R10 ;  /* 0x0000000a1b1b723e */ /* 0x000fe200000000ff */
[----:B------:R-:W-:Y:S01]  /*6320*/  UMOV UR10, UR4 ;  /* 0x00000004000a7c82 */ /* 0x000fe20008000000 */
[----:B------:R-:W-:Y:S01]  /*6330*/  UMOV UR18, UR6 ;  /* 0x0000000600127c82 */ /* 0x000fe20008000000 */
[----:B------:R-:W-:Y:S01]  /*6340*/  UMOV UR12, UR10 ;  /* 0x0000000a000c7c82 */ /* 0x000fe20008000000 */
[C---:B--2---:R-:W-:Y:S01]  /*6350*/  FMUL.FTZ R32, R9.reuse, R32 ;  /* 0x0000002009207220 */ /* 0x044fe20000410000 */
[----:B------:R-:W-:Y:S01]  /*6360*/  F2FP.F16.F32.PACK_AB R6, R9, R6 ;  /* 0x000000060906723e */ /* 0x000fe200000000ff */
[----:B------:R-:W-:Y:S01]  /*6370*/  UMOV UR47, 0x40 ;  /* 0x00000040002f7882 */ /* 0x000fe20000000000 */
[----:B------:R-:W2:Y:S01]  /*6380*/  MUFU.EX2 R5, R224 ;  /* 0x000000e000057308 */ /* 0x000ea20000000800 */
[----:B------:R-:W-:Y:S01]  /*6390*/  UMOV UR29, 0x40000040 ;  /* 0x40000040001d7882 */ /* 0x000fe20000000000 */
[----:B------:R-:W-:Y:S01]  /*63a0*/  F2FP.F16.F32.PACK_AB R32, R32, R29 ;  /* 0x0000001d2020723e */ /* 0x000fe200000000ff */
[----:B------:R-:W-:Y:S01]  /*63b0*/  UMOV UR31, 0x40 ;  /* 0x00000040001f7882 */ /* 0x000fe20000000000 */
[----:B------:R-:W-:Y:S01]  /*63c0*/  UMOV UR41, UR29 ;  /* 0x0000001d00297c82 */ /* 0x000fe20008000000 */
[----:B------:R-:W-:Y:S01]  /*63d0*/  UMOV UR43, 0x40 ;  /* 0x00000040002b7882 */ /* 0x000fe20000000000 */
[----:B------:R-:W-:Y:S01]  /*63e0*/  UMOV UR37, UR29 ;  /* 0x0000001d00257c82 */ /* 0x000fe20008000000 */
[----:B------:R-:W-:Y:S01]  /*63f0*/  UMOV UR39, 0x40 ;  /* 0x0000004000277882 */ /* 0x000fe20000000000 */
[----:B------:R-:W3:Y:S01]  /*6400*/  MUFU.EX2 R11, R11 ;  /* 0x0000000b000b7308 */ /* 0x000ee20000000800 */
[----:B-1----:R-:W-:Y:S01]  /*6410*/  FMUL.FTZ R31, R8, R31 ;  /* 0x0000001f081f7220 */ /* 0x002fe20000410000 */
[----:B------:R-:W-:Y:S01]  /*6420*/  STSM.16.M88.2 [R0+0x2c500], R20 ;  /* 0x02c5001400007844 */ /* 0x000fe20000000100 */
[----:B------:R-:W-:Y:S01]  /*6430*/  UMOV UR33, UR29 ;  /* 0x0000001d00217c82 */ /* 0x000fe20008000000 */
[----:B------:R-:W-:Y:S01]  /*6440*/  UMOV UR35, 0x40 ;  /* 0x0000004000237882 */ /* 0x000fe20000000000 */
[----:B------:R-:W-:Y:S01]  /*6450*/  UMOV UR25, UR29 ;  /* 0x0000001d00197c82 */ /* 0x000fe20008000000 */
[----:B------:R-:W-:Y:S01]  /*6460*/  UMOV UR27, 0x40 ;  /* 0x00000040001b7882 */ /* 0x000fe20000000000 */
[----:B------:R-:W-:Y:S01]  /*6470*/  UMOV UR23, 0x40 ;  /* 0x0000004000177882 */ /* 0x000fe20000000000 */
[----:B------:R-:W1:Y:S01]  /*6480*/  MUFU.EX2 R12, R12 ;  /* 0x0000000c000c7308 */ /* 0x000e620000000800 */
[----:B--2---:R-:W-:Y:S01]  /*6490*/  F2FP.F16.F32.PACK_AB R7, R5, R22 ;  /* 0x000000160507723e */ /* 0x004fe200000000ff */
[----:B------:R-:W-:-:S02]  /*64a0*/  IMAD R22, R4, 0x2000, R17 ;  /* 0x0000200004167824 */ /* 0x000fc400078e0211 */
[----:B------:R-:W-:Y:S01]  /*64b0*/  FMUL.FTZ R38, R5, R38 ;  /* 0x0000002605267220 */ /* 0x000fe20000410000 */
[----:B------:R-:W-:Y:S01]  /*64c0*/  UMOV UR15, 0x40 ;  /* 0x00000040000f7882 */ /* 0x000fe20000000000 */
[----:B------:R2:W-:Y:S01]  /*64d0*/  STSM.16.M88.2 [R0+0x2cd00], R6 ;  /* 0x02cd000600007844 */ /* 0x0005e20000000100 */
[----:B------:R-:W-:Y:S01]  /*64e0*/  VIADD R5, R22, 0x24100 ;  /* 0x0002410016057836 */ /* 0x000fe20000000000 */
[----:B------:R-:W4:Y:S01]  /*64f0*/  MUFU.EX2 R30, R30 ;  /* 0x0000001e001e7308 */ /* 0x000f220000000800 */
[C---:B---3--:R-:W-:Y:S01]  /*6500*/  F2FP.F16.F32.PACK_AB R8, R11.reuse, R8 ;  /* 0x000000080b08723e */ /* 0x048fe200000000ff */
[----:B------:R-:W-:Y:S02]  /*6510*/  FMUL.FTZ R34, R11, R34 ;  /* 0x000000220b227220 */ /* 0x000fe40000410000 */
[----:B------:R-:W-:-:S03]  /*6520*/  SHF.R.U32.HI R5, RZ, 0x4, R5 ;  /* 0x00000004ff057819 */ /* 0x000fc60000011605 */
[----:B------:R-:W-:Y:S01]  /*6530*/  F2FP.F16.F32.PACK_AB R34, R34, R31 ;  /* 0x0000001f2222723e */ /* 0x000fe200000000ff */
[----:B------:R-:W3:Y:S01]  /*6540*/  MUFU.EX2 R35, R35 ;  /* 0x0000002300237308 */ /* 0x000ee20000000800 */
[----:B-1----:R-:W-:Y:S01]  /*6550*/  FMUL.FTZ R33, R12, R33 ;  /* 0x000000210c217220 */ /* 0x002fe20000410000 */
[----:B------:R-:W-:Y:S01]  /*6560*/  F2FP.F16.F32.PACK_AB R12, R15, R12 ;  /* 0x0000000c0f0c723e */ /* 0x000fe200000000ff */
[----:B--2---:R-:W-:-:S03]  /*6570*/  VIADD R6, R24, 0x10 ;  /* 0x0000001018067836 */ /* 0x004fc60000000000 */
[----:B------:R-:W-:Y:S02]  /*6580*/  F2FP.F16.F32.PACK_AB R20, R36, R33 ;  /* 0x000000212414723e */ /* 0x000fe400000000ff */
[----:B------:R-:W1:Y:S01]  /*6590*/  MUFU.EX2 R28, R28 ;  /* 0x0000001c001c7308 */ /* 0x000e620000000800 */
[C---:B----4-:R-:W-:Y:S01]  /*65a0*/  F2FP.F16.F32.PACK_AB R9, R30.reuse, R23 ;  /* 0x000000171e09723e */ /* 0x050fe200000000ff */
[----:B------:R-:W-:Y:S01]  /*65b0*/  FMUL.FTZ R55, R30, R55 ;  /* 0x000000371e377220 */ /* 0x000fe20000410000 */
[----:B------:R-:W-:Y:S01]  /*65c0*/  LOP3.LUT R23, R5, 0x3fff, RZ, 0xc0, !PT ;  /* 0x00003fff05177812 */ /* 0x000fe200078ec0ff */
[----:B------:R-:W-:Y:S01]  /*65d0*/  VIADD R5, R24, 0x200 ;  /* 0x0000020018057836 */ /* 0x000fe20000000000 */
[----:B------:R-:W-:Y:S01]  /*65e0*/  F2FP.F16.F32.PACK_AB R33, R38, R37 ;  /* 0x000000252621723e */ /* 0x000fe200000000ff */
[----:B------:R2:W-:Y:S01]  /*65f0*/  STSM.16.M88.2 [R0+0x2d500], R8 ;  /* 0x02d5000800007844 */ /* 0x0005e20000000100 */
[----:B------:R-:W-:Y:S01]  /*6600*/  R2UR UR56, R23 ;  /* 0x00000000173872ca */ /* 0x000fe200000e0000 */
[----:B------:R4:W5:Y:S01]  /*6610*/  MUFU.EX2 R39, R26 ;  /* 0x0000001a00277308 */ /* 0x0009620000000800 */
[----:B---3--:R-:W-:Y:S01]  /*6620*/  FMUL.FTZ R21, R35, R218 ;  /* 0x000000da23157220 */ /* 0x008fe20000410000 */
[----:B------:R-:W-:Y:S01]  /*6630*/  R2UR UR7, R5 ;  /* 0x00000000050772ca */ /* 0x000fe200000e0000 */
[----:B------:R-:W-:Y:S01]  /*6640*/  VIADD R5, R23, 0x80 ;  /* 0x0000008017057836 */ /* 0x000fe20000000000 */
[----:B------:R-:W-:Y:S01]  /*6650*/  R2UR UR50, R6 ;  /* 0x00000000063272ca */ /* 0x000fe200000e0000 */
[----:B------:R-:W-:-:S03]  /*6660*/  VIADD R6, R24, 0x110 ;  /* 0x0000011018067836 */ /* 0x000fc60000000000 */
[----:B------:R-:W3:Y:S01]  /*6670*/  MUFU.EX2 R40, R25 ;  /* 0x0000001900287308 */ /* 0x000ee20000000800 */
[C---:B-1----:R-:W-:Y:S01]  /*6680*/  F2FP.F16.F32.PACK_AB R13, R28.reuse, R35 ;  /* 0x000000231c0d723e */ /* 0x042fe200000000ff */
[----:B------:R-:W-:Y:S01]  /*6690*/  FMUL.FTZ R30, R28, R219 ;  /* 0x000000db1c1e7220 */ /* 0x000fe20000410000 */
[----:B----4-:R-:W-:Y:S01]  /*66a0*/  F2FP.F16.F32.PACK_AB R26, R45, R44 ;  /* 0x0000002c2d1a723e */ /* 0x010fe200000000ff */
[----:B------:R-:W-:Y:S01]  /*66b0*/  UMOV UR8, UR56 ;  /* 0x0000003800087c82 */ /* 0x000fe20008000000 */
[----:B------:R-:W-:Y:S01]  /*66c0*/  F2FP.F16.F32.PACK_AB R35, R55, R54 ;  /* 0x000000363723723e */ /* 0x000fe200000000ff */
[----:B------:R-:W-:Y:S01]  /*66d0*/  STSM.16.M88.2 [R0+0x2dd00], R12 ;  /* 0x02dd000c00007844 */ /* 0x000fe20000000100 */
[----:B------:R-:W-:Y:S01]  /*66e0*/  F2FP.F16.F32.PACK_AB R21, R30, R21 ;  /* 0x000000151e15723e */ /* 0x000fe200000000ff */
[----:B------:R-:W-:Y:S01]  /*66f0*/  UMOV UR16, UR56 ;  /* 0x0000003800107c82 */ /* 0x000fe20008000000 */
[----:B-----5:R-:W-:Y:S01]  /*6700*/  FMUL.FTZ R222, R39, R222 ;  /* 0x000000de27de7220 */ /* 0x020fe20000410000 */
[----:B------:R-:W-:Y:S01]  /*6710*/  R2UR UR48, R5 ;  /* 0x00000000053072ca */ /* 0x000fe200000e0000 */
[----:B------:R-:W-:Y:S01]  /*6720*/  VIADD R5, R24, 0x90 ;  /* 0x0000009018057836 */ /* 0x000fe20000000000 */
[----:B--2---:R-:W-:-:S02]  /*6730*/  MOV R8, UR58 ;  /* 0x0000003a00087c02 */ /* 0x004fc40008000f00 */
[----:B------:R-:W-:Y:S02]  /*6740*/  MOV R9, UR59 ;  /* 0x0000003b00097c02 */ /* 0x000fe40008000f00 */
[----:B------:R-:W-:Y:S01]  /*6750*/  R2UR UR4, R5 ;  /* 0x00000000050472ca */ /* 0x000fe200000e0000 */
[C---:B---3--:R-:W-:Y:S01]  /*6760*/  FMUL.FTZ R223, R40.reuse, R223 ;  /* 0x000000df28df7220 */ /* 0x048fe20000410000 */
        /* <DEDUP_REMOVED lines=8> */
[----:B--2---:R-:W2:Y:S01]  /*67f0*/  FENCE.VIEW.ASYNC.S ;  /* 0x00000000000073c6 */ /* 0x004ea20000000000 */
[----:B------:R-:W-:Y:S01]  /*6800*/  UMOV UR44, UR48 ;  /* 0x00000030002c7c82 */ /* 0x000fe20008000000 */
[----:B------:R-:W-:Y:S01]  /*6810*/  R2UR UR46, R5 ;  /* 0x00000000052e72ca */ /* 0x000fe200000e0000 */
[----:B------:R-:W-:-:S02]  /*6820*/  VIADD R5, R23, 0x100 ;  /* 0x0000010017057836 */ /* 0x000fc40000000000 */
[----:B-1----:R-:W-:-:S03]  /*6830*/  VIADD R14, R23, 0x180 ;  /* 0x00000180170e7836 */ /* 0x002fc60000000000 */
        /* <DEDUP_REMOVED lines=8> */
[----:B--2---:R-:W-:Y:S03]  /*68c0*/  BAR.SYNC.DEFER_BLOCKING 0x9, 0x100 ;  /* 0x0244000000007b1d */ /* 0x004fe60000010000 */
        /* <DEDUP_REMOVED lines=90> */
[----:B--2---:R-:W-:Y:S01]  /*6e70*/  MOV R220, UR58 ;  /* 0x0000003a00dc7c02 */ /* 0x004fe20008000f00 */
        /* <DEDUP_REMOVED lines=330> */
.L_x_1703:
        /* <DEDUP_REMOVED lines=113> */
.L_x_1704:
        /* <DEDUP_REMOVED lines=94> */
.L_x_1684:
        /* <DEDUP_REMOVED lines=103> */
.L_x_1708:
[----:B------:R-:W-:Y:S01]  /*9680*/  @P0 ELECT P1, URZ, PT ;  /* 0x00000000003f082f */ /* 0x000fe20003820000 */
[----:B------:R1:W-:-:S12]  /*9690*/  UBLKRED.G.S.ADD.F32.RN [UR6], [UR4], UR5, desc[UR8] ;  /* 0x00000806040073bb */ /* 0x0003d800080a1405 */
[----:B------:R-:W-:Y:S02]  /*96a0*/  @P1 PLOP3.LUT P0, PT, P1, PT, PT, 0x8, 0x0 ;  /* 0x000000000000181c */ /* 0x000fe40000f0e170 */
[----:B------:R-:W-:-:S11]  /*96b0*/  PLOP3.LUT P1, PT, PT, PT, PT, 0x8, 0x0 ;  /* 0x000000000000781c */ /* 0x000fd60003f2e170 */
[----:B-1----:R-:W-:Y:S05]  /*96c0*/  @P0 BRA.U.ANY `(.L_x_1708) ;  /* 0xfffffffd00ec0947 */ /* 0x002fea000393ffff */
[----:B------:R0:W-:Y:S01]  /*96d0*/  UTMACMDFLUSH ;  /* 0x00000000000079b7 */ /* 0x0001e20000000000 */
[----:B------:R-:W-:-:S04]  /*96e0*/  DEPBAR.LE SB0, 0x0 ;  /* 0x000080000000791a */ /* 0x000fc80000000000 */
.L_x_1707:
[----:B------:R-:W-:Y:S05]  /*96f0*/  BSYNC B1 ;  /* 0x0000000000017941 */ /* 0x000fea0003800000 */
.L_x_1706:
        /* <DEDUP_REMOVED lines=32> */
.L_x_1709:
        /* <DEDUP_REMOVED lines=8> */
.L_x_1674:
        /* <DEDUP_REMOVED lines=21> */
.L_x_1710:
        /* <DEDUP_REMOVED lines=15> */
.L_x_1712:
[----:B------:R-:W-:-:S05]  /*9bc0*/  ULDC UR5, c[0x0][0x8c4] ;  /* 0x0002310000057ab9 */ /* 0x000fca0000000800 */
.L_x_1711:
        /* <DEDUP_REMOVED lines=62> */
.L_x_1714:
        /* <DEDUP_REMOVED lines=14> */
.L_x_1715:
        /* <DEDUP_REMOVED lines=9> */
.L_x_1716:
        /* <DEDUP_REMOVED lines=22> */
.L_x_1717:
        /* <DEDUP_REMOVED lines=32> */
.L_x_1733:
        /* <DEDUP_REMOVED lines=8> */
.L_x_1719:
        /* <DEDUP_REMOVED lines=153> */
.L_x_1725:
[----:B------:R-:W-:-:S04]  /*ae90*/  SHF.L.U32 R5, R13, 0x1f, RZ ;  /* 0x0000001f0d057819 */ /* 0x000fc800000006ff */
[----:B------:R-:W1:Y:S02]  /*aea0*/  SYNCS.PHASECHK.TRANS64.TRYWAIT P1, [R6+URZ+0x31838], R5 ;  /* 0x03183805060075a7 */ /* 0x000e64000802017f */
[----:B-1----:R-:W-:Y:S05]  /*aeb0*/  @!P1 BRA `(.L_x_1721) ;  /* 0x0000000c00d89947 */ /* 0x002fea0003800000 */
.L_x_1734:
[----:B------:R-:W-:Y:S05]  /*aec0*/  @P0 BRA `(.L_x_1722) ;  /* 0x0000000000140947 */ /* 0x000fea0003800000 */
[----:B------:R-:W-:Y:S01]  /*aed0*/  ISETP.NE.AND P1, PT, R16, RZ, PT ;  /* 0x000000ff1000720c */ /* 0x000fe20003f25270 */
[----:B-1----:R-:W-:-:S04]  /*aee0*/  IMAD.MOV.U32 R5, RZ, RZ, 0x8100 ;  /* 0x00008100ff057424 */ /* 0x002fc800078e00ff */
[----:B------:R2:W-:Y:S08]  /*aef0*/  SYNCS.ARRIVE.TRANS64 RZ, [R6+URZ+0x31830], R5 ;  /* 0x0318300506ff79a7 */ /* 0x0005f0000800003f */
[----:B------:R-:W-:Y:S05]  /*af00*/  @!P1 BRA `(.L_x_1722) ;  /* 0x0000000000049947 */ /* 0x000fea0003800000 */
[----:B------:R-:W-:Y:S01]  /*af10*/  BPT.TRAP 0x1 ;  /* 0x000000040000795c */ /* 0x000fe20000300000 */
.L_x_1722:
        /* <DEDUP_REMOVED lines=47> */
.L_x_1736:
[----:B------:R-:W-:Y:S01]  /*b210*/  LOP3.LUT R13, R13, 0x1, RZ, 0x3c, !PT ;  /* 0x000000010d0d7812 */ /* 0x000fe200078e3cff */
[----:B------:R-:W-:Y:S06]  /*b220*/  @P2 BRA `(.L_x_1724) ;  /* 0x0000000000142947 */ /* 0x000fec0003800000 */
[----:B------:R-:W-:Y:S01]  /*b230*/  ISETP.NE.AND P1, PT, R16, RZ, PT ;  /* 0x000000ff1000720c */ /* 0x000fe20003f25270 */
[----:B-1----:R-:W-:-:S04]  /*b240*/  IMAD.MOV.U32 R2, RZ, RZ, 0x8100 ;  /* 0x00008100ff027424 */ /* 0x002fc800078e00ff */
[----:B------:R2:W-:Y:S08]  /*b250*/  SYNCS.ARRIVE.TRANS64 RZ, [R20+URZ+0x31810], R2 ;  /* 0x0318100214ff79a7 */ /* 0x0005f0000800003f */
[----:B------:R-:W-:Y:S05]  /*b260*/  @!P1 BRA `(.L_x_1724) ;  /* 0x0000000000049947 */ /* 0x000fea0003800000 */
[----:B------:R-:W-:Y:S01]  /*b270*/  BPT.TRAP 0x1 ;  /* 0x000000040000795c */ /* 0x000fe20000300000 */
.L_x_1724:
        /* <DEDUP_REMOVED lines=53> */
.L_x_1720:
        /* <DEDUP_REMOVED lines=17> */
.L_x_1737:
[----:B------:R-:W-:Y:S01]  /*b6e0*/  IMAD.IADD R8, R9, 0x1, R3 ;  /* 0x0000000109087824 */ /* 0x000fe200078e0203 */
[----:B------:R-:W-:Y:S06]  /*b6f0*/  @P0 BRA `(.L_x_1727) ;  /* 0x0000000000140947 */ /* 0x000fec0003800000 */
[----:B------:R-:W-:Y:S01]  /*b700*/  LOP3.LUT P0, RZ, R18, 0x1f, RZ, 0xc0, !PT ;  /* 0x0000001f12ff7812 */ /* 0x000fe2000780c0ff */
[----:B------:R-:W-:-:S04]  /*b710*/  IMAD.MOV.U32 R9, RZ, RZ, 0x8100 ;  /* 0x00008100ff097424 */ /* 0x000fc800078e00ff */
[----:B------:R2:W-:Y:S08]  /*b720*/  SYNCS.ARRIVE.TRANS64 RZ, [R6+URZ+0x31830], R9 ;  /* 0x0318300906ff79a7 */ /* 0x0005f0000800003f */
[----:B------:R-:W-:Y:S05]  /*b730*/  @!P0 BRA `(.L_x_1727) ;  /* 0x0000000000048947 */ /* 0x000fea0003800000 */
[----:B------:R-:W-:Y:S01]  /*b740*/  BPT.TRAP 0x1 ;  /* 0x000000040000795c */ /* 0x000fe20000300000 */
.L_x_1727:
        /* <DEDUP_REMOVED lines=53> */
.L_x_1713:
[----:B------:R-:W-:Y:S05]  /*baa0*/  WARPSYNC.ALL ;  /* 0x0000000000007948 */ /* 0x000fea0003800000 */
[----:B------:R-:W-:-:S13]  /*bab0*/  ELECT P0, URZ, PT ;  /* 0x00000000003f782f */ /* 0x000fda0003800000 */
[----:B------:R-:W-:Y:S05]  /*bac0*/  @!P0 BRA `(.L_x_1679) ;  /* 0x00000000007c8947 */ /* 0x000fea0003800000 */
[----:B------:R-:W4:Y:S02]  /*bad0*/  LDL R0, [R1+0x4] ;  /* 0x0000040001007983 */ /* 0x000f240000100800 */
[----:B----4-:R-:W-:-:S13]  /*bae0*/  R2UR UR4, R0 ;  /* 0x00000000000472ca */ /* 0x010fda00000e0000 */
[----:B------:R-:W-:-:S06]  /*baf0*/  ULOP3.LUT UR4, UR4, 0x2, URZ, 0xfc, !UPT ;  /* 0x0000000204047892 */ /* 0x000fcc000f8efc3f */
[----:B------:R-:W-:-:S05]  /*bb00*/  IMAD.U32 R0, RZ, RZ, UR4 ;  /* 0x00000004ff007e24 */ /* 0x000fca000f8e00ff */
[----:B------:R-:W-:-:S13]  /*bb10*/  ISETP.NE.AND P1, PT, R0, 0x3, PT ;  /* 0x000000030000780c */ /* 0x000fda0003f25270 */
[----:B------:R-:W-:Y:S05]  /*bb20*/  @!P1 BRA `(.L_x_1728) ;  /* 0x0000000000049947 */ /* 0x000fea0003800000 */
[----:B---3--:R-:W-:Y:S01]  /*bb30*/  BPT.TRAP 0x1 ;  /* 0x000000040000795c */ /* 0x008fe20000300000 */
.L_x_1728:
        /* <DEDUP_REMOVED lines=8> */
.L_x_1738:
        /* <DEDUP_REMOVED lines=9> */
.L_x_1739:
[----:B------:R-:W-:Y:S05]  /*bc50*/  @!P1 BRA `(.L_x_1731) ;  /* 0x0000000000049947 */ /* 0x000fea0003800000 */
[----:B---3--:R-:W-:Y:S01]  /*bc60*/  BPT.TRAP 0x1 ;  /* 0x000000040000795c */ /* 0x008fe20000300000 */
.L_x_1731:
[----:B------:R-:W-:-:S07]  /*bc70*/  SHF.L.U32 R13, R13, 0x1f, RZ ;  /* 0x0000001f0d0d7819 */ /* 0x000fce00000006ff */
.L_x_1732:
[----:B------:R1:W1:Y:S02]  /*bc80*/  SYNCS.PHASECHK.TRANS64.TRYWAIT P0, [R2+URZ+0x31838], R13 ;  /* 0x0318380d020075a7 */ /* 0x000264000800017f */
[----:B-1----:R-:W-:Y:S05]  /*bc90*/  @!P0 NANOSLEEP.SYNCS 0x989680 ;  /* 0x009896800000895d */ /* 0x002fea0003900000 */
[----:B------:R-:W1:Y:S02]  /*bca0*/  @!P0 SYNCS.PHASECHK.TRANS64 P0, [R2+URZ+0x31838], R13 ;  /* 0x0318380d020085a7 */ /* 0x000e64000800007f */
[----:B-1----:R-:W-:Y:S05]  /*bcb0*/  @!P0 BRA `(.L_x_1732) ;  /* 0xfffffffc00f08947 */ /* 0x002fea000383ffff */
.L_x_1679:
[----:B---3--:R-:W-:Y:S05]  /*bcc0*/  BSYNC B0 ;  /* 0x0000000000007941 */ /* 0x008fea0003800000 */
.L_x_1673:
[----:B------:R-:W-:Y:S05]  /*bcd0*/  EXIT ;  /* 0x000000000000794d */ /* 0x000fea0003800000 */
.L_x_1686:
[----:B-1----:R1:W2:Y:S02]  /*bce0*/  SYNCS.PHASECHK.TRANS64.TRYWAIT P0, [R17+URZ+0x31800], R12 ;  /* 0x0318000c110075a7 */ /* 0x0022a4000800017f */
[----:B--2---:R-:W-:Y:S05]  /*bcf0*/  @!P0 NANOSLEEP.SYNCS 0x989680 ;  /* 0x009896800000895d */ /* 0x004fea0003900000 */
[----:B------:R-:W2:Y:S02]  /*bd00*/  @!P0 SYNCS.PHASECHK.TRANS64 P0, [R17+URZ+0x31800], R12 ;  /* 0x0318000c110085a7 */ /* 0x000ea4000800007f */
[----:B--2---:R-:W-:Y:S05]  /*bd10*/  @!P0 BRA `(.L_x_1686) ;  /* 0xfffffffc00f08947 */ /* 0x004fea000383ffff */
[----:B------:R-:W-:Y:S05]  /*bd20*/  BRA `(.L_x_1685) ;  /* 0xffffff54004c7947 */ /* 0x000fea000383ffff */
.L_x_1690:
[----:B--2---:R2:W3:Y:S02]  /*bd30*/  SYNCS.PHASECHK.TRANS64.TRYWAIT P0, [R16+URZ+0x31810], R9 ;  /* 0x03181009100075a7 */ /* 0x0044e4000800017f */
[----:B---3--:R-:W-:Y:S05]  /*bd40*/  @!P0 NANOSLEEP.SYNCS 0x989680 ;  /* 0x009896800000895d */ /* 0x008fea0003900000 */
[----:B------:R-:W3:Y:S02]  /*bd50*/  @!P0 SYNCS.PHASECHK.TRANS64 P0, [R16+URZ+0x31810], R9 ;  /* 0x03181009100085a7 */ /* 0x000ee4000800007f */
[----:B---3--:R-:W-:Y:S05]  /*bd60*/  @!P0 BRA `(.L_x_1690) ;  /* 0xfffffffc00f08947 */ /* 0x008fea000383ffff */
[----:B------:R-:W-:Y:S05]  /*bd70*/  BRA `(.L_x_1689) ;  /* 0xffffff5c00e07947 */ /* 0x000fea000383ffff */
.L_x_1694:
[----:B----4-:R4:W1:Y:S02]  /*bd80*/  SYNCS.PHASECHK.TRANS64.TRYWAIT P0, [R17+URZ+0x31830], R8 ;  /* 0x03183008110075a7 */ /* 0x010864000800017f */
[----:B-1----:R-:W-:Y:S05]  /*bd90*/  @!P0 NANOSLEEP.SYNCS 0x989680 ;  /* 0x009896800000895d */ /* 0x002fea0003900000 */
[----:B------:R-:W1:Y:S02]  /*bda0*/  @!P0 SYNCS.PHASECHK.TRANS64 P0, [R17+URZ+0x31830], R8 ;  /* 0x03183008110085a7 */ /* 0x000e64000800007f */
[----:B-1----:R-:W-:Y:S05]  /*bdb0*/  @!P0 BRA `(.L_x_1694) ;  /* 0xfffffffc00f08947 */ /* 0x002fea000383ffff */
[----:B------:R-:W-:Y:S05]  /*bdc0*/  BRA `(.L_x_1693) ;  /* 0xffffff7800ec7947 */ /* 0x000fea000383ffff */
.L_x_1718:
[----:B-1----:R1:W2:Y:S02]  /*bdd0*/  SYNCS.PHASECHK.TRANS64.TRYWAIT P1, [R6+URZ+0x31820], R3 ;  /* 0x03182003060075a7 */ /* 0x0022a4000802017f */
[----:B--2---:R-:W-:Y:S05]  /*bde0*/  @!P1 NANOSLEEP.SYNCS 0x989680 ;  /* 0x009896800000995d */ /* 0x004fea0003900000 */
[----:B------:R-:W2:Y:S02]  /*bdf0*/  @!P1 SYNCS.PHASECHK.TRANS64 P1, [R6+URZ+0x31820], R3 ;  /* 0x03182003060095a7 */ /* 0x000ea4000802007f */
[----:B--2---:R-:W-:Y:S05]  /*be00*/  @!P1 BRA `(.L_x_1718) ;  /* 0xfffffffc00f09947 */ /* 0x004fea000383ffff */
[----:B------:R-:W-:Y:S05]  /*be10*/  BRA `(.L_x_1733) ;  /* 0xffffffe400987947 */ /* 0x000fea000383ffff */
.L_x_1721:
[----:B-1----:R1:W2:Y:S02]  /*be20*/  SYNCS.PHASECHK.TRANS64.TRYWAIT P1, [R6+URZ+0x31838], R5 ;  /* 0x03183805060075a7 */ /* 0x0022a4000802017f */
[----:B--2---:R-:W-:Y:S05]  /*be30*/  @!P1 NANOSLEEP.SYNCS 0x989680 ;  /* 0x009896800000995d */ /* 0x004fea0003900000 */
[----:B------:R-:W2:Y:S02]  /*be40*/  @!P1 SYNCS.PHASECHK.TRANS64 P1, [R6+URZ+0x31838], R5 ;  /* 0x03183805060095a7 */ /* 0x000ea4000802007f */
[----:B--2---:R-:W-:Y:S05]  /*be50*/  @!P1 BRA `(.L_x_1721) ;  /* 0xfffffffc00f09947 */ /* 0x004fea000383ffff */
[----:B------:R-:W-:Y:S05]  /*be60*/  BRA `(.L_x_1734) ;  /* 0xfffffff000147947 */ /* 0x000fea000383ffff */
.L_x_1723:
[----:B------:R-:W-:-:S07]  /*be70*/  SHF.L.U32 R2, R4, 0x1f, RZ ;  /* 0x0000001f04027819 */ /* 0x000fce00000006ff */
.L_x_1735:
[----:B-1----:R1:W2:Y:S02]  /*be80*/  SYNCS.PHASECHK.TRANS64.TRYWAIT P1, [R20+URZ+0x31820], R2 ;  /* 0x03182002140075a7 */ /* 0x0022a4000802017f */
[----:B--2---:R-:W-:Y:S05]  /*be90*/  @!P1 NANOSLEEP.SYNCS 0x989680 ;  /* 0x009896800000995d */ /* 0x004fea0003900000 */
[----:B------:R-:W2:Y:S02]  /*bea0*/  @!P1 SYNCS.PHASECHK.TRANS64 P1, [R20+URZ+0x31820], R2 ;  /* 0x03182002140095a7 */ /* 0x000ea4000802007f */
[----:B--2---:R-:W-:Y:S05]  /*beb0*/  @!P1 BRA `(.L_x_1735) ;  /* 0xfffffffc00f09947 */ /* 0x004fea000383ffff */
[----:B------:R-:W-:Y:S05]  /*bec0*/  BRA `(.L_x_1736) ;  /* 0xfffffff000d07947 */ /* 0x000fea000383ffff */
.L_x_1726:
[----:B-1----:R1:W2:Y:S02]  /*bed0*/  SYNCS.PHASECHK.TRANS64.TRYWAIT P1, [R6+URZ+0x31838], R16 ;  /* 0x03183810060075a7 */ /* 0x0022a4000802017f */
[----:B--2---:R-:W-:Y:S05]  /*bee0*/  @!P1 NANOSLEEP.SYNCS 0x989680 ;  /* 0x009896800000995d */ /* 0x004fea0003900000 */
[----:B------:R-:W2:Y:S02]  /*bef0*/  @!P1 SYNCS.PHASECHK.TRANS64 P1, [R6+URZ+0x31838], R16 ;  /* 0x03183810060095a7 */ /* 0x000ea4000802007f */
[----:B--2---:R-:W-:Y:S05]  /*bf00*/  @!P1 BRA `(.L_x_1726) ;  /* 0xfffffffc00f09947 */ /* 0x004fea000383ffff */
[----:B------:R-:W-:Y:S05]  /*bf10*/  BRA `(.L_x_1737) ;  /* 0xfffffff400f07947 */ /* 0x000fea000383ffff */
.L_x_1729:
[----:B----4-:R4:W1:Y:S02]  /*bf20*/  SYNCS.PHASECHK.TRANS64.TRYWAIT P0, [R5+URZ], R0 ;  /* 0x00000000050075a7 */ /* 0x010864000800017f */
[----:B-1----:R-:W-:Y:S05]  /*bf30*/  @!P0 NANOSLEEP.SYNCS 0x989680 ;  /* 0x009896800000895d */ /* 0x002fea0003900000 */
[----:B------:R-:W1:Y:S02]  /*bf40*/  @!P0 SYNCS.PHASECHK.TRANS64 P0, [R5+URZ], R0 ;  /* 0x00000000050085a7 */ /* 0x000e64000800007f */
[----:B-1----:R-:W-:Y:S05]  /*bf50*/  @!P0 BRA `(.L_x_1729) ;  /* 0xfffffffc00f08947 */ /* 0x002fea000383ffff */
[----:B------:R-:W-:Y:S05]  /*bf60*/  BRA `(.L_x_1738) ;  /* 0xfffffffc00147947 */ /* 0x000fea000383ffff */
.L_x_1730:
[----:B----4-:R4:W1:Y:S02]  /*bf70*/  SYNCS.PHASECHK.TRANS64.TRYWAIT P0, [R3+URZ], R0 ;  /* 0x00000000030075a7 */ /* 0x010864000800017f */
[----:B-1----:R-:W-:Y:S05]  /*bf80*/  @!P0 NANOSLEEP.SYNCS 0x989680 ;  /* 0x009896800000895d */ /* 0x002fea0003900000 */
[----:B------:R-:W1:Y:S02]  /*bf90*/  @!P0 SYNCS.PHASECHK.TRANS64 P0, [R3+URZ], R0 ;  /* 0x00000000030085a7 */ /* 0x000e64000800007f */
[----:B-1----:R-:W-:Y:S05]  /*bfa0*/  @!P0 BRA `(.L_x_1730) ;  /* 0xfffffffc00f08947 */ /* 0x002fea000383ffff */
[----:B------:R-:W-:Y:S05]  /*bfb0*/  BRA `(.L_x_1739) ;  /* 0xfffffffc00247947 */ /* 0x000fea000383ffff */
.L_x_1740:
        /* <DEDUP_REMOVED lines=12> */
.L_x_2216:


//--------------------- .text._ZN7cutlass13device_kernelIN5flash11enable_sm90INS1_16FlashAttnBwdSm90INS1_25CollectiveMainloopBwdSm90ILi2ELi1ELi1EN4cute5tupleIJNS5_1CILi1EEES8_S8_EEENS6_IJNS7_ILi64EEENS7_ILi80EEENS7_ILi256EEEEEENS_6half_tEfNS_4arch4Sm90ELb1ELb0ELb0ELb0ELb0ELb0ELb1ELb1ELi2ELi1ELi1ELi1ELb0EEENS1_21CollectiveEpilogueBwdISD_SE_SG_Li256ELb0ELb1ELi2EEENS1_25SingleTileBwdLPTSchedulerILb0ELi80ELb0EEEEEEEEEvNT_6ParamsE --------------------------
	.section	.text._ZN7cutlass13device_kernelIN5flash11enable_sm90INS1_16FlashAttnBwdSm90INS1_25CollectiveMainloopBwdSm90ILi2ELi1ELi1EN4cute5tupleIJNS5_1CILi1EEES8_S8_EEENS6_IJNS7_ILi64EEENS7_ILi80EEENS7_ILi256EEEEEENS_6half_tEfNS_4arch4Sm90ELb1ELb0ELb0ELb0ELb0ELb0ELb1ELb1ELi2ELi1ELi1ELi1ELb0EEENS1_21CollectiveEpilogueBwdISD_SE_SG_Li256ELb0ELb1ELi2EEENS1_25SingleTileBwdLPTSchedulerILb0ELi80ELb0EEEEEEEEEvNT_6ParamsE,"ax",@progbits
	.align	128
.text._ZN7cutlass13device_kernelIN5flash11enable_sm90INS1_16FlashAttnBwdSm90INS1_25CollectiveMainloopBwdSm90ILi2ELi1ELi1EN4cute5tupleIJNS5_1CILi1EEES8_S8_EEENS6_IJNS7_ILi64EEENS7_ILi80EEENS7_ILi256EEEEEENS_6half_tEfNS_4arch4Sm90ELb1ELb0ELb0ELb0ELb0ELb0ELb1ELb1ELi2ELi1ELi1ELi1ELb0EEENS1_21CollectiveEpilogueBwdISD_SE_SG_Li256ELb0ELb1ELi2EEENS1_25SingleTileBwdLPTSchedulerILb0ELi80ELb0EEEEEEEEEvNT_6ParamsE:
        .type           _ZN7cutlass13device_kernelIN5flash11enable_sm90INS1_16FlashAttnBwdSm90INS1_25CollectiveMainloopBwdSm90ILi2ELi1ELi1EN4cute5tupleIJNS5_1CILi1EEES8_S8_EEENS6_IJNS7_ILi64EEENS7_ILi80EEENS7_ILi256EEEEEENS_6half_tEfNS_4arch4Sm90ELb1ELb0ELb0ELb0ELb0ELb0ELb1ELb1ELi2ELi1ELi1ELi1ELb0EEENS1_21CollectiveEpilogueBwdISD_SE_SG_Li256ELb0ELb1ELi2EEENS1_25SingleTileBwdLPTSchedulerILb0ELi80ELb0EEEEEEEEEvNT_6ParamsE,@function
        .size           _ZN7cutlass13device_kernelIN5flash11enable_sm90INS1_16FlashAttnBwdSm90INS1_25CollectiveMainloopBwdSm90ILi2ELi1ELi1EN4cute5tupleIJNS5_1CILi1EEES8_S8_EEENS6_IJNS7_ILi64EEENS7_ILi80EEENS7_ILi256EEEEEENS_6half_tEfNS_4arch4Sm90ELb1ELb0ELb0ELb0ELb0ELb0ELb1ELb1ELi2ELi1ELi1ELi1ELb0EEENS1_21CollectiveEpilogueBwdISD_SE_SG_Li256ELb0ELb1ELi2EEENS1_25SingleTileBwdLPTSchedulerILb0ELi80ELb0EEEEEEEEEvNT_6ParamsE,(.L_x_2217 - _ZN7cutlass13device_kernelIN5flash11enable_sm90INS1_16FlashAttnBwdSm90INS1_25CollectiveMainloopBwdSm90ILi2ELi1ELi1EN4cute5tupleIJNS5_1CILi1EEES8_S8_EEENS6_IJNS7_ILi64EEENS7_ILi80EEENS7_ILi256EEEEEENS_6half_tEfNS_4arch4Sm90ELb1ELb0ELb0ELb0ELb0ELb0ELb1ELb1ELi2ELi1ELi1ELi1ELb0EEENS1_21CollectiveEpilogueBwdISD_SE_SG_Li256ELb0ELb1ELi2EEENS1_25SingleTileBwdLPTSchedulerILb0ELi80ELb0EEEEEEEEEvNT_6ParamsE)
        .other          _ZN7cutlass13device_kernelIN5flash11enable_sm90INS1_16FlashAttnBwdSm90INS1_25CollectiveMainloopBwdSm90ILi2ELi1ELi1EN4cute5tupleIJNS5_1CILi1EEES8_S8_EEENS6_IJNS7_ILi64EEENS7_ILi80EEENS7_ILi256EEEEEENS_6half_tEfNS_4arch4Sm90ELb1ELb0ELb0ELb0ELb0ELb0ELb1ELb1ELi2ELi1ELi1ELi1ELb0EEENS1_21CollectiveEpilogueBwdISD_SE_SG_Li256ELb0ELb1ELi2EEENS1_25SingleTileBwdLPTSchedulerILb0ELi80ELb0EEEEEEEEEvNT_6ParamsE,@"STO_CUDA_ENTRY STV_DEFAULT"
_ZN7cutlass13device_kernelIN5flash11enable_sm90INS1_16FlashAttnBwdSm90INS1_25CollectiveMainloopBwdSm90ILi2ELi1ELi1EN4cute5tupleIJNS5_1CILi1EEES8_S8_EEENS6_IJNS7_ILi64EEENS7_ILi80EEENS7_ILi256EEEEEENS_6half_tEfNS_4arch4Sm90ELb1ELb0ELb0ELb0ELb0ELb0ELb1ELb1ELi2ELi1ELi1ELi1ELb0EEENS1_21CollectiveEpilogueBwdISD_SE_SG_Li256ELb0ELb1ELi2EEENS1_25SingleTileBwdLPTSchedulerILb0ELi80ELb0EEEEEEEEEvNT_6ParamsE:
        /* <DEDUP_REMOVED lines=29> */
.L_x_1742:
[----:B------:R-:W-:Y:S05]  /*01d0*/  BSYNC B0 ;  /* 0x0000000000007941 */ /* 0x000fea0003800000 */
.L_x_1741:
        /* <DEDUP_REMOVED lines=34> */
.L_x_1743:
        /* <DEDUP_REMOVED lines=20> */
.L_x_1744:
[----:B-1----:R-:W-:Y:S01]  /*0540*/  ISETP.NE.AND P0, PT, R0, RZ, PT ;  /* 0x000000ff0000720c */ /* 0x002fe20003f05270 */
[----:B------:R-:W-:Y:S01]  /*0550*/  IMAD.MOV.U32 R0, RZ, RZ, 0x1 ;  /* 0x00000001ff007424 */ /* 0x000fe200078e00ff */
[----:B------:R-:W-:Y:S01]  /*0560*/  NOP ;  /* 0x0000000000007918 */ /* 0x000fe20000000000 */
[----:B------:R-:W-:-:S03]  /*0570*/  LOP3.LUT R21, R4, 0x7f, RZ, 0xc0, !PT ;  /* 0x0000007f04157812 */ /* 0x000fc600078ec0ff */
[----:B------:R-:W-:Y:S01]  /*0580*/  SEL R0, R0, 0x2, !P0 ;  /* 0x0000000200007807 */ /* 0x000fe20004000000 */
[----:B--23--:R-:W-:Y:S06]  /*0590*/  BAR.SYNC.DEFER_BLOCKING 0x0 ;  /* 0x0000000000007b1d */ /* 0x00cfec0000010000 */
[----:B------:R-:W-:Y:S05]  /*05a0*/  @!P0 BRA `(.L_x_1745) ;  /* 0x000000c800cc8947 */ /* 0x000fea0003800000 */
.L_x_1746:
        /* <DEDUP_REMOVED lines=25> */
.L_x_1747:
[----:B------:R-:W-:Y:S01]  /*0740*/  ULDC UR7, c[0x0][0xb44] ;  /* 0x0002d10000077ab9 */ /* 0x000fe20000000800 */
[----:B------:R-:W-:Y:S01]  /*0750*/  UMOV UR45, UR10 ;  /* 0x0000000a002d7c82 */ /* 0x000fe20008000000 */
[----:B------:R-:W-:-:S11]  /*0760*/  UISETP.NE.AND UP0, UPT, UR7, 0x1, UPT ;  /* 0x000000010700788c */ /* 0x000fd6000bf05270 */
[----:B------:R-:W-:Y:S02]  /*0770*/  @UP0 ULDC.64 UR8, c[0x0][0xb48] ;  /* 0x0002d20000080ab9 */ /* 0x000fe40000000a00 */
[----:B------:R-:W-:-:S04]  /*0780*/  UIMAD.WIDE.U32 UR4, UR10, UR8, URZ ;  /* 0x000000080a0472a5 */ /* 0x000fc8000f8e003f */
[----:B------:R-:W-:-:S04]  /*0790*/  @UP0 USHF.R.U32.HI UR45, URZ, UR9, UR5 ;  /* 0x000000093f2d0299 */ /* 0x000fc80008011605 */
[----:B------:R-:W-:-:S12]  /*07a0*/  UIMAD UR4, UR45, UR7, URZ ;  /* 0x000000072d0472a4 */ /* 0x000fd8000f8e023f */
.L_x_1748:
        /* <DEDUP_REMOVED lines=135> */
.L_x_1750:
[----:B------:R-:W2:Y:S01]  /*1020*/  LDC.64 R234, c[0x0][0x2e0] ;  /* 0x0000b800ffea7b82 */ /* 0x000ea20000000a00 */
[----:B------:R-:W-:Y:S01]  /*1030*/  LOP3.LUT R13, R2, 0x1ffffffe, RZ, 0xc0, !PT ;  /* 0x1ffffffe020d7812 */ /* 0x000fe200078ec0ff */
[C---:B------:R-:W-:Y:S01]  /*1040*/  IMAD R14, R6.reuse, 0x40, R11 ;  /* 0x00000040060e7824 */ /* 0x040fe200078e020b */
[--C-:B------:R-:W-:Y:S01]  /*1050*/  SHF.R.S32.HI R8, RZ, 0x1f, R9.reuse ;  /* 0x0000001fff087819 */ /* 0x100fe20000011409 */
[C---:B-1----:R-:W-:Y:S01]  /*1060*/  IMAD R10, R6.reuse, 0x800, R9 ;  /* 0x00000800060a7824 */ /* 0x042fe200078e0209 */
[----:B----4-:R-:W-:Y:S01]  /*1070*/  LEA.HI R2, R7, R7, RZ, 0x1 ;  /* 0x0000000707027211 */ /* 0x010fe200078f08ff */
[----:B------:R-:W-:Y:S01]  /*1080*/  IMAD.IADD R15, R6, 0x1, -R13 ;  /* 0x00000001060f7824 */ /* 0x000fe200078e0a0d */
[----:B------:R-:W-:Y:S01]  /*1090*/  LEA.HI R6, R8, R9, RZ, 0x2 ;  /* 0x0000000908067211 */ /* 0x000fe200078f10ff */
[----:B------:R-:W-:Y:S01]  /*10a0*/  USHF.R.S32.HI UR4, URZ, 0x1f, UR43 ;  /* 0x0000001f3f047899 */ /* 0x000fe2000801142b */
[----:B------:R-:W-:Y:S01]  /*10b0*/  LEA.HI R3, R3, R12, RZ, 0x2 ;  /* 0x0000000c03037211 */ /* 0x000fe200078f10ff */
[----:B------:R-:W-:Y:S01]  /*10c0*/  IMAD.MOV.U32 R232, RZ, RZ, RZ ;  /* 0x000000ffffe87224 */ /* 0x000fe200078e00ff */
[----:B------:R-:W-:Y:S01]  /*10d0*/  LOP3.LUT R4, R2, 0xfffffffe, RZ, 0xc0, !PT ;  /* 0xfffffffe02047812 */ /* 0x000fe200078ec0ff */
[----:B------:R-:W-:Y:S01]  /*10e0*/  IMAD.SHL.U32 R2, R10, 0x4, RZ ;  /* 0x000000040a027824 */ /* 0x000fe200078e00ff */
[--C-:B------:R-:W-:Y:S01]  /*10f0*/  SHF.R.S32.HI R10, RZ, 0x2, R6.reuse ;  /* 0x00000002ff0a7819 */ /* 0x100fe20000011406 */
[----:B------:R-:W-:Y:S01]  /*1100*/  IMAD.MOV.U32 R230, RZ, RZ, RZ ;  /* 0x000000ffffe67224 */ /* 0x000fe200078e00ff */
[----:B------:R-:W-:Y:S01]  /*1110*/  SHF.R.S32.HI R11, RZ, 0x1f, R6 ;  /* 0x0000001fff0b7819 */ /* 0x000fe20000011406 */
[----:B------:R-:W-:Y:S01]  /*1120*/  IMAD.IADD R4, R7, 0x1, -R4 ;  /* 0x0000000107047824 */ /* 0x000fe200078e0a04 */
[----:B------:R-:W-:-:S02]  /*1130*/  LOP3.LUT R13, R3, 0xfffffc, RZ, 0xc0, !PT ;  /* 0x00fffffc030d7812 */ /* 0x000fc400078ec0ff */
[----:B------:R-:W-:Y:S02]  /*1140*/  CS2R R134, SRZ ;  /* 0x0000000000867805 */ /* 0x000fe4000001ff00 */
[----:B------:R-:W-:Y:S02]  /*1150*/  LEA.HI R11, R11, R10, RZ, 0x3 ;  /* 0x0000000a0b0b7211 */ /* 0x000fe400078f18ff */
[----:B------:R-:W-:Y:S02]  /*1160*/  CS2R R132, SRZ ;  /* 0x0000000000847805 */ /* 0x000fe4000001ff00 */
[----:B------:R-:W-:Y:S01]  /*1170*/  LOP3.LUT R6, R6, 0x7ffffffc, RZ, 0xc0, !PT ;  /* 0x7ffffffc06067812 */ /* 0x000fe200078ec0ff */
[----:B------:R-:W-:Y:S01]  /*1180*/  IMAD.IADD R13, R12, 0x1, -R13 ;  /* 0x000000010c0d7824 */ /* 0x000fe200078e0a0d */
[----:B------:R-:W-:Y:S01]  /*1190*/  SHF.R.S32.HI R3, RZ, 0x1f, R2 ;  /* 0x0000001fff037819 */ /* 0x000fe20000011402 */
[----:B------:R-:W-:Y:S01]  /*11a0*/  IMAD R12, R18, UR4, RZ ;  /* 0x00000004120c7c24 */ /* 0x000fe2000f8e02ff */
[----:B------:R-:W-:Y:S01]  /*11b0*/  LOP3.LUT R11, R11, 0xfffffff8, RZ, 0xc0, !PT ;  /* 0xfffffff80b0b7812 */ /* 0x000fe200078ec0ff */
[----:B------:R-:W-:Y:S01]  /*11c0*/  USHF.R.S32.HI UR4, URZ, 0x1f, UR44 ;  /* 0x0000001f3f047899 */ /* 0x000fe2000801142c */
[----:B------:R-:W-:Y:S01]  /*11d0*/  IMAD.IADD R6, R9, 0x1, -R6 ;  /* 0x0000000109067824 */ /* 0x000fe200078e0a06 */
[----:B------:R-:W-:Y:S01]  /*11e0*/  LEA.HI R8, R8, R9, RZ, 0x5 ;  /* 0x0000000908087211 */ /* 0x000fe200078f28ff */
[----:B------:R-:W-:Y:S01]  /*11f0*/  IMAD.WIDE.U32 R2, R18, UR43, R2 ;  /* 0x0000002b12027c25 */ /* 0x000fe2000f8e0002 */
[----:B------:R-:W-:-:S02]  /*1200*/  LOP3.LUT R233, R0, 0x1, RZ, 0xfc, !PT ;  /* 0x0000000100e97812 */ /* 0x000fc400078efcff */
[----:B------:R-:W-:Y:S02]  /*1210*/  CS2R R130, SRZ ;  /* 0x0000000000827805 */ /* 0x000fe4000001ff00 */
[----:B------:R-:W-:Y:S01]  /*1220*/  SHF.R.S32.HI R8, RZ, 0x5, R8 ;  /* 0x00000005ff087819 */ /* 0x000fe20000011408 */
[----:B------:R-:W-:Y:S01]  /*1230*/  IMAD R7, R19, UR43, R12 ;  /* 0x0000002b13077c24 */ /* 0x000fe2000f8e020c */
[----:B------:R-:W-:Y:S01]  /*1240*/  CS2R R128, SRZ ;  /* 0x0000000000807805 */ /* 0x000fe2000001ff00 */
[----:B------:R-:W-:Y:S01]  /*1250*/  IMAD.IADD R11, R10, 0x1, -R11 ;  /* 0x000000010a0b7824 */ /* 0x000fe200078e0a0b */
[----:B------:R-:W-:Y:S01]  /*1260*/  CS2R R126, SRZ ;  /* 0x00000000007e7805 */ /* 0x000fe2000001ff00 */
[----:B------:R-:W-:Y:S01]  /*1270*/  IMAD R6, R15, 0x4, R6 ;  /* 0x000000040f067824 */ /* 0x000fe200078e0206 */
[----:B------:R-:W-:Y:S01]  /*1280*/  CS2R R124, SRZ ;  /* 0x00000000007c7805 */ /* 0x000fe2000001ff00 */
[----:B--2---:R-:W-:Y:S01]  /*1290*/  IMAD R10, R234, UR4, RZ ;  /* 0x00000004ea0a7c24 */ /* 0x004fe2000f8e02ff */
[----:B------:R-:W-:Y:S01]  /*12a0*/  UIMAD UR4, UR45, -0x50, UR9 ;  /* 0xffffffb02d0478a4 */ /* 0x000fe2000f8e0209 */
[----:B------:R-:W-:Y:S01]  /*12b0*/  IMAD.IADD R3, R3, 0x1, R7 ;  /* 0x0000000103037824 */ /* 0x000fe200078e0207 */
[----:B------:R-:W-:Y:S01]  /*12c0*/  CS2R R122, SRZ ;  /* 0x00000000007a7805 */ /* 0x000fe2000001ff00 */
[----:B------:R-:W-:Y:S01]  /*12d0*/  IMAD.SHL.U32 R236, R6, 0x2, RZ ;  /* 0x0000000206ec7824 */ /* 0x000fe200078e00ff */
[----:B------:R-:W-:Y:S01]  /*12e0*/  UIADD3 UR5, UR4, 0x1, -UR8 ;  /* 0x0000000104057890 */ /* 0x000fe2000fffe808 */
[----:B------:R-:W-:Y:S01]  /*12f0*/  IMAD R7, R235, UR44, R10 ;  /* 0x0000002ceb077c24 */ /* 0x000fe2000f8e020a */
[----:B------:R-:W-:Y:S01]  /*1300*/  CS2R R120, SRZ ;  /* 0x0000000000787805 */ /* 0x000fe2000001ff00 */
[----:B------:R-:W-:Y:S01]  /*1310*/  IMAD.WIDE.U32 R234, R234, UR44, R2 ;  /* 0x0000002ceaea7c25 */ /* 0x000fe2000f8e0002 */
[----:B------:R-:W-:-:S02]  /*1320*/  IADD3 R6, -R236, UR4, RZ ;  /* 0x00000004ec067c10 */ /* 0x000fc4000fffe1ff */
[----:B------:R-:W-:Y:S02]  /*1330*/  CS2R R118, SRZ ;  /* 0x0000000000767805 */ /* 0x000fe4000001ff00 */
[----:B------:R-:W-:Y:S01]  /*1340*/  CS2R R116, SRZ ;  /* 0x0000000000747805 */ /* 0x000fe2000001ff00 */
[----:B------:R-:W-:Y:S01]  /*1350*/  IMAD.MOV.U32 R3, RZ, RZ, R5 ;  /* 0x000000ffff037224 */ /* 0x000fe200078e0005 */
[----:B------:R-:W-:Y:S01]  /*1360*/  CS2R R114, SRZ ;  /* 0x0000000000727805 */ /* 0x000fe2000001ff00 */
[----:B------:R-:W-:Y:S01]  /*1370*/  IMAD.IADD R5, R235, 0x1, R7 ;  /* 0x00000001eb057824 */ /* 0x000fe200078e0207 */
[----:B------:R1:W-:Y:S01]  /*1380*/  STL [R1], R6 ;  /* 0x0000000601007387 */ /* 0x0003e20000100800 */
[----:B------:R-:W-:Y:S01]  /*1390*/  IMAD R13, R13, 0x10, R14 ;  /* 0x000000100d0d7824 */ /* 0x000fe200078e020e */
[----:B------:R-:W-:Y:S01]  /*13a0*/  CS2R R112, SRZ ;  /* 0x0000000000707805 */ /* 0x000fe2000001ff00 */
[----:B------:R-:W-:Y:S01]  /*13b0*/  IMAD R231, R8, 0x10, R11 ;  /* 0x0000001008e77824 */ /* 0x000fe200078e020b */
[----:B------:R1:W-:Y:S01]  /*13c0*/  STL [R1+0x4], R5 ;  /* 0x0000040501007387 */ /* 0x0003e20000100800 */
[----:B------:R-:W-:Y:S01]  /*13d0*/  IMAD.SHL.U32 R0, R13, 0x8, RZ ;  /* 0x000000080d007824 */ /* 0x000fe200078e00ff */
        /* <DEDUP_REMOVED lines=69> */
[----:B------:R-:W-:Y:S01]  /*1830*/  IMAD R0, R0, 0x2, R17 ;  /* 0x0000000200007824 */ /* 0x000fe200078e0211 */
[----:B-1----:R-:W-:-:S07]  /*1840*/  IADD3 R236, -R236, UR5, RZ ;  /* 0x00000005ecec7c10 */ /* 0x002fce000fffe1ff */
.L_x_1762:
[----:B------:R-:W-:-:S13]  /*1850*/  ISETP.NE.AND P0, PT, R233, 0x3, PT ;  /* 0x00000003e900780c */ /* 0x000fda0003f05270 */
[----:B-1----:R-:W-:Y:S05]  /*1860*/  @!P0 BRA `(.L_x_1752) ;  /* 0x0000000000048947 */ /* 0x002fea0003800000 */
[----:B------:R-:W-:Y:S01]  /*1870*/  BPT.TRAP 0x1 ;  /* 0x000000040000795c */ /* 0x000fe20000300000 */
.L_x_1752:
[----:B------:R-:W-:Y:S01]  /*1880*/  IMAD R16, R2, 0x8, R17 ;  /* 0x0000000802107824 */ /* 0x000fe200078e0211 */
[----:B------:R-:W-:-:S04]  /*1890*/  SHF.L.U32 R9, R232, 0x1f, RZ ;  /* 0x0000001fe8097819 */ /* 0x000fc800000006ff */
[----:B------:R1:W2:Y:S01]  /*18a0*/  SYNCS.PHASECHK.TRANS64.TRYWAIT P1, [R16+URZ+0x31810], R9 ;  /* 0x03181009100075a7 */ /* 0x0002a2000802017f */
[----:B------:R-:W-:Y:S05]  /*18b0*/  @!P0 BRA `(.L_x_1753) ;  /* 0x0000000000048947 */ /* 0x000fea0003800000 */
[----:B------:R-:W-:Y:S01]  /*18c0*/  BPT.TRAP 0x1 ;  /* 0x000000040000795c */ /* 0x000fe20000300000 */
.L_x_1753:
        /* <DEDUP_REMOVED lines=12> */
.L_x_1754:
        /* <DEDUP_REMOVED lines=596> */
.L_x_1756:
[----:B------:R-:W-:-:S04]  /*3ed0*/  SHF.L.U32 R8, R230, 0x1f, RZ ;  /* 0x0000001fe6087819 */ /* 0x000fc800000006ff */
[----:B------:R4:W1:Y:S01]  /*3ee0*/  SYNCS.PHASECHK.TRANS64.TRYWAIT P1, [R17+URZ+0x31830], R8 ;  /* 0x03183008110075a7 */ /* 0x000862000802017f */
[----:B------:R-:W-:Y:S05]  /*3ef0*/  @!P0 BRA `(.L_x_1757) ;  /* 0x0000000000048947 */ /* 0x000fea0003800000 */
[----:B------:R-:W-:Y:S01]  /*3f00*/  BPT.TRAP 0x1 ;  /* 0x000000040000795c */ /* 0x000fe20000300000 */
.L_x_1757:
[----:B------:R-:W5:Y:S01]  /*3f10*/  LDL R7, [R1] ;  /* 0x0000000001077983 */ /* 0x000f620000100800 */
[----:B-1----:R-:W-:Y:S02]  /*3f20*/  VIADD R6, R5, 0xa000 ;  /* 0x0000a00005067836 */ /* 0x002fe40000000000 */
[----:B------:R-:W-:Y:S02]  /*3f30*/  VIADD R5, R17, 0x24100 ;  /* 0x0002410011057836 */ /* 0x000fe40000000000 */
[----:B------:R-:W-:Y:S01]  /*3f40*/  IMAD R11, R3, 0x40, R231 ;  /* 0x00000040030b7824 */ /* 0x000fe200078e02e7 */
[----:B------:R-:W-:Y:S02]  /*3f50*/  SHF.R.U32.HI R12, RZ, 0x4, R6 ;  /* 0x00000004ff0c7819 */ /* 0x000fe40000011606 */
[----:B------:R-:W-:Y:S02]  /*3f60*/  SHF.R.U32.HI R13, RZ, 0x4, R5 ;  /* 0x00000004ff0d7819 */ /* 0x000fe40000011605 */
[----:B-----5:R-:W-:Y:S01]  /*3f70*/  VIADDMNMX R14, R11, R236, R7, PT ;  /* 0x000000ec0b0e7246 */ /* 0x020fe20003800107 */
[----:B------:R-:W-:Y:S06]  /*3f80*/  @P1 BRA `(.L_x_1758) ;  /* 0x0000000000081947 */ /* 0x000fec0003800000 */
[----:B------:R-:W1:Y:S02]  /*3f90*/  SYNCS.PHASECHK.TRANS64.TRYWAIT P1, [R17+URZ+0x31830], R8 ;  /* 0x03183008110075a7 */ /* 0x000e64000802017f */
[----:B-1----:R-:W-:Y:S05]  /*3fa0*/  @!P1 BRA `(.L_x_1759) ;  /* 0x000000ac00a89947 */ /* 0x002fea0003800000 */
.L_x_1758:
[----:B------:R-:W-:Y:S01]  /*3fb0*/  LOP3.LUT R23, R12, 0x3fff, RZ, 0xc0, !PT ;  /* 0x00003fff0c177812 */ /* 0x000fe200078ec0ff */
[----:B------:R-:W5:Y:S01]  /*3fc0*/  LDL R224, [R1] ;  /* 0x0000000001e07983 */ /* 0x000f620000100800 */
[----:B------:R-:W-:Y:S01]  /*3fd0*/  LOP3.LUT R13, R13, 0x3fff, RZ, 0xc0, !PT ;  /* 0x00003fff0d0d7812 */ /* 0x000fe200078ec0ff */
[----:B------:R-:W-:Y:S01]  /*3fe0*/  WARPGROUP.ARRIVE ;  /* 0x00000000000079c5 */ /* 0x000fe20000000000 */
[----:B------:R-:W-:Y:S01]  /*3ff0*/  LOP3.LUT R23, R23, 0x10000, RZ, 0xfc, !PT ;  /* 0x0001000017177812 */ /* 0x000fe200078efcff */
[----:B------:R-:W-:Y:S01]  /*4000*/  UMOV UR5, 0x40000040 ;  /* 0x4000004000057882 */ /* 0x000fe20000000000 */
[----:B------:R-:W-:Y:S01]  /*4010*/  LOP3.LUT R18, R13, 0x10000, RZ, 0xfc, !PT ;  /* 0x000100000d127812 */ /* 0x000fe200078efcff */
[----:B------:R-:W-:Y:S01]  /*4020*/  UMOV UR7, 0x40000000 ;  /* 0x4000000000077882 */ /* 0x000fe20000000000 */
[C---:B------:R-:W-:Y:S01]  /*4030*/  R2UR UR6, R23.reuse ;  /* 0x00000000170672ca */ /* 0x040fe200000e0000 */
[C---:B------:R-:W-:Y:S01]  /*4040*/  VIADD R13, R23.reuse, 0x80 ;  /* 0x00000080170d7836 */ /* 0x040fe20000000000 */
[----:B------:R-:W-:Y:S01]  /*4050*/  R2UR UR4, R18 ;  /* 0x00000000120472ca */ /* 0x000fe200000e0000 */
[----:B------:R-:W-:Y:S01]  /*4060*/  VIADD R19, R23, 0x2 ;  /* 0x0000000217137836 */ /* 0x000fe20000000000 */
[----:B------:R-:W-:-:S02]  /*4070*/  ISETP.GT.AND P3, PT, R14, RZ, PT ;  /* 0x000000ff0e00720c */ /* 0x000fc40003f64270 */
[----:B------:R-:W-:Y:S01]  /*4080*/  R2UR UR8, R13 ;  /* 0x000000000d0872ca */ /* 0x000fe200000e0000 */
[----:B------:R-:W-:Y:S01]  /*4090*/  VIADD R13, R23, 0x180 ;  /* 0x00000180170d7836 */ /* 0x000fe20000000000 */
[C---:B------:R-:W-:Y:S02]  /*40a0*/  ISETP.GT.AND P2, PT, R14.reuse, 0x1, PT ;  /* 0x000000010e00780c */ /* 0x040fe40003f44270 */
[C---:B------:R-:W-:Y:S02]  /*40b0*/  ISETP.GT.AND P6, PT, R14.reuse, 0x10, PT ;  /* 0x000000100e00780c */ /* 0x040fe40003fc4270 */
[----:B------:R-:W-:Y:S02]  /*40c0*/  ISETP.GT.AND P5, PT, R14, 0x11, PT ;  /* 0x000000110e00780c */ /* 0x000fe40003fa4270 */
[----:B------:R-:W-:Y:S01]  /*40d0*/  FSEL R24, R24, -INF , P3 ;  /* 0xff80000018187808 */ /* 0x000fe20001800000 */
[----:B------:R-:W-:Y:S01]  /*40e0*/  HGMMA.64x8x16.F32 R44, gdesc[UR4], RZ, !UPT, gsb0 ;  /* 0x00000000042c79f0 */ /* 0x000fe2000c0008ff */
[----:B------:R-:W-:Y:S01]  /*40f0*/  UMOV UR7, 0x40000000 ;  /* 0x4000000000077882 */ /* 0x000fe20000000000 */
[----:B------:R-:W-:Y:S01]  /*4100*/  FSEL R12, R25, -INF , P2 ;  /* 0xff800000190c7808 */ /* 0x000fe20001000000 */
[----:B------:R-:W-:Y:S01]  /*4110*/  VIADD R25, R18, 0x2 ;  /* 0x0000000212197836 */ /* 0x000fe20000000000 */
[----:B------:R-:W-:Y:S01]  /*4120*/  UMOV UR6, UR8 ;  /* 0x0000000800067c82 */ /* 0x000fe20008000000 */
[----:B------:R-:W-:-:S02]  /*4130*/  FSEL R28, R28, -INF , P6 ;  /* 0xff8000001c1c7808 */ /* 0x000fc40003000000 */
[----:B------:R-:W-:Y:S02]  /*4140*/  FSEL R22, R29, -INF , P5 ;  /* 0xff8000001d167808 */ /* 0x000fe40002800000 */
[C---:B------:R-:W-:Y:S02]  /*4150*/  ISETP.GT.AND P1, PT, R14.reuse, 0x20, PT ;  /* 0x000000200e00780c */ /* 0x040fe40003f24270 */
[C---:B------:R-:W-:Y:S02]  /*4160*/  ISETP.GT.AND P4, PT, R14.reuse, 0x21, PT ;  /* 0x000000210e00780c */ /* 0x040fe40003f84270 */
[C---:B------:R-:W-:Y:S02]  /*4170*/  ISETP.GT.AND P3, PT, R14.reuse, 0x30, PT ;  /* 0x000000300e00780c */ /* 0x040fe40003f64270 */
[C---:B------:R-:W-:Y:S02]  /*4180*/  ISETP.GT.AND P2, PT, R14.reuse, 0x31, PT ;  /* 0x000000310e00780c */ /* 0x040fe40003f44270 */
[----:B------:R-:W-:-:S02]  /*4190*/  ISETP.GT.AND P6, PT, R14, 0x40, PT ;  /* 0x000000400e00780c */ /* 0x000fc40003fc4270 */
[----:B------:R-:W-:Y:S01]  /*41a0*/  ISETP.GT.AND P5, PT, R14, 0x41, PT ;  /* 0x000000410e00780c */ /* 0x000fe20003fa4270 */
[----:B------:R-:W-:Y:S01]  /*41b0*/  VIADD R14, R23, 0x100 ;  /* 0x00000100170e7836 */ /* 0x000fe20000000000 */
[----:B------:R-:W-:Y:S01]  /*41c0*/  R2UR UR10, R13 ;  /* 0x000000000d0a72ca */ /* 0x000fe200000e0000 */
[----:B------:R-:W-:Y:S01]  /*41d0*/  VIADD R13, R23, 0x82 ;  /* 0x00000082170d7836 */ /* 0x000fe20000000000 */
[----:B------:R-:W-:Y:S02]  /*41e0*/  R2UR UR12, R19 ;  /* 0x00000000130c72ca */ /* 0x000fe400000e0000 */
[----:B------:R-:W-:Y:S01]  /*41f0*/  R2UR UR9, R14 ;  /* 0x000000000e0972ca */ /* 0x000fe200000e0000 */
[----:B------:R-:W-:Y:S01]  /*4200*/  VIADD R14, R23, 0x200 ;  /* 0x00000200170e7836 */ /* 0x000fe20000000000 */
[----:B------:R-:W-:Y:S02]  /*4210*/  R2UR UR13, R25 ;  /* 0x00000000190d72ca */ /* 0x000fe400000e0000 */
[----:B------:R-:W-:Y:S01]  /*4220*/  R2UR UR14, R13 ;  /* 0x000000000d0e72ca */ /* 0x000fe200000e0000 */
[----:B------:R-:W-:Y:S01]  /*4230*/  VIADD R13, R23, 0x102 ;  /* 0x00000102170d7836 */ /* 0x000fe20000000000 */
[----:B------:R-:W-:-:S02]  /*4240*/  R2UR UR11, R14 ;  /* 0x000000000e0b72ca */ /* 0x000fc400000e0000 */
[----:B------:R-:W-:Y:S02]  /*4250*/  IADD3 R14, R236, 0x8, R11 ;  /* 0x00000008ec0e7810 */ /* 0x000fe40007ffe00b */
[----:B------:R-:W-:Y:S01]  /*4260*/  R2UR UR8, R13 ;  /* 0x000000000d0872ca */ /* 0x000fe200000e0000 */
[----:B------:R-:W-:Y:S01]  /*4270*/  VIADD R13, R23, 0x182 ;  /* 0x00000182170d7836 */ /* 0x000fe20000000000 */
[----:B------:R-:W-:Y:S02]  /*4280*/  MOV R7, UR45 ;  /* 0x0000002d00077c02 */ /* 0x000fe40008000f00 */
[----:B------:R-:W-:Y:S02]  /*4290*/  MOV R6, UR44 ;  /* 0x0000002c00067c02 */ /* 0x000fe40008000f00 */
[----:B------:R-:W-:Y:S02]  /*42a0*/  MOV R21, UR43 ;  /* 0x0000002b00157c02 */ /* 0x000fe40008000f00 */
[----:B------:R-:W-:-:S02]  /*42b0*/  MOV R20, UR40 ;  /* 0x0000002800147c02 */ /* 0x000fc40008000f00 */
[----:B----4-:R-:W-:Y:S02]  /*42c0*/  MOV R8, UR46 ;  /* 0x0000002e00087c02 */ /* 0x010fe40008000f00 */
[----:B------:R-:W-:Y:S01]  /*42d0*/  MOV R9, UR47 ;  /* 0x0000002f00097c02 */ /* 0x000fe20008000f00 */
        /* <DEDUP_REMOVED lines=35> */
[----:B------:R-:W-:Y:S01]  /*4510*/  WARPGROUP.ARRIVE ;  /* 0x00000000000079c5 */ /* 0x000fe20000000000 */
[----:B------:R-:W-:Y:S01]  /*4520*/  VIADD R11, R23, 0x904 ;  /* 0x00000904170b7836 */ /* 0x000fe20000000000 */
[----:B-----5:R-:W-:-:S04]  /*4530*/  VIMNMX R14, R224, R14, PT ;  /* 0x0000000ee00e7248 */ /* 0x020fc80003fe0100 */
[----:B------:R-:W-:Y:S01]  /*4540*/  HGMMA.64x8x16.F32 R44, gdesc[UR4], R44, gsb0 ;  /* 0x00000000042c79f0 */ /* 0x000fe2000800082c */
[----:B------:R-:W-:Y:S01]  /*4550*/  UMOV UR6, UR14 ;  /* 0x0000000e00067c82 */ /* 0x000fe20008000000 */
[----:B------:R-:W-:Y:S01]  /*4560*/  UMOV UR7, 0x40000000 ;  /* 0x4000000000077882 */ /* 0x000fe20000000000 */
[----:B------:R-:W-:Y:S01]  /*4570*/  FSEL R32, R32, -INF , P1 ;  /* 0xff80000020207808 */ /* 0x000fe20000800000 */
[----:B------:R-:W-:Y:S01]  /*4580*/  UMOV UR57, 0x40000040 ;  /* 0x4000004000397882 */ /* 0x000fe20000000000 */
[----:B------:R-:W-:Y:S01]  /*4590*/  FSEL R36, R36, -INF , P3 ;  /* 0xff80000024247808 */ /* 0x000fe20001800000 */
[----:B------:R-:W-:Y:S01]  /*45a0*/  UMOV UR59, 0x40 ;  /* 0x00000040003b7882 */ /* 0x000fe20000000000 */
[----:B------:R-:W-:Y:S01]  /*45b0*/  FSEL R40, R40, -INF , P6 ;  /* 0xff80000028287808 */ /* 0x000fe20003000000 */
        /* <DEDUP_REMOVED lines=10> */
[----:B------:R-:W4:Y:S01]  /*4660*/  LDL R224, [R1+0x4] ;  /* 0x0000040001e07983 */ /* 0x000f220000100800 */
[----:B------:R-:W-:-:S02]  /*4670*/  WARPGROUP.DEPBAR.LE gsb0, 0x0 ;  /* 0x00008000000079c5 */ /* 0x000fc40000010000 */
        /* <DEDUP_REMOVED lines=454> */
[----:B------:R-:W-:Y:S02]  /*62e0*/  WARPGROUP.DEPBAR.LE gsb0, 0x0 ;  /* 0x00008000000079c5 */ /* 0x000fe40000010000 */
[----:B------:R-:W-:-:S06]  /*62f0*/  WARPGROUP.ARRIVE ;  /* 0x00000000000079c5 */ /* 0x000fcc0000000000 */
[----:B------:R-:W-:Y:S01]  /*6300*/  HGMMA.64x8x16.F32 R220, gdesc[UR4], R220, gsb0 ;  /* 0x0000000004dc79f0 */ /* 0x000fe200080008dc */
[----:B------:R-:W-:Y:S01]  /*6310*/  UMOV UR6, UR10 ;  /* 0x0000000a00067c82 */ /* 0x000fe20008000000 */
[----:B------:R-:W-:Y:S01]  /*6320*/  UMOV UR7, 0x40000000 ;  /* 0x4000000000077882 */ /* 0x000fe20000000000 */
[----:B------:R-:W-:Y:S01]  /*6330*/  UMOV UR4, UR12 ;  /* 0x0000000c00047c82 */ /* 0x000fe20008000000 */
[----:B------:R-:W-:Y:S01]  /*6340*/  UMOV UR5, 0x40000040 ;  /* 0x4000004000057882 */ /* 0x000fe20000000000 */
[----:B------:R-:W-:Y:S01]  /*6350*/  VIADD R13, R23, 0x984 ;  /* 0x00000984170d7836 */ /* 0x000fe20000000000 */
[----:B------:R-:W-:Y:S01]  /*6360*/  ISETP.GT.AND P1, PT, R14, RZ, PT ;  /* 0x000000ff0e00720c */ /* 0x000fe20003f24270 */
[----:B------:R-:W-:Y:S01]  /*6370*/  VIADD R18, R18, 0x606 ;  /* 0x0000060612127836 */ /* 0x000fe20000000000 */
[----:B------:R-:W-:Y:S01]  /*6380*/  ULDC UR12, c[0x0][0x744] ;  /* 0x0001d100000c7ab9 */ /* 0x000fe20000000800 */
        /* <DEDUP_REMOVED lines=41> */
[----:B------:R-:W-:-:S12]  /*6620*/  UMOV UR7, 0x40000000 ;  /* 0x4000000000077882 */ /* 0x000fd80000000000 */
[----:B------:R-:W-:Y:S01]  /*6630*/  UMOV UR6, UR8 ;  /* 0x0000000800067c82 */ /* 0x000fe20008000000 */
        /* <DEDUP_REMOVED lines=10> */
[----:B------:R-:W-:-:S05]  /*66e0*/  VIADD R18, R23, 0x786 ;  /* 0x0000078617127836 */ /* 0x000fca0000000000 */
[----:B------:R-:W-:Y:S01]  /*66f0*/  R2UR UR6, R18 ;  /* 0x00000000120672ca */ /* 0x000fe200000e0000 */
[----:B------:R-:W-:Y:S01]  /*6700*/  UMOV UR5, 0x40000040 ;  /* 0x4000004000057882 */ /* 0x000fe20000000000 */
[----:B------:R-:W-:Y:S01]  /*6710*/  UMOV UR7, 0x40000000 ;  /* 0x4000000000077882 */ /* 0x000fe20000000000 */
[----:B------:R-:W-:Y:S01]  /*6720*/  FSEL R25, R26, -INF , P1 ;  /* 0xff8000001a197808 */ /* 0x000fe20000800000 */
[----:B--2---:R-:W-:Y:S01]  /*6730*/  FFMA.FTZ R11, R24, UR12, -R15 ;  /* 0x0000000c180b7c23 */ /* 0x004fe2000801080f */
[----:B------:R-:W-:Y:S01]  /*6740*/  ISETP.GT.AND P1, PT, R14, 0x1, PT ;  /* 0x000000010e00780c */ /* 0x000fe20003f24270 */
[----:B------:R-:W-:Y:S02]  /*6750*/  WARPGROUP.DEPBAR.LE gsb0, 0x0 ;  /* 0x00008000000079c5 */ /* 0x000fe40000010000 */
[----:B------:R-:W-:-:S06]  /*6760*/  WARPGROUP.ARRIVE ;  /* 0x00000000000079c5 */ /* 0x000fcc0000000000 */
[----:B------:R-:W-:Y:S01]  /*6770*/  HGMMA.64x8x16.F32 R44, gdesc[UR4], R44, gsb0 ;  /* 0x00000000042c79f0 */ /* 0x000fe2000800082c */
[----:B------:R-:W-:Y:S02]  /*6780*/  FSEL R24, R33, -INF , P4 ;  /* 0xff80000021187808 */ /* 0x000fe40002000000 */
[----:B------:R-:W-:-:S03]  /*6790*/  FSEL R29, R27, -INF , P1 ;  /* 0xff8000001b1d7808 */ /* 0x000fc60000800000 */
[----:B------:R-:W-:Y:S01]  /*67a0*/  FFMA.FTZ R27, R24, UR12, -R15 ;  /* 0x0000000c181b7c23 */ /* 0x000fe2000801080f */
[----:B------:R-:W-:-:S05]  /*67b0*/  VIADD R24, R23, 0x806 ;  /* 0x0000080617187836 */ /* 0x000fca0000000000 */
[----:B------:R-:W-:Y:S01]  /*67c0*/  R2UR UR8, R24 ;  /* 0x00000000180872ca */ /* 0x000fe200000e0000 */
[----:B------:R-:W-:-:S12]  /*67d0*/  UMOV UR7, 0x40000000 ;  /* 0x4000000000077882 */ /* 0x000fd80000000000 */
[----:B------:R-:W-:Y:S01]  /*67e0*/  UMOV UR6, UR8 ;  /* 0x0000000800067c82 */ /* 0x000fe20008000000 */
[----:B------:R-:W-:Y:S02]  /*67f0*/  WARPGROUP.DEPBAR.LE gsb0, 0x0 ;  /* 0x00008000000079c5 */ /* 0x000fe40000010000 */
[----:B------:R-:W-:-:S06]  /*6800*/  WARPGROUP.ARRIVE ;  /* 0x00000000000079c5 */ /* 0x000fcc0000000000 */
[----:B------:R-:W-:Y:S01]  /*6810*/  HGMMA.64x8x16.F32 R48, gdesc[UR4], R48, gsb0 ;  /* 0x00000000043079f0 */ /* 0x000fe20008000830 */
[----:B------:R-:W-:-:S05]  /*6820*/  VIADD R24, R23, 0x886 ;  /* 0x0000088617187836 */ /* 0x000fca0000000000 */
[----:B------:R-:W-:Y:S01]  /*6830*/  R2UR UR9, R24 ;  /* 0x00000000180972ca */ /* 0x000fe200000e0000 */
[----:B------:R-:W-:-:S12]  /*6840*/  UMOV UR7, 0x40000000 ;  /* 0x4000000000077882 */ /* 0x000fd80000000000 */
[----:B------:R-:W-:Y:S01]  /*6850*/  UMOV UR6, UR9 ;  /* 0x0000000900067c82 */ /* 0x000fe20008000000 */
[----:B------:R-:W-:Y:S02]  /*6860*/  WARPGROUP.DEPBAR.LE gsb0, 0x0 ;  /* 0x00008000000079c5 */ /* 0x000fe40000010000 */
[----:B------:R-:W-:-:S06]  /*6870*/  WARPGROUP.ARRIVE ;  /* 0x00000000000079c5 */ /* 0x000fcc0000000000 */
[----:B------:R-:W-:Y:S01]  /*6880*/  HGMMA.64x8x16.F32 R52, gdesc[UR4], R52, gsb0 ;  /* 0x00000000043479f0 */ /* 0x000fe20008000834 */
[----:B------:R-:W-:Y:S02]  /*6890*/  ISETP.GT.AND P1, PT, R14, 0x10, PT ;  /* 0x000000100e00780c */ /* 0x000fe40003f24270 */
        /* <DEDUP_REMOVED lines=17> */
[--C-:B------:R-:W-:Y:S01]  /*69b0*/  FFMA.FTZ R19, R28, UR12, -R15.reuse ;  /* 0x0000000c1c137c23 */ /* 0x100fe2000801080f */
[----:B------:R-:W-:Y:S01]  /*69c0*/  FSEL R28, R41, -INF , P5 ;  /* 0xff800000291c7808 */ /* 0x000fe20002800000 */
[----:B------:R-:W-:Y:S01]  /*69d0*/  FFMA.FTZ R13, R32, UR12, -R15 ;  /* 0x0000000c200d7c23 */ /* 0x000fe2000801080f */
[----:B------:R-:W-:Y:S01]  /*69e0*/  ISETP.GT.AND P1, PT, R14, 0x11, PT ;  /* 0x000000110e00780c */ /* 0x000fe20003f24270 */
[----:B------:R-:W-:Y:S02]  /*69f0*/  IMAD R32, R231, 0x4, R17 ;  /* 0x00000004e7207824 */ /* 0x000fe400078e0211 */
[----:B------:R-:W-:Y:S01]  /*6a00*/  FFMA.FTZ R28, R28, UR12, -R15 ;  /* 0x0000000c1c1c7c23 */ /* 0x000fe2000801080f */
[----:B------:R-:W-:Y:S02]  /*6a10*/  FSEL R31, R31, -INF , P1 ;  /* 0xff8000001f1f7808 */ /* 0x000fe40000800000 */
[C---:B------:R-:W-:Y:S01]  /*6a20*/  ISETP.GT.AND P1, PT, R14.reuse, 0x20, PT ;  /* 0x000000200e00780c */ /* 0x040fe20003f24270 */
[----:B------:R3:W-:Y:S01]  /*6a30*/  MUFU.EX2 R24, R28 ;  /* 0x0000001c00187308 */ /* 0x0007e20000000800 */
[----:B------:R-:W-:-:S02]  /*6a40*/  ISETP.GT.AND P2, PT, R14, 0x21, PT ;  /* 0x000000210e00780c */ /* 0x000fc40003f44270 */
[C---:B------:R-:W-:Y:S02]  /*6a50*/  ISETP.GT.AND P3, PT, R14.reuse, 0x30, PT ;  /* 0x000000300e00780c */ /* 0x040fe40003f64270 */
[C---:B------:R-:W-:Y:S02]  /*6a60*/  ISETP.GT.AND P4, PT, R14.reuse, 0x31, PT ;  /* 0x000000310e00780c */ /* 0x040fe40003f84270 */
[C---:B------:R-:W-:Y:S02]  /*6a70*/  ISETP.GT.AND P5, PT, R14.reuse, 0x40, PT ;  /* 0x000000400e00780c */ /* 0x040fe40003fa4270 */
[----:B------:R-:W-:Y:S01]  /*6a80*/  ISETP.GT.AND P6, PT, R14, 0x41, PT ;  /* 0x000000410e00780c */ /* 0x000fe20003fc4270 */
[----:B---3--:R-:W-:Y:S01]  /*6a90*/  FFMA.FTZ R28, R29, UR12, -R10 ;  /* 0x0000000c1d1c7c23 */ /* 0x008fe2000801080a */
[----:B------:R1:W-:Y:S01]  /*6aa0*/  MUFU.EX2 R14, R27 ;  /* 0x0000001b000e7308 */ /* 0x0003e20000000800 */
[----:B------:R-:W-:-:S05]  /*6ab0*/  VIADD R26, R17, 0x2c500 ;  /* 0x0002c500111a7836 */ /* 0x000fca0000000000 */
[----:B------:R-:W-:Y:S01]  /*6ac0*/  SHF.R.U32.HI R26, RZ, 0x4, R26 ;  /* 0x00000004ff1a7819 */ /* 0x000fe2000001161a */
[----:B------:R-:W-:Y:S02]  /*6ad0*/  WARPGROUP.DEPBAR.LE gsb0, 0x0 ;  /* 0x00008000000079c5 */ /* 0x000fe40000010000 */
[----:B-1----:R-:W1:Y:S04]  /*6ae0*/  LDS R27, [R32+0x2c300] ;  /* 0x02c30000201b7984 */ /* 0x002e680000000800 */
[----:B------:R-:W2:Y:S01]  /*6af0*/  LDS R29, [R32+0x2c320] ;  /* 0x02c32000201d7984 */ /* 0x000ea20000000800 */
[----:B------:R-:W-:Y:S01]  /*6b00*/  LOP3.LUT R26, R26, 0x3fff, RZ, 0xc0, !PT ;  /* 0x00003fff1a1a7812 */ /* 0x000fe200078ec0ff */
[--C-:B------:R-:W-:Y:S01]  /*6b10*/  FFMA.FTZ R36, R36, UR12, -R15.reuse ;  /* 0x0000000c24247c23 */ /* 0x100fe2000801080f */
[----:B------:R-:W-:Y:S01]  /*6b20*/  FSEL R35, R35, -INF , P2 ;  /* 0xff80000023237808 */ /* 0x000fe20001000000 */
[--C-:B------:R-:W-:Y:S01]  /*6b30*/  FFMA.FTZ R40, R40, UR12, -R15.reuse ;  /* 0x0000000c28287c23 */ /* 0x100fe2000801080f */
[----:B------:R-:W-:Y:S01]  /*6b40*/  FSEL R33, R34, -INF , P1 ;  /* 0xff80000022217808 */ /* 0x000fe20000800000 */
[----:B------:R-:W-:Y:S01]  /*6b50*/  FFMA.FTZ R12, R12, UR12, -R15 ;  /* 0x0000000c0c0c7c23 */ /* 0x000fe2000801080f */
[----:B------:R-:W-:-:S02]  /*6b60*/  FSEL R41, R38, -INF , P3 ;  /* 0xff80000026297808 */ /* 0x000fc40001800000 */
[----:B------:R-:W-:Y:S02]  /*6b70*/  FSEL R39, R39, -INF , P4 ;  /* 0xff80000027277808 */ /* 0x000fe40002000000 */
[----:B------:R-:W-:Y:S02]  /*6b80*/  FSEL R37, R42, -INF , P5 ;  /* 0xff8000002a257808 */ /* 0x000fe40002800000 */
[----:B------:R-:W-:Y:S01]  /*6b90*/  FSEL R43, R43, -INF , P6 ;  /* 0xff8000002b2b7808 */ /* 0x000fe20003000000 */
[--C-:B------:R-:W-:Y:S01]  /*6ba0*/  FFMA.FTZ R25, R25, UR12, -R10.reuse ;  /* 0x0000000c19197c23 */ /* 0x100fe2000801080a */
[----:B------:R-:W-:Y:S01]  /*6bb0*/  LOP3.LUT R26, R26, 0x80000, RZ, 0xfc, !PT ;  /* 0x000800001a1a7812 */ /* 0x000fe200078efcff */
[----:B------:R-:W-:Y:S01]  /*6bc0*/  FFMA.FTZ R22, R22, UR12, -R15 ;  /* 0x0000000c16167c23 */ /* 0x000fe2000801080f */
[--C-:B------:R-:W-:Y:S01]  /*6bd0*/  FFMA.FTZ R38, R31, UR12, -R10.reuse ;  /* 0x0000000c1f267c23 */ /* 0x100fe2000801080a */
[----:B------:R3:W-:Y:S01]  /*6be0*/  MUFU.EX2 R15, R36 ;  /* 0x00000024000f7308 */ /* 0x0007e20000000800 */
[--C-:B------:R-:W-:Y:S01]  /*6bf0*/  FFMA.FTZ R31, R35, UR12, -R10.reuse ;  /* 0x0000000c231f7c23 */ /* 0x100fe2000801080a */
[--C-:B------:R-:W-:Y:S01]  /*6c00*/  FFMA.FTZ R41, R41, UR12, -R10.reuse ;  /* 0x0000000c29297c23 */ /* 0x100fe2000801080a */
[--C-:B------:R-:W-:Y:S01]  /*6c10*/  FFMA.FTZ R35, R37, UR12, -R10.reuse ;  /* 0x0000000c25237c23 */ /* 0x100fe2000801080a */
[----:B------:R-:W-:-:S04]  /*6c20*/  FFMA.FTZ R34, R43, UR12, -R10 ;  /* 0x0000000c2b227c23 */ /* 0x000fc8000801080a */
[----:B------:R5:W-:Y:S01]  /*6c30*/  MUFU.EX2 R18, R30 ;  /* 0x0000001e00127308 */ /* 0x000be20000000800 */
[----:B---3--:R-:W-:-:S07]  /*6c40*/  FFMA.FTZ R36, R39, UR12, -R10 ;  /* 0x0000000c27247c23 */ /* 0x008fce000801080a */
[----:B------:R3:W-:Y:S01]  /*6c50*/  MUFU.EX2 R23, R40 ;  /* 0x0000002800177308 */ /* 0x0007e20000000800 */
[--C-:B-----5:R-:W-:Y:S01]  /*6c60*/  FFMA.FTZ R30, R225, UR12, -R10.reuse ;  /* 0x0000000ce11e7c23 */ /* 0x120fe2000801080a */
[----:B---3--:R-:W-:Y:S01]  /*6c70*/  FFMA.FTZ R40, R33, UR12, -R10 ;  /* 0x0000000c21287c23 */ /* 0x008fe2000801080a */
[----:B------:R-:W-:-:S05]  /*6c80*/  VIADD R10, R26, 0x80 ;  /* 0x000000801a0a7836 */ /* 0x000fca0000000000 */
[----:B------:R-:W3:Y:S01]  /*6c90*/  MUFU.EX2 R11, R11 ;  /* 0x0000000b000b7308 */ /* 0x000ee20000000800 */
[----:B------:R-:W-:-:S07]  /*6ca0*/  R2UR UR4, R10 ;  /* 0x000000000a0472ca */ /* 0x000fce00000e0000 */
[----:B------:R-:W5:Y:S01]  /*6cb0*/  MUFU.EX2 R12, R12 ;  /* 0x0000000c000c7308 */ /* 0x000f620000000800 */
[----:B------:R-:W-:-:S07]  /*6cc0*/  VIADD R10, R26, 0x100 ;  /* 0x000001001a0a7836 */ /* 0x000fce0000000000 */
[----:B------:R-:W-:Y:S08]  /*6cd0*/  MUFU.EX2 R25, R25 ;  /* 0x0000001900197308 */ /* 0x000ff00000000800 */
[----:B------:R-:W4:Y:S01]  /*6ce0*/  MUFU.EX2 R28, R28 ;  /* 0x0000001c001c7308 */ /* 0x000f220000000800 */
[----:B------:R-:W-:Y:S01]  /*6cf0*/  R2UR UR5, R10 ;  /* 0x000000000a0572ca */ /* 0x000fe200000e0000 */
[----:B------:R-:W-:-:S02]  /*6d00*/  VIADD R10, R26, 0x180 ;  /* 0x000001801a0a7836 */ /* 0x000fc40000000000 */
[----:B-1----:R-:W-:Y:S01]  /*6d10*/  FADD.FTZ R44, R44, -R27 ;  /* 0x8000001b2c2c7221 */ /* 0x002fe20000010000 */
[----:B--2---:R-:W-:Y:S01]  /*6d20*/  FADD.FTZ R46, R46, -R29 ;  /* 0x8000001d2e2e7221 */ /* 0x004fe20000010000 */
[--C-:B------:R-:W-:Y:S01]  /*6d30*/  FADD.FTZ R45, R45, -R27.reuse ;  /* 0x8000001b2d2d7221 */ /* 0x100fe20000010000 */
[--C-:B------:R-:W-:Y:S01]  /*6d40*/  FADD.FTZ R48, R48, -R27.reuse ;  /* 0x8000001b30307221 */ /* 0x100fe20000010000 */
[----:B------:R-:W-:Y:S01]  /*6d50*/  R2UR UR6, R10 ;  /* 0x000000000a0672ca */ /* 0x000fe200000e0000 */
[----:B------:R-:W1:Y:S01]  /*6d60*/  MUFU.EX2 R22, R22 ;  /* 0x0000001600167308 */ /* 0x000e620000000800 */
[--C-:B------:R-:W-:Y:S01]  /*6d70*/  FADD.FTZ R49, R49, -R27.reuse ;  /* 0x8000001b31317221 */ /* 0x100fe20000010000 */
[--C-:B------:R-:W-:Y:S01]  /*6d80*/  FADD.FTZ R52, R52, -R27.reuse ;  /* 0x8000001b34347221 */ /* 0x100fe20000010000 */
[--C-:B------:R-:W-:Y:S01]  /*6d90*/  FADD.FTZ R53, R53, -R27.reuse ;  /* 0x8000001b35357221 */ /* 0x100fe20000010000 */
[--C-:B------:R-:W-:Y:S01]  /*6da0*/  FADD.FTZ R216, R216, -R27.reuse ;  /* 0x8000001bd8d87221 */ /* 0x100fe20000010000 */
[--C-:B------:R-:W-:Y:S01]  /*6db0*/  FADD.FTZ R217, R217, -R27.reuse ;  /* 0x8000001bd9d97221 */ /* 0x100fe20000010000 */
[--C-:B------:R-:W-:Y:S01]  /*6dc0*/  FADD.FTZ R220, R220, -R27.reuse ;  /* 0x8000001bdcdc7221 */ /* 0x100fe20000010000 */
[----:B------:R-:W-:Y:S01]  /*6dd0*/  FADD.FTZ R221, R221, -R27 ;  /* 0x8000001bdddd7221 */ /* 0x000fe20000010000 */
[----:B------:R-:W2:Y:S01]  /*6de0*/  MUFU.EX2 R13, R13 ;  /* 0x0000000d000d7308 */ /* 0x000ea20000000800 */
[----:B---3--:R-:W-:Y:S01]  /*6df0*/  FMUL.FTZ R44, R11, R44 ;  /* 0x0000002c0b2c7220 */ /* 0x008fe20000410000 */
[----:B-----5:R-:W-:-:S02]  /*6e00*/  F2FP.F16.F32.PACK_AB R10, R12, R11 ;  /* 0x0000000b0c0a723e */ /* 0x020fc400000000ff */
[----:B----4-:R-:W-:Y:S01]  /*6e10*/  F2FP.F16.F32.PACK_AB R11, R28, R25 ;  /* 0x000000191c0b723e */ /* 0x010fe200000000ff */
[----:B------:R-:W-:Y:S06]  /*6e20*/  BAR.SYNC.DEFER_BLOCKING 0x9, 0x100 ;  /* 0x0244000000007b1d */ /* 0x000fec0000010000 */
[----:B------:R-:W3:Y:S08]  /*6e30*/  MUFU.EX2 R19, R19 ;  /* 0x0000001300137308 */ /* 0x000ef00000000800 */
[----:B------:R-:W-:Y:S08]  /*6e40*/  MUFU.EX2 R30, R30 ;  /* 0x0000001e001e7308 */ /* 0x000ff00000000800 */
[----:B------:R-:W4:Y:S08]  /*6e50*/  MUFU.EX2 R33, R38 ;  /* 0x0000002600217308 */ /* 0x000f300000000800 */
[----:B------:R5:W-:Y:S08]  /*6e60*/  MUFU.EX2 R27, R41 ;  /* 0x00000029001b7308 */ /* 0x000bf00000000800 */
[----:B------:R-:W-:Y:S01]  /*6e70*/  MUFU.EX2 R32, R40 ;  /* 0x0000002800207308 */ /* 0x000fe20000000800 */
[----:B-----5:R-:W-:-:S07]  /*6e80*/  FMUL.FTZ R41, R25, R46 ;  /* 0x0000002e19297220 */ /* 0x020fce0000410000 */
[----:B------:R-:W-:Y:S08]  /*6e90*/  MUFU.EX2 R31, R31 ;  /* 0x0000001f001f7308 */ /* 0x000ff00000000800 */
[----:B------:R-:W-:Y:S08]  /*6ea0*/  MUFU.EX2 R36, R36 ;  /* 0x0000002400247308 */ /* 0x000ff00000000800 */
[----:B------:R-:W5:Y:S08]  /*6eb0*/  MUFU.EX2 R25, R35 ;  /* 0x0000002300197308 */ /* 0x000f700000000800 */
[----:B------:R-:W5:Y:S01]  /*6ec0*/  MUFU.EX2 R34, R34 ;  /* 0x0000002200227308 */ /* 0x000f620000000800 */
[--C-:B------:R-:W-:Y:S01]  /*6ed0*/  FADD.FTZ R47, R47, -R29.reuse ;  /* 0x8000001d2f2f7221 */ /* 0x100fe20000010000 */
[----:B------:R-:W-:Y:S01]  /*6ee0*/  FMUL.FTZ R45, R12, R45 ;  /* 0x0000002d0c2d7220 */ /* 0x000fe20000410000 */
[----:B------:R-:W-:Y:S01]  /*6ef0*/  FADD.FTZ R222, R222, -R29 ;  /* 0x8000001ddede7221 */ /* 0x000fe20000010000 */
[----:B------:R-:W-:Y:S01]  /*6f00*/  FMUL.FTZ R53, R14, R53 ;  /* 0x000000350e357220 */ /* 0x000fe20000410000 */
[----:B------:R-:W-:Y:S01]  /*6f10*/  FMUL.FTZ R12, R28, R47 ;  /* 0x0000002f1c0c7220 */ /* 0x000fe20000410000 */
[----:B------:R-:W-:Y:S01]  /*6f20*/  FMUL.FTZ R221, R24, R221 ;  /* 0x000000dd18dd7220 */ /* 0x000fe20000410000 */
[----:B-1----:R-:W-:Y:S01]  /*6f30*/  FMUL.FTZ R49, R22, R49 ;  /* 0x0000003116317220 */ /* 0x002fe20000410000 */
[----:B--2---:R-:W-:Y:S01]  /*6f40*/  FMUL.FTZ R52, R13, R52 ;  /* 0x000000340d347220 */ /* 0x004fe20000410000 */
[----:B------:R-:W-:Y:S01]  /*6f50*/  F2FP.F16.F32.PACK_AB R14, R14, R13 ;  /* 0x0000000d0e0e723e */ /* 0x000fe200000000ff */
[----:B------:R-:W-:Y:S01]  /*6f60*/  FMUL.FTZ R28, R18, R217 ;  /* 0x000000d9121c7220 */ /* 0x000fe20000410000 */
[----:B------:R-:W-:Y:S01]  /*6f70*/  FMUL.FTZ R220, R23, R220 ;  /* 0x000000dc17dc7220 */ /* 0x000fe20000410000 */
[----:B------:R-:W-:Y:S01]  /*6f80*/  F2FP.F16.F32.PACK_AB R24, R24, R23 ;  /* 0x000000171818723e */ /* 0x000fe200000000ff */
[----:B------:R-:W-:Y:S01]  /*6f90*/  FMUL.FTZ R13, R15, R216 ;  /* 0x000000d80f0d7220 */ /* 0x000fe20000410000 */
[----:B---3--:R-:W-:Y:S01]  /*6fa0*/  F2FP.F16.F32.PACK_AB R22, R22, R19 ;  /* 0x000000131616723e */ /* 0x008fe200000000ff */
[----:B------:R-:W-:Y:S01]  /*6fb0*/  FMUL.FTZ R48, R19, R48 ;  /* 0x0000003013307220 */ /* 0x000fe20000410000 */
[----:B------:R-:W-:-:S02]  /*6fc0*/  F2FP.F16.F32.PACK_AB R18, R18, R15 ;  /* 0x0000000f1212723e */ /* 0x000fc400000000ff */
[----:B----4-:R-:W-:Y:S01]  /*6fd0*/  F2FP.F16.F32.PACK_AB R23, R33, R30 ;  /* 0x0000001e2117723e */ /* 0x010fe200000000ff */
[----:B-----5:R-:W-:Y:S01]  /*6fe0*/  FMUL.FTZ R222, R25, R222 ;  /* 0x000000de19de7220 */ /* 0x020fe20000410000 */
[----:B------:R-:W-:Y:S02]  /*6ff0*/  F2FP.F16.F32.PACK_AB R15, R31, R32 ;  /* 0x000000201f0f723e */ /* 0x000fe400000000ff */
[----:B------:R-:W-:Y:S01]  /*7000*/  F2FP.F16.F32.PACK_AB R19, R36, R27 ;  /* 0x0000001b2413723e */ /* 0x000fe200000000ff */
[----:B------:R1:W-:Y:S01]  /*7010*/  STSM.16.M88.2 [R0+0x2c500], R10 ;  /* 0x02c5000a00007844 */ /* 0x0003e20000000100 */
[----:B------:R-:W-:-:S03]  /*7020*/  F2FP.F16.F32.PACK_AB R25, R34, R25 ;  /* 0x000000192219723e */ /* 0x000fc600000000ff */
[----:B------:R-:W-:Y:S04]  /*7030*/  STSM.16.M88.2 [R0+0x2cd00], R22 ;  /* 0x02cd001600007844 */ /* 0x000fe80000000100 */
[----:B------:R2:W-:Y:S04]  /*7040*/  STSM.16.M88.2 [R0+0x2d500], R14 ;  /* 0x02d5000e00007844 */ /* 0x0005e80000000100 */
[----:B------:R-:W-:Y:S04]  /*7050*/  STSM.16.M88.2 [R0+0x2dd00], R18 ;  /* 0x02dd001200007844 */ /* 0x000fe80000000100 */
[----:B------:R-:W-:Y:S01]  /*7060*/  STSM.16.M88.2 [R0+0x2e500], R24 ;  /* 0x02e5001800007844 */ /* 0x000fe20000000100 */
[----:B------:R-:W-:Y:S01]  /*7070*/  @!PT LDS RZ, [RZ] ;  /* 0x00000000fffff984 */ /* 0x000fe20000000800 */
[----:B------:R-:W-:Y:S01]  /*7080*/  @!PT LDS RZ, [RZ] ;  /* 0x00000000fffff984 */ /* 0x000fe20000000800 */
[----:B------:R-:W-:Y:S01]  /*7090*/  @!PT LDS RZ, [RZ] ;  /* 0x00000000fffff984 */ /* 0x000fe20000000800 */
[----:B------:R-:W-:Y:S01]  /*70a0*/  @!PT LDS RZ, [RZ] ;  /* 0x00000000fffff984 */ /* 0x000fe20000000800 */
[----:B------:R3:W-:Y:S06]  /*70b0*/  MEMBAR.ALL.CTA ;  /* 0x0000000000007992 */ /* 0x0007ec0000008000 */
[----:B---3--:R-:W3:Y:S01]  /*70c0*/  FENCE.VIEW.ASYNC.S ;  /* 0x00000000000073c6 */ /* 0x008ee20000000000 */
[----:B------:R-:W-:-:S02]  /*70d0*/  VIADD R37, R26, 0x200 ;  /* 0x000002001a257836 */ /* 0x000fc40000000000 */
[----:B------:R-:W-:Y:S02]  /*70e0*/  IMAD R216, R4, 0x2000, R5 ;  /* 0x0000200004d87824 */ /* 0x000fe400078e0205 */
[--C-:B------:R-:W-:Y:S01]  /*70f0*/  FADD.FTZ R38, R51, -R29.reuse ;  /* 0x8000001d33267221 */ /* 0x100fe20000010000 */
[----:B------:R-:W-:Y:S01]  /*7100*/  R2UR UR7, R37 ;  /* 0x00000000250772ca */ /* 0x000fe200000e0000 */
[--C-:B------:R-:W-:Y:S01]  /*7110*/  FADD.FTZ R37, R50, -R29.reuse ;  /* 0x8000001d32257221 */ /* 0x100fe20000010000 */
[--C-:B------:R-:W-:Y:S01]  /*7120*/  FADD.FTZ R39, R54, -R29.reuse ;  /* 0x8000001d36277221 */ /* 0x100fe20000010000 */
[--C-:B------:R-:W-:Y:S01]  /*7130*/  FADD.FTZ R40, R55, -R29.reuse ;  /* 0x8000001d37287221 */ /* 0x100fe20000010000 */
[--C-:B------:R-:W-:Y:S01]  /*7140*/  FADD.FTZ R218, R218, -R29.reuse ;  /* 0x8000001ddada7221 */ /* 0x100fe20000010000 */
[--C-:B------:R-:W-:Y:S01]  /*7150*/  FADD.FTZ R219, R219, -R29.reuse ;  /* 0x8000001ddbdb7221 */ /* 0x100fe20000010000 */
[----:B------:R-:W-:Y:S01]  /*7160*/  FADD.FTZ R29, R223, -R29 ;  /* 0x8000001ddf1d7221 */ /* 0x000fe20000010000 */
[----:B------:R-:W-:Y:S01]  /*7170*/  SHF.R.U32.HI R217, RZ, 0x4, R216 ;  /* 0x00000004ffd97819 */ /* 0x000fe200000116d8 */
[----:B------:R-:W-:Y:S01]  /*7180*/  FMUL.FTZ R37, R30, R37 ;  /* 0x000000251e257220 */ /* 0x000fe20000410000 */
[----:B------:R-:W-:Y:S01]  /*7190*/  FMUL.FTZ R38, R33, R38 ;  /* 0x0000002621267220 */ /* 0x000fe20000410000 */
[----:B------:R-:W-:Y:S01]  /*71a0*/  FMUL.FTZ R39, R32, R39 ;  /* 0x0000002720277220 */ /* 0x000fe20000410000 */
[----:B-1----:R-:W-:Y:S01]  /*71b0*/  FMUL.FTZ R10, R31, R40 ;  /* 0x000000281f0a7220 */ /* 0x002fe20000410000 */
[----:B------:R-:W-:Y:S01]  /*71c0*/  FMUL.FTZ R218, R27, R218 ;  /* 0x000000da1bda7220 */ /* 0x000fe20000410000 */
[----:B------:R-:W-:Y:S01]  /*71d0*/  FMUL.FTZ R219, R36, R219 ;  /* 0x000000db24db7220 */ /* 0x000fe20000410000 */
[----:B------:R-:W-:Y:S01]  /*71e0*/  FMUL.FTZ R11, R34, R29 ;  /* 0x0000001d220b7220 */ /* 0x000fe20000410000 */
[----:B------:R-:W-:-:S02]  /*71f0*/  LOP3.LUT R217, R217, 0x3fff, RZ, 0xc0, !PT ;  /* 0x00003fffd9d97812 */ /* 0x000fc400078ec0ff */
[----:B------:R-:W-:Y:S02]  /*7200*/  F2FP.F16.F32.PACK_AB R40, R45, R44 ;  /* 0x0000002c2d28723e */ /* 0x000fe400000000ff */
[----:B------:R-:W-:Y:S02]  /*7210*/  F2FP.F16.F32.PACK_AB R48, R49, R48 ;  /* 0x000000303130723e */ /* 0x000fe400000000ff */
[----:B------:R-:W-:Y:S01]  /*7220*/  F2FP.F16.F32.PACK_AB R41, R12, R41 ;  /* 0x000000290c29723e */ /* 0x000fe200000000ff */
[----:B---3--:R-:W-:Y:S01]  /*7230*/  BAR.SYNC.DEFER_BLOCKING 0x9, 0x100 ;  /* 0x0244000000007b1d */ /* 0x008fe20000010000 */
[----:B------:R-:W-:Y:S02]  /*7240*/  F2FP.F16.F32.PACK_AB R52, R53, R52 ;  /* 0x000000343534723e */ /* 0x000fe400000000ff */
[----:B------:R-:W-:Y:S02]  /*7250*/  F2FP.F16.F32.PACK_AB R49, R38, R37 ;  /* 0x000000252631723e */ /* 0x000fe400000000ff */
[----:B------:R-:W-:-:S02]  /*7260*/  F2FP.F16.F32.PACK_AB R53, R10, R39 ;  /* 0x000000270a35723e */ /* 0x000fc400000000ff */
[----:B------:R-:W-:Y:S02]  /*7270*/  F2FP.F16.F32.PACK_AB R28, R28, R13 ;  /* 0x0000000d1c1c723e */ /* 0x000fe400000000ff */
[----:B------:R-:W-:Y:S02]  /*7280*/  F2FP.F16.F32.PACK_AB R220, R221, R220 ;  /* 0x000000dcdddc723e */ /* 0x000fe400000000ff */
[----:B------:R-:W-:Y:S02]  /*7290*/  R2UR UR56, R217 ;  /* 0x00000000d93872ca */ /* 0x000fe400000e0000 */
[----:B------:R-:W-:Y:S02]  /*72a0*/  R2UR UR58, R26 ;  /* 0x000000001a3a72ca */ /* 0x000fe400000e0000 */
[----:B------:R-:W-:Y:S02]  /*72b0*/  F2FP.F16.F32.PACK_AB R29, R219, R218 ;  /* 0x000000dadb1d723e */ /* 0x000fe400000000ff */
[----:B------:R-:W-:Y:S01]  /*72c0*/  F2FP.F16.F32.PACK_AB R221, R11, R222 ;  /* 0x000000de0bdd723e */ /* 0x000fe200000000ff */
[----:B------:R-:W-:Y:S04]  /*72d0*/  STSM.16.M88.2 [R0+0x2ed00], R40 ;  /* 0x02ed002800007844 */ /* 0x000fe80000000100 */
[----:B------:R-:W-:Y:S04]  /*72e0*/  STSM.16.M88.2 [R0+0x2f500], R48 ;  /* 0x02f5003000007844 */ /* 0x000fe80000000100 */
[----:B------:R-:W-:Y:S04]  /*72f0*/  STSM.16.M88.2 [R0+0x2fd00], R52 ;  /* 0x02fd003400007844 */ /* 0x000fe80000000100 */
[----:B------:R-:W-:Y:S04]  /*7300*/  STSM.16.M88.2 [R0+0x30500], R28 ;  /* 0x0305001c00007844 */ /* 0x000fe80000000100 */
[----:B------:R1:W-:Y:S01]  /*7310*/  STSM.16.M88.2 [R0+0x30d00], R220 ;  /* 0x030d00dc00007844 */ /* 0x0003e20000000100 */
[----:B------:R-:W-:-:S06]  /*7320*/  WARPGROUP.ARRIVE ;  /* 0x00000000000079c5 */ /* 0x000fcc0000000000 */
[----:B------:R-:W-:Y:S01]  /*7330*/  HGMMA.64x16x16.F32 R136, gdesc[UR56].tnspA.tnspB, R136, gsb0 ;  /* 0x60200000388879f0 */ /* 0x000fe20008000888 */
        /* <DEDUP_REMOVED lines=116> */
[----:B------:R-:W-:Y:S01]  /*7a80*/  VIADD R10, R26, 0x30 ;  /* 0x000000301a0a7836 */ /* 0x000fe20000000000 */
[----:B------:R-:W-:Y:S02]  /*7a90*/  UMOV UR46, UR22 ;  /* 0x00000016002e7c82 */ /* 0x000fe40008000000 */
[----:B------:R-:W-:Y:S02]  /*7aa0*/  R2UR UR20, R5 ;  /* 0x00000000051472ca */ /* 0x000fe400000e0000 */
[----:B------:R-:W-:Y:S01]  /*7ab0*/  R2UR UR22, R10 ;  /* 0x000000000a1672ca */ /* 0x000fe200000e0000 */
[----:B------:R-:W-:Y:S01]  /*7ac0*/  UMOV UR47, UR23 ;  /* 0x00000017002f7c82 */ /* 0x000fe20008000000 */
[----:B------:R-:W-:Y:S01]  /*7ad0*/  UMOV UR21, 0x40000040 ;  /* 0x4000004000157882 */ /* 0x000fe20000000000 */
[----:B------:R-:W-:Y:S01]  /*7ae0*/  UMOV UR23, 0x40 ;  /* 0x0000004000177882 */ /* 0x000fe20000000000 */
[----:B------:R-:W-:-:S02]  /*7af0*/  WARPGROUP.DEPBAR.LE gsb0, 0x0 ;  /* 0x00008000000079c5 */ /* 0x000fc40000010000 */
[----:B------:R-:W-:-:S07]  /*7b00*/  WARPGROUP.ARRIVE ;  /* 0x00000000000079c5 */ /* 0x000fce0000000000 */
[----:B------:R-:W-:Y:S01]  /*7b10*/  HGMMA.64x16x16.F32 R136, gdesc[UR20].tnspA.tnspB, R136, gsb0 ;  /* 0x60200000148879f0 */ /* 0x000fe20008000888 */
[----:B--2---:R-:W-:Y:S01]  /*7b20*/  VIADD R14, R26, 0xb0 ;  /* 0x000000b01a0e7836 */ /* 0x004fe20000000000 */
        /* <DEDUP_REMOVED lines=37> */
[----:B------:R-:W-:Y:S01]  /*7d80*/  MOV R219, UR40 ;  /* 0x0000002800db7c02 */ /* 0x000fe20008000f00 */
[----:B------:R-:W-:-:S08]  /*7d90*/  UMOV UR17, UR21 ;  /* 0x0000001500117c82 */ /* 0x000fd00008000000 */
        /* <DEDUP_REMOVED lines=15> */
[----:B--2---:R-:W2:Y:S01]  /*7e90*/  FENCE.VIEW.ASYNC.S ;  /* 0x00000000000073c6 */ /* 0x004ea20000000000 */
[----:B------:R-:W-:Y:S01]  /*7ea0*/  R2UR UR24, R23 ;  /* 0x00000000171872ca */ /* 0x000fe200000e0000 */
[----:B--2---:R-:W-:Y:S01]  /*7eb0*/  BAR.SYNC.DEFER_BLOCKING 0x9, 0x100 ;  /* 0x0244000000007b1d */ /* 0x004fe20000010000 */
[----:B------:R-:W-:-:S02]  /*7ec0*/  MOV R12, UR43 ;  /* 0x0000002b000c7c02 */ /* 0x000fc40008000f00 */
[----:B-1----:R-:W-:Y:S02]  /*7ed0*/  MOV R220, UR42 ;  /* 0x0000002a00dc7c02 */ /* 0x002fe40008000f00 */
[----:B------:R-:W-:Y:S01]  /*7ee0*/  MOV R13, UR41 ;  /* 0x00000029000d7c02 */ /* 0x000fe20008000f00 */
[----:B------:R-:W-:-:S06]  /*7ef0*/  UMOV UR41, 0x40000040 ;  /* 0x4000004000297882 */ /* 0x000fcc0000000000 */
[----:B------:R-:W-:Y:S01]  /*7f00*/  UMOV UR42, UR24 ;  /* 0x00000018002a7c82 */ /* 0x000fe20008000000 */
[----:B------:R-:W-:Y:S01]  /*7f10*/  UMOV UR43, 0x8 ;  /* 0x00000008002b7882 */ /* 0x000fe20000000000 */
[----:B------:R-:W-:-:S06]  /*7f20*/  WARPGROUP.ARRIVE ;  /* 0x00000000000079c5 */ /* 0x000fcc0000000000 */
        /* <DEDUP_REMOVED lines=14> */
[----:B------:R-:W-:Y:S01]  /*8010*/  IMAD.U32 R15, RZ, RZ, UR43 ;  /* 0x0000002bff0f7e24 */ /* 0x000fe2000f8e00ff */
[----:B------:R-:W-:Y:S01]  /*8020*/  R2UR UR43, R12 ;  /* 0x000000000c2b72ca */ /* 0x000fe200000e0000 */
        /* <DEDUP_REMOVED lines=15> */
[----:B------:R-:W-:Y:S01]  /*8120*/  R2UR UR45, R11 ;  /* 0x000000000b2d72ca */ /* 0x000fe200000e0000 */
[----:B------:R-:W-:Y:S02]  /*8130*/  VIADD R10, R5, 0x180 ;  /* 0x00000180050a7836 */ /* 0x000fe40000000000 */
[----:B------:R-:W-:Y:S01]  /*8140*/  VIADD R11, R23, 0x180 ;  /* 0x00000180170b7836 */ /* 0x000fe20000000000 */
[----:B------:R-:W-:Y:S02]  /*8150*/  R2UR UR44, R218 ;  /* 0x00000000da2c72ca */ /* 0x000fe400000e0000 */
[----:B------:R-:W-:Y:S02]  /*8160*/  R2UR UR4, R10 ;  /* 0x000000000a0472ca */ /* 0x000fe400000e0000 */
[----:B------:R-:W-:Y:S01]  /*8170*/  R2UR UR5, R11 ;  /* 0x000000000b0572ca */ /* 0x000fe200000e0000 */
[----:B------:R-:W-:Y:S01]  /*8180*/  UMOV UR28, UR52 ;  /* 0x00000034001c7c82 */ /* 0x000fe20008000000 */
[----:B------:R-:W-:Y:S01]  /*8190*/  R2UR UR41, R13 ;  /* 0x000000000d2972ca */ /* 0x000fe200000e0000 */
[----:B------:R-:W-:Y:S01]  /*81a0*/  UMOV UR29, UR53 ;  /* 0x00000035001d7c82 */ /* 0x000fe20008000000 */
[----:B------:R-:W-:Y:S01]  /*81b0*/  IMAD.U32 R12, RZ, RZ, UR46 ;  /* 0x0000002eff0c7e24 */ /* 0x000fe2000f8e00ff */
[----:B------:R-:W-:Y:S01]  /*81c0*/  UMOV UR53, UR45 ;  /* 0x0000002d00357c82 */ /* 0x000fe20008000000 */
[----:B------:R-:W-:Y:S01]  /*81d0*/  IMAD.U32 R13, RZ, RZ, UR47 ;  /* 0x0000002fff0d7e24 */ /* 0x000fe2000f8e00ff */
[----:B------:R-:W-:Y:S01]  /*81e0*/  UMOV UR45, 0x40000040 ;  /* 0x40000040002d7882 */ /* 0x000fe20000000000 */
[----:B------:R-:W-:Y:S01]  /*81f0*/  UMOV UR47, 0x8 ;  /* 0x00000008002f7882 */ /* 0x000fe20000000000 */
[----:B------:R-:W-:-:S02]  /*8200*/  UMOV UR52, UR44 ;  /* 0x0000002c00347c82 */ /* 0x000fc40008000000 */
        /* <DEDUP_REMOVED lines=12> */
[----:B------:R-:W-:Y:S01]  /*82d0*/  R2UR UR5, R23 ;  /* 0x00000000170572ca */ /* 0x000fe200000e0000 */
[----:B------:R-:W-:Y:S01]  /*82e0*/  UMOV UR33, UR43 ;  /* 0x0000002b00217c82 */ /* 0x000fe20008000000 */
[----:B------:R-:W-:Y:S01]  /*82f0*/  UMOV UR37, UR41 ;  /* 0x0000002900257c82 */ /* 0x000fe20008000000 */
[----:B------:R-:W-:Y:S01]  /*8300*/  UMOV UR41, 0x40000040 ;  /* 0x4000004000297882 */ /* 0x000fe20000000000 */
[----:B------:R-:W-:-:S03]  /*8310*/  UMOV UR43, 0x8 ;  /* 0x00000008002b7882 */ /* 0x000fc60000000000 */
[----:B------:R-:W-:Y:S02]  /*8320*/  UMOV UR36, UR40 ;  /* 0x0000002800247c82 */ /* 0x000fe40008000000 */
[----:B------:R-:W-:Y:S02]  /*8330*/  UMOV UR32, UR42 ;  /* 0x0000002a00207c82 */ /* 0x000fe40008000000 */
[----:B------:R-:W-:Y:S02]  /*8340*/  UMOV UR40, UR4 ;  /* 0x0000000400287c82 */ /* 0x000fe40008000000 */
[----:B------:R-:W-:Y:S01]  /*8350*/  UMOV UR42, UR5 ;  /* 0x00000005002a7c82 */ /* 0x000fe20008000000 */
[----:B------:R-:W-:Y:S01]  /*8360*/  IMAD.U32 R10, RZ, RZ, UR46 ;  /* 0x0000002eff0a7e24 */ /* 0x000fe2000f8e00ff */
[----:B------:R-:W-:Y:S02]  /*8370*/  WARPGROUP.DEPBAR.LE gsb0, 0x0 ;  /* 0x00008000000079c5 */ /* 0x000fe40000010000 */
        /* <DEDUP_REMOVED lines=93> */
[----:B------:R-:W-:Y:S01]  /*8950*/  R2UR UR47, R9 ;  /* 0x00000000092f72ca */ /* 0x000fe200000e0000 */
[----:B------:R-:W-:Y:S02]  /*8960*/  WARPGROUP.DEPBAR.LE gsb0, 0x0 ;  /* 0x00008000000079c5 */ /* 0x000fe40000010000 */
[----:B------:R-:W-:-:S06]  /*8970*/  WARPGROUP.ARRIVE ;  /* 0x00000000000079c5 */ /* 0x000fcc0000000000 */
[----:B------:R-:W-:Y:S01]  /*8980*/  HGMMA.64x16x16.F32 R160, gdesc[UR8].tnspA.tnspB, R160, gsb0 ;  /* 0x6020000008a079f0 */ /* 0x000fe200080008a0 */
[----:B------:R-:W-:Y:S01]  /*8990*/  IMAD.SHL.U32 R9, R3, 0x4000, RZ ;  /* 0x0000400003097824 */ /* 0x000fe200078e00ff */
[----:B------:R-:W-:-:S04]  /*89a0*/  R2UR UR40, R20 ;  /* 0x00000000142872ca */ /* 0x000fc800000e0000 */
[----:B------:R-:W-:-:S04]  /*89b0*/  IADD3 R20, P1, R9, R234, RZ ;  /* 0x000000ea09147210 */ /* 0x000fc80007f3e0ff */
[----:B------:R-:W-:Y:S02]  /*89c0*/  LEA.HI.X.SX32 R9, R9, R224, 0x1, P1 ;  /* 0x000000e009097211 */ /* 0x000fe400008f0eff */
        /* <DEDUP_REMOVED lines=9> */
[----:B------:R1:W-:Y:S01]  /*8a60*/  REDG.E.ADD.F32x4.FTZ.RN.STRONG.GPU desc[UR46][R8.64], R24 ;  /* 0x00000018080079a6 */ /* 0x0003e2000c10f7ae */
[----:B------:R-:W-:Y:S02]  /*8a70*/  WARPGROUP.DEPBAR.LE gsb0, 0x0 ;  /* 0x00008000000079c5 */ /* 0x000fe40000010000 */
[----:B------:R-:W-:Y:S01]  /*8a80*/  WARPGROUP.ARRIVE ;  /* 0x00000000000079c5 */ /* 0x000fe20000000000 */
[----:B------:R-:W-:Y:S01]  /*8a90*/  SHF.R.U32.HI R216, RZ, 0x4, R216 ;  /* 0x00000004ffd87819 */ /* 0x000fe200000116d8 */
[----:B------:R-:W-:Y:S01]  /*8aa0*/  UMOV UR55, 0x40 ;  /* 0x0000004000377882 */ /* 0x000fe20000000000 */
[----:B-1----:R-:W-:Y:S01]  /*8ab0*/  LOP3.LUT R24, R22, 0x80000, RZ, 0xfc, !PT ;  /* 0x0008000016187812 */ /* 0x002fe200078efcff */
[----:B------:R-:W-:Y:S01]  /*8ac0*/  UMOV UR53, 0x40000040 ;  /* 0x4000004000357882 */ /* 0x000fe20000000000 */
[----:B------:R-:W-:Y:S01]  /*8ad0*/  UMOV UR59, 0x40 ;  /* 0x00000040003b7882 */ /* 0x000fe20000000000 */
        /* <DEDUP_REMOVED lines=10> */
[----:B------:R1:W-:Y:S01]  /*8b80*/  REDG.E.ADD.F32x4.FTZ.RN.STRONG.GPU desc[UR46][R8.64+0x800], R28 ;  /* 0x0008001c080079a6 */ /* 0x0003e2000c10f7ae */
[----:B------:R-:W-:-:S02]  /*8b90*/  WARPGROUP.DEPBAR.LE gsb0, 0x0 ;  /* 0x00008000000079c5 */ /* 0x000fc40000010000 */
[----:B------:R-:W-:Y:S01]  /*8ba0*/  WARPGROUP.ARRIVE ;  /* 0x00000000000079c5 */ /* 0x000fe20000000000 */
[----:B------:R-:W-:Y:S02]  /*8bb0*/  LOP3.LUT R237, R216, 0x3fff, RZ, 0xc0, !PT ;  /* 0x00003fffd8ed7812 */ /* 0x000fe400078ec0ff */
[C---:B------:R-:W-:Y:S01]  /*8bc0*/  R2UR UR54, R24.reuse ;  /* 0x00000000183672ca */ /* 0x040fe200000e0000 */
[----:B------:R-:W-:Y:S01]  /*8bd0*/  VIADD R20, R24, 0x80 ;  /* 0x0000008018147836 */ /* 0x000fe20000000000 */
[----:B------:R-:W-:Y:S01]  /*8be0*/  UMOV UR57, UR53 ;  /* 0x0000003500397c82 */ /* 0x000fe20008000000 */
[----:B------:R-:W-:Y:S01]  /*8bf0*/  HGMMA.64x16x16.F32 R192, gdesc[UR12].tnspA.tnspB, R192, gsb0 ;  /* 0x602000000cc079f0 */ /* 0x000fe200080008c0 */
[----:B------:R-:W-:Y:S01]  /*8c00*/  IMAD R237, R2, 0x800, R237 ;  /* 0x0000080002ed7824 */ /* 0x000fe200078e02ed */
[----:B------:R-:W-:Y:S01]  /*8c10*/  UMOV UR9, UR53 ;  /* 0x0000003500097c82 */ /* 0x000fe20008000000 */
[----:B------:R-:W-:Y:S02]  /*8c20*/  VIADD R25, R24, 0x200 ;  /* 0x0000020018197836 */ /* 0x000fe40000000000 */
[----:B------:R-:W-:-:S02]  /*8c30*/  IMAD.U32 R217, RZ, RZ, UR11 ;  /* 0x0000000bffd97e24 */ /* 0x000fc4000f8e00ff */
[----:B------:R-:W-:Y:S01]  /*8c40*/  VIADD R26, R24, 0x10 ;  /* 0x00000010181a7836 */ /* 0x000fe20000000000 */
[----:B------:R-:W-:Y:S01]  /*8c50*/  UMOV UR37, UR25 ;  /* 0x0000001900257c82 */ /* 0x000fe20008000000 */
[----:B------:R-:W-:Y:S01]  /*8c60*/  UMOV UR33, UR25 ;  /* 0x0000001900217c82 */ /* 0x000fe20008000000 */
[----:B------:R-:W-:Y:S01]  /*8c70*/  UMOV UR29, UR25 ;  /* 0x00000019001d7c82 */ /* 0x000fe20008000000 */
[----:B------:R-:W-:Y:S01]  /*8c80*/  UMOV UR7, 0x40 ;  /* 0x0000004000077882 */ /* 0x000fe20000000000 */
[----:B------:R1:W-:Y:S01]  /*8c90*/  REDG.E.ADD.F32x4.FTZ.RN.STRONG.GPU desc[UR46][R8.64+0x1000], R32 ;  /* 0x00100020080079a6 */ /* 0x0003e2000c10f7ae */
[----:B------:R-:W-:Y:S02]  /*8ca0*/  WARPGROUP.DEPBAR.LE gsb0, 0x0 ;  /* 0x00008000000079c5 */ /* 0x000fe40000010000 */
[----:B------:R-:W-:Y:S01]  /*8cb0*/  WARPGROUP.ARRIVE ;  /* 0x00000000000079c5 */ /* 0x000fe20000000000 */
[----:B------:R-:W-:Y:S02]  /*8cc0*/  R2UR UR52, R237 ;  /* 0x00000000ed3472ca */ /* 0x000fe400000e0000 */
[----:B------:R-:W-:Y:S01]  /*8cd0*/  R2UR UR24, R20 ;  /* 0x00000000141872ca */ /* 0x000fe200000e0000 */
[----:B------:R-:W-:Y:S01]  /*8ce0*/  UMOV UR13, UR53 ;  /* 0x00000035000d7c82 */ /* 0x000fe20008000000 */
[----:B------:R-:W-:Y:S01]  /*8cf0*/  UMOV UR15, 0x40 ;  /* 0x00000040000f7882 */ /* 0x000fe20000000000 */
[----:B------:R-:W-:Y:S01]  /*8d00*/  HGMMA.64x16x16.F32 R208, gdesc[UR16].tnspA.tnspB, R208, gsb0 ;  /* 0x6020000010d079f0 */ /* 0x000fe200080008d0 */
[----:B------:R-:W-:Y:S01]  /*8d10*/  R2UR UR50, R26 ;  /* 0x000000001a3272ca */ /* 0x000fe200000e0000 */
[----:B------:R1:W-:Y:S01]  /*8d20*/  REDG.E.ADD.F32x4.FTZ.RN.STRONG.GPU desc[UR46][R8.64+0x1800], R36 ;  /* 0x00180024080079a6 */ /* 0x0003e2000c10f7ae */
[----:B------:R-:W-:-:S02]  /*8d30*/  WARPGROUP.DEPBAR.LE gsb0, 0x0 ;  /* 0x00008000000079c5 */ /* 0x000fc40000010000 */
[----:B------:R-:W-:-:S03]  /*8d40*/  WARPGROUP.ARRIVE ;  /* 0x00000000000079c5 */ /* 0x000fc60000000000 */
[----:B------:R-:W-:Y:S02]  /*8d50*/  UMOV UR56, UR52 ;  /* 0x0000003400387c82 */ /* 0x000fe40008000000 */
[----:B------:R-:W-:Y:S01]  /*8d60*/  UMOV UR58, UR24 ;  /* 0x00000018003a7c82 */ /* 0x000fe20008000000 */
[C---:B------:R-:W-:Y:S01]  /*8d70*/  VIADD R20, R24.reuse, 0x100 ;  /* 0x0000010018147836 */ /* 0x040fe20000000000 */
[----:B------:R-:W-:Y:S01]  /*8d80*/  UMOV UR12, UR52 ;  /* 0x00000034000c7c82 */ /* 0x000fe20008000000 */
[----:B------:R-:W-:Y:S01]  /*8d90*/  VIADD R26, R24, 0x90 ;  /* 0x00000090181a7836 */ /* 0x000fe20000000000 */
[----:B------:R-:W-:Y:S01]  /*8da0*/  HGMMA.64x16x16.F32 R56, gdesc[UR52].tnspA.tnspB, R56, gsb0 ;  /* 0x60200000343879f0 */ /* 0x000fe20008000838 */
[----:B------:R-:W-:Y:S01]  /*8db0*/  UMOV UR19, 0x40 ;  /* 0x0000004000137882 */ /* 0x000fe20000000000 */
[----:B------:R-:W-:Y:S01]  /*8dc0*/  IMAD.U32 R23, RZ, RZ, UR15 ;  /* 0x0000000fff177e24 */ /* 0x000fe2000f8e00ff */
[----:B------:R-:W-:Y:S01]  /*8dd0*/  R2UR UR45, R7 ;  /* 0x00000000072d72ca */ /* 0x000fe200000e0000 */
[----:B------:R1:W-:Y:S01]  /*8de0*/  REDG.E.ADD.F32x4.FTZ.RN.STRONG.GPU desc[UR46][R8.64+0x2000], R40 ;  /* 0x00200028080079a6 */ /* 0x0003e2000c10f7ae */
[----:B------:R-:W-:-:S02]  /*8df0*/  WARPGROUP.DEPBAR.LE gsb0, 0x0 ;  /* 0x00008000000079c5 */ /* 0x000fc40000010000 */
[----:B------:R-:W-:Y:S01]  /*8e00*/  WARPGROUP.ARRIVE ;  /* 0x00000000000079c5 */ /* 0x000fe20000000000 */
[----:B------:R-:W-:Y:S01]  /*8e10*/  R2UR UR8, R20 ;  /* 0x00000000140872ca */ /* 0x000fe200000e0000 */
[----:B------:R-:W-:Y:S01]  /*8e20*/  IMAD.U32 R7, RZ, RZ, UR43 ;  /* 0x0000002bff077e24 */ /* 0x000fe2000f8e00ff */
[----:B------:R1:W-:Y:S03]  /*8e30*/  REDG.E.ADD.F32x4.FTZ.RN.STRONG.GPU desc[UR46][R8.64+0x2800], R44 ;  /* 0x0028002c080079a6 */ /* 0x0003e6000c10f7ae */
[----:B------:R-:W-:Y:S08]  /*8e40*/  HGMMA.64x16x16.F32 R64, gdesc[UR56].tnspA.tnspB, R64, gsb0 ;  /* 0x60200000384079f0 */ /* 0x000ff00008000840 */
[----:B------:R-:W-:Y:S01]  /*8e50*/  UMOV UR14, UR8 ;  /* 0x00000008000e7c82 */ /* 0x000fe20008000000 */
[----:B------:R-:W-:Y:S01]  /*8e60*/  VIADD R20, R24, 0x180 ;  /* 0x0000018018147836 */ /* 0x000fe20000000000 */
[----:B------:R-:W-:Y:S01]  /*8e70*/  R2UR UR43, R21 ;  /* 0x00000000152b72ca */ /* 0x000fe200000e0000 */
[----:B------:R1:W-:Y:S01]  /*8e80*/  REDG.E.ADD.F32x4.FTZ.RN.STRONG.GPU desc[UR46][R8.64+0x3000], R48 ;  /* 0x00300030080079a6 */ /* 0x0003e2000c10f7ae */
[----:B------:R-:W-:-:S02]  /*8e90*/  WARPGROUP.DEPBAR.LE gsb0, 0x0 ;  /* 0x00008000000079c5 */ /* 0x000fc40000010000 */
[----:B------:R-:W-:Y:S01]  /*8ea0*/  WARPGROUP.ARRIVE ;  /* 0x00000000000079c5 */ /* 0x000fe20000000000 */
[----:B------:R-:W-:Y:S01]  /*8eb0*/  R2UR UR4, R20 ;  /* 0x00000000140472ca */ /* 0x000fe200000e0000 */
[----:B------:R-:W-:Y:S01]  /*8ec0*/  UMOV UR8, UR52 ;  /* 0x0000003400087c82 */ /* 0x000fe20008000000 */
[----:B------:R-:W-:Y:S01]  /*8ed0*/  IMAD.U32 R22, RZ, RZ, UR14 ;  /* 0x0000000eff167e24 */ /* 0x000fe2000f8e00ff */
[----:B------:R1:W-:Y:S02]  /*8ee0*/  REDG.E.ADD.F32x4.FTZ.RN.STRONG.GPU desc[UR46][R8.64+0x3800], R52 ;  /* 0x00380034080079a6 */ /* 0x0003e4000c10f7ae */
[----:B------:R-:W-:Y:S08]  /*8ef0*/  HGMMA.64x16x16.F32 R72, gdesc[UR12].tnspA.tnspB, R72, gsb0 ;  /* 0x602000000c4879f0 */ /* 0x000ff00008000848 */
[----:B------:R-:W-:Y:S01]  /*8f00*/  UMOV UR10, UR4 ;  /* 0x00000004000a7c82 */ /* 0x000fe20008000000 */
[----:B------:R-:W-:-:S02]  /*8f10*/  WARPGROUP.DEPBAR.LE gsb0, 0x0 ;  /* 0x00008000000079c5 */ /* 0x000fc40000010000 */
        /* <DEDUP_REMOVED lines=141> */
.L_x_1760:
        /* <DEDUP_REMOVED lines=157> */
.L_x_1761:
        /* <DEDUP_REMOVED lines=94> */
.L_x_1749:
        /* <DEDUP_REMOVED lines=23> */
.L_x_1764:
        /* <DEDUP_REMOVED lines=20> */
.L_x_1765:
        /* <DEDUP_REMOVED lines=18> */
.L_x_1766:
        /* <DEDUP_REMOVED lines=18> */
.L_x_1767:
        /* <DEDUP_REMOVED lines=178> */
.L_x_1769:
[----:B------:R-:W-:Y:S05]  /*b7b0*/  BSYNC B0 ;  /* 0x0000000000007941 */ /* 0x000fea0003800000 */
.L_x_1768:
[----:B------:R-:W-:-:S04]  /*b7c0*/  DEPBAR.LE SB0, 0x0 ;  /* 0x000080000000791a */ /* 0x000fc80000000000 */
[----:B------:R-:W-:Y:S05]  /*b7d0*/  EXIT ;  /* 0x000000000000794d */ /* 0x000fea0003800000 */
.L_x_1763:
        /* <DEDUP_REMOVED lines=51> */
.L_x_1771:
[----:B------:R-:W-:Y:S05]  /*bb10*/  BSYNC B0 ;  /* 0x0000000000007941 */ /* 0x000fea0003800000 */
.L_x_1770:
        /* <DEDUP_REMOVED lines=16> */
.L_x_1773:
[----:B------:R-:W-:Y:S05]  /*bc20*/  BSYNC B0 ;  /* 0x0000000000007941 */ /* 0x000fea0003800000 */
.L_x_1772:
        /* <DEDUP_REMOVED lines=16> */
.L_x_1775:
[----:B------:R-:W-:Y:S05]  /*bd30*/  BSYNC B0 ;  /* 0x0000000000007941 */ /* 0x000fea0003800000 */
.L_x_1774:
        /* <DEDUP_REMOVED lines=17> */
.L_x_1777:
[----:B------:R-:W-:Y:S05]  /*be50*/  BSYNC B0 ;  /* 0x0000000000007941 */ /* 0x000fea0003800000 */
.L_x_1776:
        /* <DEDUP_REMOVED lines=16> */
.L_x_1779:
[----:B------:R-:W-:Y:S05]  /*bf60*/  BSYNC B0 ;  /* 0x0000000000007941 */ /* 0x000fea0003800000 */
.L_x_1778:
        /* <DEDUP_REMOVED lines=18> */
.L_x_1781:
[----:B------:R-:W-:Y:S05]  /*c090*/  BSYNC B0 ;  /* 0x0000000000007941 */ /* 0x000fea0003800000 */
.L_x_1780:
        /* <DEDUP_REMOVED lines=29> */
.L_x_1783:
[----:B------:R-:W-:Y:S05]  /*c270*/  BSYNC B0 ;  /* 0x0000000000007941 */ /* 0x000fea0003800000 */
.L_x_1782:
        /* <DEDUP_REMOVED lines=21> */
.L_x_1785:
[----:B------:R-:W-:Y:S05]  /*c3d0*/  BSYNC B0 ;  /* 0x0000000000007941 */ /* 0x000fea0003800000 */
.L_x_1784:
        /* <DEDUP_REMOVED lines=21> */
.L_x_1787:
[----:B------:R-:W-:Y:S05]  /*c530*/  BSYNC B0 ;  /* 0x0000000000007941 */ /* 0x000fea0003800000 */
.L_x_1786:
        /* <DEDUP_REMOVED lines=22> */
.L_x_1789:
[----:B------:R-:W-:Y:S05]  /*c6a0*/  BSYNC B0 ;  /* 0x0000000000007941 */ /* 0x000fea0003800000 */
.L_x_1788:
        /* <DEDUP_REMOVED lines=14> */
.L_x_1791:
[----:B------:R-:W-:Y:S05]  /*c790*/  BSYNC B0 ;  /* 0x0000000000007941 */ /* 0x000fea0003800000 */
.L_x_1790:
        /* <DEDUP_REMOVED lines=16> */
.L_x_1793:
[----:B------:R-:W-:Y:S05]  /*c8a0*/  BSYNC B0 ;  /* 0x0000000000007941 */ /* 0x000fea0003800000 */
.L_x_1792:
        /* <DEDUP_REMOVED lines=16> */
.L_x_1795:
[----:B------:R-:W-:Y:S05]  /*c9b0*/  BSYNC B0 ;  /* 0x0000000000007941 */ /* 0x000fea0003800000 */
.L_x_1794:
        /* <DEDUP_REMOVED lines=16> */
.L_x_1797:
[----:B------:R-:W-:Y:S05]  /*cac0*/  BSYNC B0 ;  /* 0x0000000000007941 */ /* 0x000fea0003800000 */
.L_x_1796:
        /* <DEDUP_REMOVED lines=15> */
.L_x_1799:
[----:B------:R-:W-:Y:S05]  /*cbc0*/  BSYNC B0 ;  /* 0x0000000000007941 */ /* 0x000fea0003800000 */
.L_x_1798:
        /* <DEDUP_REMOVED lines=15> */
.L_x_1801:
[----:B------:R-:W-:Y:S05]  /*ccc0*/  BSYNC B0 ;  /* 0x0000000000007941 */ /* 0x000fea0003800000 */
.L_x_1800:
        /* <DEDUP_REMOVED lines=15> */
.L_x_1803:
[----:B------:R-:W-:Y:S05]  /*cdc0*/  BSYNC B0 ;  /* 0x0000000000007941 */ /* 0x000fea0003800000 */
.L_x_1802:
        /* <DEDUP_REMOVED lines=15> */
.L_x_1805:
[----:B------:R-:W-:Y:S05]  /*cec0*/  BSYNC B0 ;  /* 0x0000000000007941 */ /* 0x000fea0003800000 */
.L_x_1804:
        /* <DEDUP_REMOVED lines=15> */
.L_x_1807:
[----:B------:R-:W-:Y:S05]  /*cfc0*/  BSYNC B0 ;  /* 0x0000000000007941 */ /* 0x000fea0003800000 */
.L_x_1806:
        /* <DEDUP_REMOVED lines=15> */
.L_x_1809:
[----:B------:R-:W-:Y:S05]  /*d0c0*/  BSYNC B0 ;  /* 0x0000000000007941 */ /* 0x000fea0003800000 */
.L_x_1808:
[----:B------:R-:W-:Y:S05]  /*d0d0*/  EXIT ;  /* 0x000000000000794d */ /* 0x000fea0003800000 */
.L_x_1745:
        /* <DEDUP_REMOVED lines=28> */
.L_x_1812:
[----:B------:R-:W-:Y:S01]  /*d2a0*/  ULDC UR8, c[0x0][0xb44] ;  /* 0x0002d10000087ab9 */ /* 0x000fe20000000800 */
[----:B------:R-:W-:Y:S01]  /*d2b0*/  UMOV UR11, UR7 ;  /* 0x00000007000b7c82 */ /* 0x000fe20008000000 */
[----:B------:R-:W-:-:S11]  /*d2c0*/  UISETP.NE.AND UP0, UPT, UR8, 0x1, UPT ;  /* 0x000000010800788c */ /* 0x000fd6000bf05270 */
[----:B------:R-:W-:Y:S02]  /*d2d0*/  @UP0 ULDC.64 UR12, c[0x0][0xb48] ;  /* 0x0002d200000c0ab9 */ /* 0x000fe40000000a00 */
[----:B------:R-:W-:-:S04]  /*d2e0*/  UIMAD.WIDE.U32 UR4, UR7, UR12, URZ ;  /* 0x0000000c070472a5 */ /* 0x000fc8000f8e003f */
[----:B------:R-:W-:-:S04]  /*d2f0*/  @UP0 USHF.R.U32.HI UR11, URZ, UR13, UR5 ;  /* 0x0000000d3f0b0299 */ /* 0x000fc80008011605 */
[----:B------:R-:W-:-:S12]  /*d300*/  UIMAD UR4, UR11, UR8, URZ ;  /* 0x000000080b0472a4 */ /* 0x000fd8000f8e023f */
.L_x_1813:
        /* <DEDUP_REMOVED lines=75> */
.L_x_1832:
        /* <DEDUP_REMOVED lines=10> */
.L_x_1817:
        /* <DEDUP_REMOVED lines=125> */
.L_x_1823:
[----:B------:R-:W-:-:S04]  /*e030*/  SHF.L.U32 R10, R15, 0x1f, RZ ;  /* 0x0000001f0f0a7819 */ /* 0x000fc800000006ff */
[----:B------:R-:W1:Y:S02]  /*e040*/  SYNCS.PHASECHK.TRANS64.TRYWAIT P1, [R7+URZ+0x31838], R10 ;  /* 0x0318380a070075a7 */ /* 0x000e64000802017f */
[----:B-1---5:R-:W-:Y:S05]  /*e050*/  @!P1 BRA `(.L_x_1819) ;  /* 0x0000000c00a49947 */ /* 0x022fea0003800000 */
.L_x_1833:
[----:B------:R-:W-:Y:S05]  /*e060*/  @P0 BRA `(.L_x_1820) ;  /* 0x0000000000140947 */ /* 0x000fea0003800000 */
[----:B------:R-:W-:Y:S01]  /*e070*/  ISETP.NE.AND P1, PT, R17, RZ, PT ;  /* 0x000000ff1100720c */ /* 0x000fe20003f25270 */
[----:B-1----:R-:W-:-:S04]  /*e080*/  IMAD.MOV.U32 R10, RZ, RZ, 0x8100 ;  /* 0x00008100ff0a7424 */ /* 0x002fc800078e00ff */
[----:B------:R2:W-:Y:S08]  /*e090*/  SYNCS.ARRIVE.TRANS64 RZ, [R7+URZ+0x31830], R10 ;  /* 0x0318300a07ff79a7 */ /* 0x0005f0000800003f */
[----:B------:R-:W-:Y:S05]  /*e0a0*/  @!P1 BRA `(.L_x_1820) ;  /* 0x0000000000049947 */ /* 0x000fea0003800000 */
[----:B------:R-:W-:Y:S01]  /*e0b0*/  BPT.TRAP 0x1 ;  /* 0x000000040000795c */ /* 0x000fe20000300000 */
.L_x_1820:
        /* <DEDUP_REMOVED lines=51> */
.L_x_1835:
[----:B------:R-:W-:Y:S01]  /*e3f0*/  LOP3.LUT R15, R15, 0x1, RZ, 0x3c, !PT ;  /* 0x000000010f0f7812 */ /* 0x000fe200078e3cff */
[----:B------:R-:W-:Y:S06]  /*e400*/  @P2 BRA `(.L_x_1822) ;  /* 0x0000000000142947 */ /* 0x000fec0003800000 */
[----:B------:R-:W-:Y:S01]  /*e410*/  ISETP.NE.AND P1, PT, R17, RZ, PT ;  /* 0x000000ff1100720c */ /* 0x000fe20003f25270 */
[----:B-1----:R-:W-:-:S04]  /*e420*/  IMAD.MOV.U32 R20, RZ, RZ, 0x8100 ;  /* 0x00008100ff147424 */ /* 0x002fc800078e00ff */
[----:B------:R2:W-:Y:S08]  /*e430*/  SYNCS.ARRIVE.TRANS64 RZ, [R19+URZ+0x31810], R20 ;  /* 0x0318101413ff79a7 */ /* 0x0005f0000800003f */
[----:B------:R-:W-:Y:S05]  /*e440*/  @!P1 BRA `(.L_x_1822) ;  /* 0x0000000000049947 */ /* 0x000fea0003800000 */
[----:B------:R-:W-:Y:S01]  /*e450*/  BPT.TRAP 0x1 ;  /* 0x000000040000795c */ /* 0x000fe20000300000 */
.L_x_1822:
        /* <DEDUP_REMOVED lines=52> */
.L_x_1818:
[----:B------:R-:W-:-:S04]  /*e7a0*/  SHF.L.U32 R4, R15, 0x1f, RZ ;  /* 0x0000001f0f047819 */ /* 0x000fc800000006ff */
[----:B------:R-:W1:Y:S02]  /*e7b0*/  SYNCS.PHASECHK.TRANS64.TRYWAIT P1, [R7+URZ+0x31838], R4 ;  /* 0x03183804070075a7 */ /* 0x000e64000802017f */
[----:B-1----:R-:W-:Y:S05]  /*e7c0*/  @!P1 BRA `(.L_x_1824) ;  /* 0x0000000400f49947 */ /* 0x002fea0003800000 */
.L_x_1836:
[----:B------:R-:W-:Y:S05]  /*e7d0*/  @P0 BRA `(.L_x_1825) ;  /* 0x0000000000180947 */ /* 0x000fea0003800000 */
[----:B------:R-:W2:Y:S01]  /*e7e0*/  S2R R5, SR_TID.X ;  /* 0x0000000000057919 */ /* 0x000ea20000002100 */
[----:B-1----:R-:W-:-:S04]  /*e7f0*/  IMAD.MOV.U32 R4, RZ, RZ, 0x8100 ;  /* 0x00008100ff047424 */ /* 0x002fc800078e00ff */
[----:B------:R3:W-:Y:S01]  /*e800*/  SYNCS.ARRIVE.TRANS64 RZ, [R7+URZ+0x31830], R4 ;  /* 0x0318300407ff79a7 */ /* 0x0007e2000800003f */
[----:B--2---:R-:W-:-:S13]  /*e810*/  LOP3.LUT P0, RZ, R5, 0x1f, RZ, 0xc0, !PT ;  /* 0x0000001f05ff7812 */ /* 0x004fda000780c0ff */
[----:B---3--:R-:W-:Y:S05]  /*e820*/  @!P0 BRA `(.L_x_1825) ;  /* 0x0000000000048947 */ /* 0x008fea0003800000 */
[----:B------:R-:W-:Y:S01]  /*e830*/  BPT.TRAP 0x1 ;  /* 0x000000040000795c */ /* 0x000fe20000300000 */
.L_x_1825:
        /* <DEDUP_REMOVED lines=52> */
.L_x_1815:
[----:B------:R-:W-:Y:S05]  /*eb80*/  BSYNC B1 ;  /* 0x0000000000017941 */ /* 0x000fea0003800000 */
.L_x_1814:
[----:B------:R-:W-:-:S03]  /*eb90*/  UMOV UR4, 0xffffffff ;  /* 0xffffffff00047882 */ /* 0x000fc60000000000 */
[----:B------:R-:W-:Y:S05]  /*eba0*/  BRA.DIV UR4, `(.L_x_1826) ;  /* 0x0000000604107947 */ /* 0x000fea000b800000 */
[----:B------:R-:W-:-:S13]  /*ebb0*/  ELECT P6, URZ, PT ;  /* 0x00000000003f782f */ /* 0x000fda00038c0000 */
.L_x_1839:
[----:B------:R-:W-:Y:S05]  /*ebc0*/  @!P6 BRA `(.L_x_1811) ;  /* 0x000000000070e947 */ /* 0x000fea0003800000 */
[----:B------:R-:W-:-:S04]  /*ebd0*/  LOP3.LUT R0, R0, 0x2, RZ, 0xfc, !PT ;  /* 0x0000000200007812 */ /* 0x000fc800078efcff */
[----:B------:R-:W-:-:S13]  /*ebe0*/  ISETP.NE.AND P1, PT, R0, 0x3, PT ;  /* 0x000000030000780c */ /* 0x000fda0003f25270 */
[----:B------:R-:W-:Y:S05]  /*ebf0*/  @!P1 BRA `(.L_x_1827) ;  /* 0x0000000000049947 */ /* 0x000fea0003800000 */
[----:B------:R-:W-:Y:S01]  /*ec00*/  BPT.TRAP 0x1 ;  /* 0x000000040000795c */ /* 0x000fe20000300000 */
.L_x_1827:
        /* <DEDUP_REMOVED lines=8> */
.L_x_1840:
        /* <DEDUP_REMOVED lines=9> */
.L_x_1841:
[----:B------:R-:W-:Y:S05]  /*ed20*/  @!P1 BRA `(.L_x_1830) ;  /* 0x0000000000049947 */ /* 0x000fea0003800000 */
[----:B------:R-:W-:Y:S01]  /*ed30*/  BPT.TRAP 0x1 ;  /* 0x000000040000795c */ /* 0x000fe20000300000 */
.L_x_1830:
[----:B------:R-:W-:-:S07]  /*ed40*/  SHF.L.U32 R6, R6, 0x1f, RZ ;  /* 0x0000001f06067819 */ /* 0x000fce00000006ff */
.L_x_1831:
[----:B--2---:R2:W3:Y:S02]  /*ed50*/  SYNCS.PHASECHK.TRANS64.TRYWAIT P0, [R5+URZ+0x31838], R6 ;  /* 0x03183806050075a7 */ /* 0x0044e4000800017f */
[----:B---3--:R-:W-:Y:S05]  /*ed60*/  @!P0 NANOSLEEP.SYNCS 0x989680 ;  /* 0x009896800000895d */ /* 0x008fea0003900000 */
[----:B------:R-:W3:Y:S02]  /*ed70*/  @!P0 SYNCS.PHASECHK.TRANS64 P0, [R5+URZ+0x31838], R6 ;  /* 0x03183806050085a7 */ /* 0x000ee4000800007f */
[----:B---3--:R-:W-:Y:S05]  /*ed80*/  @!P0 BRA `(.L_x_1831) ;  /* 0xfffffffc00f08947 */ /* 0x008fea000383ffff */
.L_x_1811:
[----:B------:R-:W-:Y:S05]  /*ed90*/  BSYNC B0 ;  /* 0x0000000000007941 */ /* 0x000fea0003800000 */
.L_x_1810:
[----:B------:R-:W-:Y:S05]  /*eda0*/  EXIT ;  /* 0x000000000000794d */ /* 0x000fea0003800000 */
.L_x_1751:
[----:B-1----:R1:W2:Y:S02]  /*edb0*/  SYNCS.PHASECHK.TRANS64.TRYWAIT P0, [R17+URZ+0x31800], R10 ;  /* 0x0318000a110075a7 */ /* 0x0022a4000800017f */
[----:B--2---:R-:W-:Y:S05]  /*edc0*/  @!P0 NANOSLEEP.SYNCS 0x989680 ;  /* 0x009896800000895d */ /* 0x004fea0003900000 */
[----:B------:R-:W2:Y:S02]  /*edd0*/  @!P0 SYNCS.PHASECHK.TRANS64 P0, [R17+URZ+0x31800], R10 ;  /* 0x0318000a110085a7 */ /* 0x000ea4000800007f */
[----:B--2---:R-:W-:Y:S05]  /*ede0*/  @!P0 BRA `(.L_x_1751) ;  /* 0xfffffffc00f08947 */ /* 0x004fea000383ffff */
[----:B------:R-:W-:Y:S05]  /*edf0*/  BRA `(.L_x_1750) ;  /* 0xffffff2000887947 */ /* 0x000fea000383ffff */
.L_x_1755:
[----:B--2---:R2:W3:Y:S02]  /*ee00*/  SYNCS.PHASECHK.TRANS64.TRYWAIT P1, [R16+URZ+0x31810], R9 ;  /* 0x03181009100075a7 */ /* 0x0044e4000802017f */
[----:B---3--:R-:W-:Y:S05]  /*ee10*/  @!P1 NANOSLEEP.SYNCS 0x989680 ;  /* 0x009896800000995d */ /* 0x008fea0003900000 */
[----:B------:R-:W3:Y:S02]  /*ee20*/  @!P1 SYNCS.PHASECHK.TRANS64 P1, [R16+URZ+0x31810], R9 ;  /* 0x03181009100095a7 */ /* 0x000ee4000802007f */
[----:B---3--:R-:W-:Y:S05]  /*ee30*/  @!P1 BRA `(.L_x_1755) ;  /* 0xfffffffc00f09947 */ /* 0x008fea000383ffff */
[----:B------:R-:W-:Y:S05]  /*ee40*/  BRA `(.L_x_1754) ;  /* 0xffffff2800d07947 */ /* 0x000fea000383ffff */
.L_x_1759:
[----:B------:R1:W1:Y:S02]  /*ee50*/  SYNCS.PHASECHK.TRANS64.TRYWAIT P1, [R17+URZ+0x31830], R8 ;  /* 0x03183008110075a7 */ /* 0x000264000802017f */
[----:B-1----:R-:W-:Y:S05]  /*ee60*/  @!P1 NANOSLEEP.SYNCS 0x989680 ;  /* 0x009896800000995d */ /* 0x002fea0003900000 */
[----:B------:R-:W1:Y:S02]  /*ee70*/  @!P1 SYNCS.PHASECHK.TRANS64 P1, [R17+URZ+0x31830], R8 ;  /* 0x03183008110095a7 */ /* 0x000e64000802007f */
[----:B-1----:R-:W-:Y:S05]  /*ee80*/  @!P1 BRA `(.L_x_1759) ;  /* 0xfffffffc00f09947 */ /* 0x002fea000383ffff */
[----:B------:R-:W-:Y:S05]  /*ee90*/  BRA `(.L_x_1758) ;  /* 0xffffff5000447947 */ /* 0x000fea000383ffff */
.L_x_1816:
[----:B-1----:R1:W2:Y:S02]  /*eea0*/  SYNCS.PHASECHK.TRANS64.TRYWAIT P1, [R7+URZ+0x31820], R6 ;  /* 0x03182006070075a7 */ /* 0x0022a4000802017f */
[----:B--2---:R-:W-:Y:S05]  /*eeb0*/  @!P1 NANOSLEEP.SYNCS 0x989680 ;  /* 0x009896800000995d */ /* 0x004fea0003900000 */
[----:B------:R-:W2:Y:S02]  /*eec0*/  @!P1 SYNCS.PHASECHK.TRANS64 P1, [R7+URZ+0x31820], R6 ;  /* 0x03182006070095a7 */ /* 0x000ea4000802007f */
[----:B--2---:R-:W-:Y:S05]  /*eed0*/  @!P1 BRA `(.L_x_1816) ;  /* 0xfffffffc00f09947 */ /* 0x004fea000383ffff */
[----:B------:R-:W-:Y:S05]  /*eee0*/  BRA `(.L_x_1832) ;  /* 0xffffffe800347947 */ /* 0x000fea000383ffff */
.L_x_1819:
[----:B-1----:R1:W2:Y:S02]  /*eef0*/  SYNCS.PHASECHK.TRANS64.TRYWAIT P1, [R7+URZ+0x31838], R10 ;  /* 0x0318380a070075a7 */ /* 0x0022a4000802017f */
[----:B--2---:R-:W-:Y:S05]  /*ef00*/  @!P1 NANOSLEEP.SYNCS 0x989680 ;  /* 0x009896800000995d */ /* 0x004fea0003900000 */
[----:B------:R-:W2:Y:S02]  /*ef10*/  @!P1 SYNCS.PHASECHK.TRANS64 P1, [R7+URZ+0x31838], R10 ;  /* 0x0318380a070095a7 */ /* 0x000ea4000802007f */
[----:B--2---:R-:W-:Y:S05]  /*ef20*/  @!P1 BRA `(.L_x_1819) ;  /* 0xfffffffc00f09947 */ /* 0x004fea000383ffff */
[----:B------:R-:W-:Y:S05]  /*ef30*/  BRA `(.L_x_1833) ;  /* 0xfffffff000487947 */ /* 0x000fea000383ffff */
.L_x_1821:
[----:B------:R-:W-:-:S07]  /*ef40*/  SHF.L.U32 R20, R14, 0x1f, RZ ;  /* 0x0000001f0e147819 */ /* 0x000fce00000006ff */
.L_x_1834:
[----:B-1----:R1:W2:Y:S02]  /*ef50*/  SYNCS.PHASECHK.TRANS64.TRYWAIT P1, [R19+URZ+0x31820], R20 ;  /* 0x03182014130075a7 */ /* 0x0022a4000802017f */
[----:B--2---:R-:W-:Y:S05]  /*ef60*/  @!P1 NANOSLEEP.SYNCS 0x989680 ;  /* 0x009896800000995d */ /* 0x004fea0003900000 */
[----:B------:R-:W2:Y:S02]  /*ef70*/  @!P1 SYNCS.PHASECHK.TRANS64 P1, [R19+URZ+0x31820], R20 ;  /* 0x03182014130095a7 */ /* 0x000ea4000802007f */
[----:B--2---:R-:W-:Y:S05]  /*ef80*/  @!P1 BRA `(.L_x_1834) ;  /* 0xfffffffc00f09947 */ /* 0x004fea000383ffff */
[----:B------:R-:W-:Y:S05]  /*ef90*/  BRA `(.L_x_1835) ;  /* 0xfffffff400147947 */ /* 0x000fea000383ffff */
.L_x_1824:
[----:B-1----:R1:W2:Y:S02]  /*efa0*/  SYNCS.PHASECHK.TRANS64.TRYWAIT P1, [R7+URZ+0x31838], R4 ;  /* 0x03183804070075a7 */ /* 0x0022a4000802017f */
[----:B--2---:R-:W-:Y:S05]  /*efb0*/  @!P1 NANOSLEEP.SYNCS 0x989680 ;  /* 0x009896800000995d */ /* 0x004fea0003900000 */
[----:B------:R-:W2:Y:S02]  /*efc0*/  @!P1 SYNCS.PHASECHK.TRANS64 P1, [R7+URZ+0x31838], R4 ;  /* 0x03183804070095a7 */ /* 0x000ea4000802007f */
[----:B--2---:R-:W-:Y:S05]  /*efd0*/  @!P1 BRA `(.L_x_1824) ;  /* 0xfffffffc00f09947 */ /* 0x004fea000383ffff */
[----:B------:R-:W-:Y:S05]  /*efe0*/  BRA `(.L_x_1836) ;  /* 0xfffffff400f87947 */ /* 0x000fea000383ffff */
.L_x_1826:
[----:B------:R-:W-:Y:S01]  /*eff0*/  BSSY B1, `(.L_x_1837) ;  /* 0x0000006000017945 */ /* 0x000fe20003800000 */
[----:B------:R-:W-:-:S07]  /*f000*/  IMAD.MOV.U32 R15, RZ, RZ, -0x1 ;  /* 0xffffffffff0f7424 */ /* 0x000fce00078e00ff */
[----:B------:R-:W-:Y:S05]  /*f010*/  WARPSYNC.COLLECTIVE R15, `(.L_x_1838) ;  /* 0x000000000f0c7348 */ /* 0x000fea0003c00000 */
[----:B------:R-:W-:Y:S02]  /*f020*/  ELECT P6, UR62, PT ;  /* 0x00000000003e782f */ /* 0x000fe400038c0000 */
[----:B------:R-:W-:Y:S01]  /*f030*/  MOV R14, UR62 ;  /* 0x0000003e000e7c02 */ /* 0x000fe20008000f00 */
[----:B------:R-:W-:Y:S10]  /*f040*/  ENDCOLLECTIVE ;  /* 0x000000000000791b */ /* 0x000ff40003800000 */
.L_x_1838:
[----:B------:R-:W-:Y:S05]  /*f050*/  BSYNC B1 ;  /* 0x0000000000017941 */ /* 0x000fea0003800000 */
.L_x_1837:
[----:B------:R-:W-:Y:S05]  /*f060*/  BRA `(.L_x_1839) ;  /* 0xfffffff800d47947 */ /* 0x000fea000383ffff */
.L_x_1828:
[----:B-1----:R1:W2:Y:S02]  /*f070*/  SYNCS.PHASECHK.TRANS64.TRYWAIT P0, [R3+URZ], R2 ;  /* 0x00000002030075a7 */ /* 0x0022a4000800017f */
[----:B--2---:R-:W-:Y:S05]  /*f080*/  @!P0 NANOSLEEP.SYNCS 0x989680 ;  /* 0x009896800000895d */ /* 0x004fea0003900000 */
[----:B------:R-:W2:Y:S02]  /*f090*/  @!P0 SYNCS.PHASECHK.TRANS64 P0, [R3+URZ], R2 ;  /* 0x00000002030085a7 */ /* 0x000ea4000800007f */
[----:B--2---:R-:W-:Y:S05]  /*f0a0*/  @!P0 BRA `(.L_x_1828) ;  /* 0xfffffffc00f08947 */ /* 0x004fea000383ffff */
[----:B------:R-:W-:Y:S05]  /*f0b0*/  BRA `(.L_x_1840) ;  /* 0xfffffff800f47947 */ /* 0x000fea000383ffff */
.L_x_1829:
[----:B-1----:R1:W2:Y:S02]  /*f0c0*/  SYNCS.PHASECHK.TRANS64.TRYWAIT P0, [R17+URZ], R0 ;  /* 0x00000000110075a7 */ /* 0x0022a4000800017f */
[----:B--2---:R-:W-:Y:S05]  /*f0d0*/  @!P0 NANOSLEEP.SYNCS 0x989680 ;  /* 0x009896800000895d */ /* 0x004fea0003900000 */
[----:B------:R-:W2:Y:S02]  /*f0e0*/  @!P0 SYNCS.PHASECHK.TRANS64 P0, [R17+URZ], R0 ;  /* 0x00000000110085a7 */ /* 0x000ea4000800007f */
[----:B--2---:R-:W-:Y:S05]  /*f0f0*/  @!P0 BRA `(.L_x_1829) ;  /* 0xfffffffc00f08947 */ /* 0x004fea000383ffff */
[----:B------:R-:W-:Y:S05]  /*f100*/  BRA `(.L_x_1841) ;  /* 0xfffffffc00047947 */ /* 0x000fea000383ffff */
.L_x_1842:
        /* <DEDUP_REMOVED lines=15> */
.L_x_2217:


//--------------------- .text._ZN7cutlass13device_kernelIN5flash11enable_sm90INS1_16FlashAttnBwdSm90INS1_25CollectiveMainloopBwdSm90ILi2ELi1ELi1EN4cute5tupleIJNS5_1CILi1EEES8_S8_EEENS6_IJNS7_ILi64EEENS7_ILi80EEENS7_ILi256EEEEEENS_6half_tEfNS_4arch4Sm90ELb1ELb0ELb0ELb0ELb0ELb0ELb1ELb1ELi2ELi1ELi1ELi1ELb0EEENS1_24CollectiveEpilogueBwdGQAISD_fSG_Li256ELb0ELb0EEENS1_25SingleTileBwdLPTSchedulerILb0ELi80ELb0EEEEEEEEEvNT_6ParamsE --------------------------
	.section	.text._ZN7cutlass13device_kernelIN5flash11enable_sm90INS1_16FlashAttnBwdSm90INS1_25CollectiveMainloopBwdSm90ILi2ELi1ELi1EN4cute5tupleIJNS5_1CILi1EEES8_S8_EEENS6_IJNS7_ILi64EEENS7_ILi80EEENS7_ILi256EEEEEENS_6half_tEfNS_4arch4Sm90ELb1ELb0ELb0ELb0ELb0ELb0ELb1ELb1ELi2ELi1ELi1ELi1ELb0EEENS1_24CollectiveEpilogueBwdGQAISD_fSG_Li256ELb0ELb0EEENS1_25SingleTileBwdLPTSchedulerILb0ELi80ELb0EEEEEEEEEvNT_6ParamsE,"ax",@progbits
	.align	128
.text._ZN7cutlass13device_kernelIN5flash11enable_sm90INS1_16FlashAttnBwdSm90INS1_25CollectiveMainloopBwdSm90ILi2ELi1ELi1EN4cute5tupleIJNS5_1CILi1EEES8_S8_EEENS6_IJNS7_ILi64EEENS7_ILi80EEENS7_ILi256EEEEEENS_6half_tEfNS_4arch4Sm90ELb1ELb0ELb0ELb0ELb0ELb0ELb1ELb1ELi2ELi1ELi1ELi1ELb0EEENS1_24CollectiveEpilogueBwdGQAISD_fSG_Li256ELb0ELb0EEENS1_25SingleTileBwdLPTSchedulerILb0ELi80ELb0EEEEEEEEEvNT_6ParamsE:
        .type           _ZN7cutlass13device_kernelIN5flash11enable_sm90INS1_16FlashAttnBwdSm90INS1_25CollectiveMainloopBwdSm90ILi2ELi1ELi1EN4cute5tupleIJNS5_1CILi1EEES8_S8_EEENS6_IJNS7_ILi64EEENS7_ILi80EEENS7_ILi256EEEEEENS_6half_tEfNS_4arch4Sm90ELb1ELb0ELb0ELb0ELb0ELb0ELb1ELb1ELi2ELi1ELi1ELi1ELb0EEENS1_24CollectiveEpilogueBwdGQAISD_fSG_Li256ELb0ELb0EEENS1_25SingleTileBwdLPTSchedulerILb0ELi80ELb0EEEEEEEEEvNT_6ParamsE,@function
        .size           _ZN7cutlass13device_kernelIN5flash11enable_sm90INS1_16FlashAttnBwdSm90INS1_25CollectiveMainloopBwdSm90ILi2ELi1ELi1EN4cute5tupleIJNS5_1CILi1EEES8_S8_EEENS6_IJNS7_ILi64EEENS7_ILi80EEENS7_ILi256EEEEEENS_6half_tEfNS_4arch4Sm90ELb1ELb0ELb0ELb0ELb0ELb0ELb1ELb1ELi2ELi1ELi1ELi1ELb0EEENS1_24CollectiveEpilogueBwdGQAISD_fSG_Li256ELb0ELb0EEENS1_25SingleTileBwdLPTSchedulerILb0ELi80ELb0EEEEEEEEEvNT_6ParamsE,(.L_x_2218 - _ZN7cutlass13device_kernelIN5flash11enable_sm90INS1_16FlashAttnBwdSm90INS1_25CollectiveMainloopBwdSm90ILi2ELi1ELi1EN4cute5tupleIJNS5_1CILi1EEES8_S8_EEENS6_IJNS7_ILi64EEENS7_ILi80EEENS7_ILi256EEEEEENS_6half_tEfNS_4arch4Sm90ELb1ELb0ELb0ELb0ELb0ELb0ELb1ELb1ELi2ELi1ELi1ELi1ELb0EEENS1_24CollectiveEpilogueBwdGQAISD_fSG_Li256ELb0ELb0EEENS1_25SingleTileBwdLPTSchedulerILb0ELi80ELb0EEEEEEEEEvNT_6ParamsE)
        .other          _ZN7cutlass13device_kernelIN5flash11enable_sm90INS1_16FlashAttnBwdSm90INS1_25CollectiveMainloopBwdSm90ILi2ELi1ELi1EN4cute5tupleIJNS5_1CILi1EEES8_S8_EEENS6_IJNS7_ILi64EEENS7_ILi80EEENS7_ILi256EEEEEENS_6half_tEfNS_4arch4Sm90ELb1ELb0ELb0ELb0ELb0ELb0ELb1ELb1ELi2ELi1ELi1ELi1ELb0EEENS1_24CollectiveEpilogueBwdGQAISD_fSG_Li256ELb0ELb0EEENS1_25SingleTileBwdLPTSchedulerILb0ELi80ELb0EEEEEEEEEvNT_6ParamsE,@"STO_CUDA_ENTRY STV_DEFAULT"
_ZN7cutlass13device_kernelIN5flash11enable_sm90INS1_16FlashAttnBwdSm90INS1_25CollectiveMainloopBwdSm90ILi2ELi1ELi1EN4cute5tupleIJNS5_1CILi1EEES8_S8_EEENS6_IJNS7_ILi64EEENS7_ILi80EEENS7_ILi256EEEEEENS_6half_tEfNS_4arch4Sm90ELb1ELb0ELb0ELb0ELb0ELb0ELb1ELb1ELi2ELi1ELi1ELi1ELb0EEENS1_24CollectiveEpilogueBwdGQAISD_fSG_Li256ELb0ELb0EEENS1_25SingleTileBwdLPTSchedulerILb0ELi80ELb0EEEEEEEEEvNT_6ParamsE:
        /* <DEDUP_REMOVED lines=23> */
.L_x_1844:
[----:B------:R-:W-:Y:S05]  /*0170*/  BSYNC B0 ;  /* 0x0000000000007941 */ /* 0x000fea0003800000 */
.L_x_1843:
        /* <DEDUP_REMOVED lines=34> */
.L_x_1845:
        /* <DEDUP_REMOVED lines=20> */
.L_x_1846:
        /* <DEDUP_REMOVED lines=8> */
.L_x_1849:
        /* <DEDUP_REMOVED lines=25> */
[----:B------:R1:W-:Y:S01]  /*06f0*/  STL [R1], R2 ;  /* 0x0000000201007387 */ /* 0x0003e20000100800 */
[----:B------:R-:W-:Y:S05]  /*0700*/  BRA `(.L_x_1851) ;  /* 0x0000000000247947 */ /* 0x000fea0003800000 */
.L_x_1850:
        /* <DEDUP_REMOVED lines=8> */
[----:B------:R2:W-:Y:S05]  /*0790*/  STL [R1], R2 ;  /* 0x0000000201007387 */ /* 0x0005ea0000100800 */
.L_x_1851:
        /* <DEDUP_REMOVED lines=16> */
[----:B-1----:R-:W2:Y:S01]  /*08a0*/  LDL R2, [R1] ;  /* 0x0000000001027983 */ /* 0x002ea20000100800 */
[----:B------:R-:W-:Y:S01]  /*08b0*/  ULDC UR9, c[0x0][0x280] ;  /* 0x0000a00000097ab9 */ /* 0x000fe20000000800 */
[----:B------:R-:W-:Y:S01]  /*08c0*/  ULDC UR10, c[0x0][0x290] ;  /* 0x0000a400000a7ab9 */ /* 0x000fe20000000800 */
[----:B------:R-:W-:Y:S01]  /*08d0*/  ULDC UR7, c[0x0][0x74c] ;  /* 0x0001d30000077ab9 */ /* 0x000fe20000000800 */
[----:B------:R-:W-:Y:S01]  /*08e0*/  IMAD.U32 R236, RZ, RZ, UR4 ;  /* 0x00000004ffec7e24 */ /* 0x000fe2000f8e00ff */
        /* <DEDUP_REMOVED lines=93> */
[----:B------:R-:W-:-:S13]  /*0ec0*/  ISETP.LT.AND P1, PT, R5, UR11, PT ;  /* 0x0000000b05007c0c */ /* 0x000fda000bf21270 */
[----:B------:R-:W-:Y:S05]  /*0ed0*/  @!P1 BRA `(.L_x_1853) ;  /* 0x0000007400f89947 */ /* 0x000fea0003800000 */
        /* <DEDUP_REMOVED lines=24> */
.L_x_1854:
[----:B------:R-:W2:Y:S01]  /*1060*/  LDL R4, [R1+0x4] ;  /* 0x0000040001047983 */ /* 0x000ea20000100800 */
[----:B------:R-:W-:Y:S01]  /*1070*/  R2UR UR6, R236 ;  /* 0x00000000ec0672ca */ /* 0x000fe200000e0000 */
[----:B------:R-:W3:Y:S02]  /*1080*/  LDC.64 R230, c[0x0][0x2e0] ;  /* 0x0000b800ffe67b82 */ /* 0x000ee40000000a00 */
[----:B------:R-:W5:Y:S01]  /*1090*/  LDL R16, [R1] ;  /* 0x0000000001107983 */ /* 0x000f620000100800 */
[----:B------:R-:W-:Y:S02]  /*10a0*/  LOP3.LUT R13, R2, 0x1ffffffe, RZ, 0xc0, !PT ;  /* 0x1ffffffe020d7812 */ /* 0x000fe400078ec0ff */
[----:B------:R-:W-:Y:S01]  /*10b0*/  SHF.R.S32.HI R8, RZ, 0x1f, R9 ;  /* 0x0000001fff087819 */ /* 0x000fe20000011409 */
[C---:B------:R-:W-:Y:S01]  /*10c0*/  IMAD R14, R6.reuse, 0x40, R11 ;  /* 0x00000040060e7824 */ /* 0x040fe200078e020b */
[----:B----4-:R-:W-:Y:S01]  /*10d0*/  LEA.HI R2, R7, R7, RZ, 0x1 ;  /* 0x0000000707027211 */ /* 0x010fe200078f08ff */
[----:B------:R-:W-:-:S02]  /*10e0*/  IMAD.IADD R15, R6, 0x1, -R13 ;  /* 0x00000001060f7824 */ /* 0x000fc400078e0a0d */
[----:B-1----:R-:W-:Y:S01]  /*10f0*/  IMAD R10, R6, 0x800, R9 ;  /* 0x00000800060a7824 */ /* 0x002fe200078e0209 */
[----:B------:R-:W-:Y:S02]  /*1100*/  LEA.HI R6, R8, R9, RZ, 0x2 ;  /* 0x0000000908067211 */ /* 0x000fe400078f10ff */
[----:B------:R-:W-:Y:S01]  /*1110*/  LEA.HI R3, R3, R12, RZ, 0x2 ;  /* 0x0000000c03037211 */ /* 0x000fe200078f10ff */
[----:B------:R-:W-:Y:S01]  /*1120*/  USHF.R.S32.HI UR4, URZ, 0x1f, UR6 ;  /* 0x0000001f3f047899 */ /* 0x000fe20008011406 */
[----:B------:R-:W-:Y:S02]  /*1130*/  SHF.R.S32.HI R11, RZ, 0x1f, R6 ;  /* 0x0000001fff0b7819 */ /* 0x000fe40000011406 */
[----:B------:R-:W-:-:S05]  /*1140*/  LOP3.LUT R13, R3, 0xfffffc, RZ, 0xc0, !PT ;  /* 0x00fffffc030d7812 */ /* 0x000fca00078ec0ff */
[----:B------:R-:W-:Y:S02]  /*1150*/  IMAD.IADD R13, R12, 0x1, -R13 ;  /* 0x000000010c0d7824 */ /* 0x000fe400078e0a0d */
[----:B------:R-:W-:Y:S01]  /*1160*/  IMAD R12, R18, UR4, RZ ;  /* 0x00000004120c7c24 */ /* 0x000fe2000f8e02ff */
[----:B------:R-:W-:Y:S01]  /*1170*/  LEA.HI R8, R8, R9, RZ, 0x5 ;  /* 0x0000000908087211 */ /* 0x000fe200078f28ff */
[----:B------:R-:W-:Y:S01]  /*1180*/  IMAD R13, R13, 0x10, R14 ;  /* 0x000000100d0d7824 */ /* 0x000fe200078e020e */
[----:B------:R-:W-:Y:S02]  /*1190*/  LOP3.LUT R229, R0, 0x1, RZ, 0xfc, !PT ;  /* 0x0000000100e57812 */ /* 0x000fe400078efcff */
[----:B------:R-:W-:Y:S01]  /*11a0*/  SHF.R.S32.HI R8, RZ, 0x5, R8 ;  /* 0x00000005ff087819 */ /* 0x000fe20000011408 */
        /* <DEDUP_REMOVED lines=83> */
[----:B------:R-:W-:Y:S01]  /*16e0*/  ULDC.64 UR60, c[0x0][0x208] ;  /* 0x00008200003c7ab9 */ /* 0x000fe20000000a00 */
[----:B--2---:R-:W-:-:S02]  /*16f0*/  R2UR UR5, R4 ;  /* 0x00000000040572ca */ /* 0x004fc400000e0000 */
[----:B------:R-:W-:Y:S01]  /*1700*/  LOP3.LUT R4, R2, 0xfffffffe, RZ, 0xc0, !PT ;  /* 0xfffffffe02047812 */ /* 0x000fe200078ec0ff */
[----:B------:R-:W-:Y:S01]  /*1710*/  IMAD.SHL.U32 R2, R10, 0x4, RZ ;  /* 0x000000040a027824 */ /* 0x000fe200078e00ff */
[----:B------:R-:W-:-:S04]  /*1720*/  SHF.R.S32.HI R10, RZ, 0x2, R6 ;  /* 0x00000002ff0a7819 */ /* 0x000fc80000011406 */
[----:B------:R-:W-:-:S04]  /*1730*/  LEA.HI R11, R11, R10, RZ, 0x3 ;  /* 0x0000000a0b0b7211 */ /* 0x000fc800078f18ff */
[----:B------:R-:W-:Y:S01]  /*1740*/  LOP3.LUT R11, R11, 0xfffffff8, RZ, 0xc0, !PT ;  /* 0xfffffff80b0b7812 */ /* 0x000fe200078ec0ff */
[----:B------:R-:W-:-:S04]  /*1750*/  USHF.R.S32.HI UR4, URZ, 0x1f, UR5 ;  /* 0x0000001f3f047899 */ /* 0x000fc80008011405 */
[----:B------:R-:W-:Y:S02]  /*1760*/  IMAD.IADD R11, R10, 0x1, -R11 ;  /* 0x000000010a0b7824 */ /* 0x000fe400078e0a0b */
[----:B---3--:R-:W-:Y:S01]  /*1770*/  IMAD R10, R230, UR4, RZ ;  /* 0x00000004e60a7c24 */ /* 0x008fe2000f8e02ff */
[----:B-----5:R-:W-:Y:S02]  /*1780*/  R2UR UR4, R16 ;  /* 0x00000000100472ca */ /* 0x020fe400000e0000 */
[----:B------:R-:W-:Y:S02]  /*1790*/  SHF.R.S32.HI R3, RZ, 0x1f, R2 ;  /* 0x0000001fff037819 */ /* 0x000fe40000011402 */
[----:B------:R-:W-:Y:S01]  /*17a0*/  LOP3.LUT R6, R6, 0x7ffffffc, RZ, 0xc0, !PT ;  /* 0x7ffffffc06067812 */ /* 0x000fe200078ec0ff */
[----:B------:R-:W-:Y:S02]  /*17b0*/  IMAD.IADD R4, R7, 0x1, -R4 ;  /* 0x0000000107047824 */ /* 0x000fe400078e0a04 */
[----:B------:R-:W-:-:S04]  /*17c0*/  IMAD.WIDE.U32 R2, R18, UR6, R2 ;  /* 0x0000000612027c25 */ /* 0x000fc8000f8e0002 */
[----:B------:R-:W-:Y:S02]  /*17d0*/  IMAD R7, R19, UR6, R12 ;  /* 0x0000000613077c24 */ /* 0x000fe4000f8e020c */
[----:B------:R-:W-:Y:S01]  /*17e0*/  IMAD.IADD R6, R9, 0x1, -R6 ;  /* 0x0000000109067824 */ /* 0x000fe200078e0a06 */
[----:B------:R-:W-:Y:S01]  /*17f0*/  UIMAD UR4, UR4, -0x50, UR10 ;  /* 0xffffffb0040478a4 */ /* 0x000fe2000f8e020a */
[----:B------:R-:W-:Y:S02]  /*1800*/  IMAD.IADD R3, R3, 0x1, R7 ;  /* 0x0000000103037824 */ /* 0x000fe400078e0207 */
[----:B------:R-:W-:Y:S02]  /*1810*/  IMAD R6, R15, 0x4, R6 ;  /* 0x000000040f067824 */ /* 0x000fe400078e0206 */
[----:B------:R-:W-:Y:S02]  /*1820*/  IMAD R7, R231, UR5, R10 ;  /* 0x00000005e7077c24 */ /* 0x000fe4000f8e020a */
[----:B------:R-:W-:Y:S01]  /*1830*/  IMAD.WIDE.U32 R230, R230, UR5, R2 ;  /* 0x00000005e6e67c25 */ /* 0x000fe2000f8e0002 */
[----:B------:R-:W-:-:S03]  /*1840*/  UIADD3 UR5, UR4, 0x1, -UR9 ;  /* 0x0000000104057890 */ /* 0x000fc6000fffe809 */
[----:B------:R-:W-:Y:S02]  /*1850*/  IMAD.SHL.U32 R232, R6, 0x2, RZ ;  /* 0x0000000206e87824 */ /* 0x000fe400078e00ff */
[----:B------:R-:W-:Y:S02]  /*1860*/  IMAD R19, R8, 0x10, R11 ;  /* 0x0000001008137824 */ /* 0x000fe400078e020b */
[----:B------:R-:W-:Y:S01]  /*1870*/  IMAD.MOV.U32 R3, RZ, RZ, R5 ;  /* 0x000000ffff037224 */ /* 0x000fe200078e0005 */
[C---:B------:R-:W-:Y:S01]  /*1880*/  IADD3 R233, -R232.reuse, UR4, RZ ;  /* 0x00000004e8e97c10 */ /* 0x040fe2000fffe1ff */
[----:B------:R-:W-:Y:S01]  /*1890*/  IMAD.MOV.U32 R2, RZ, RZ, RZ ;  /* 0x000000ffff027224 */ /* 0x000fe200078e00ff */
[----:B------:R-:W-:Y:S01]  /*18a0*/  IADD3 R232, -R232, UR5, RZ ;  /* 0x00000005e8e87c10 */ /* 0x000fe2000fffe1ff */
[----:B------:R-:W-:Y:S02]  /*18b0*/  IMAD.MOV.U32 R18, RZ, RZ, RZ ;  /* 0x000000ffff127224 */ /* 0x000fe400078e00ff */
[----:B------:R-:W-:-:S07]  /*18c0*/  IMAD.IADD R234, R231, 0x1, R7 ;  /* 0x00000001e7ea7824 */ /* 0x000fce00078e0207 */
.L_x_1866:
[----:B------:R-:W-:-:S13]  /*18d0*/  ISETP.NE.AND P0, PT, R229, 0x3, PT ;  /* 0x00000003e500780c */ /* 0x000fda0003f05270 */
[----:B------:R-:W-:Y:S05]  /*18e0*/  @!P0 BRA `(.L_x_1856) ;  /* 0x0000000000048947 */ /* 0x000fea0003800000 */
[----:B------:R-:W-:Y:S01]  /*18f0*/  BPT.TRAP 0x1 ;  /* 0x000000040000795c */ /* 0x000fe20000300000 */
.L_x_1856:
[----:B------:R-:W-:Y:S01]  /*1900*/  IMAD R16, R2, 0x8, R17 ;  /* 0x0000000802107824 */ /* 0x000fe200078e0211 */
[----:B------:R-:W-:-:S04]  /*1910*/  SHF.L.U32 R9, R228, 0x1f, RZ ;  /* 0x0000001fe4097819 */ /* 0x000fc800000006ff */
[----:B------:R1:W2:Y:S01]  /*1920*/  SYNCS.PHASECHK.TRANS64.TRYWAIT P1, [R16+URZ+0x31810], R9 ;  /* 0x03181009100075a7 */ /* 0x0002a2000802017f */
[----:B------:R-:W-:Y:S05]  /*1930*/  @!P0 BRA `(.L_x_1857) ;  /* 0x0000000000048947 */ /* 0x000fea0003800000 */
[----:B------:R-:W-:Y:S01]  /*1940*/  BPT.TRAP 0x1 ;  /* 0x000000040000795c */ /* 0x000fe20000300000 */
.L_x_1857:
        /* <DEDUP_REMOVED lines=11> */
.L_x_1858:
        /* <DEDUP_REMOVED lines=438> */
.L_x_1860:
[----:B------:R-:W-:-:S04]  /*3560*/  SHF.L.U32 R8, R18, 0x1f, RZ ;  /* 0x0000001f12087819 */ /* 0x000fc800000006ff */
[----:B------:R1:W4:Y:S01]  /*3570*/  SYNCS.PHASECHK.TRANS64.TRYWAIT P1, [R17+URZ+0x31830], R8 ;  /* 0x03183008110075a7 */ /* 0x000322000802017f */
[----:B------:R-:W-:Y:S05]  /*3580*/  @!P0 BRA `(.L_x_1861) ;  /* 0x0000000000048947 */ /* 0x000fea0003800000 */
[----:B------:R-:W-:Y:S01]  /*3590*/  BPT.TRAP 0x1 ;  /* 0x000000040000795c */ /* 0x000fe20000300000 */
.L_x_1861:
        /* <DEDUP_REMOVED lines=11> */
.L_x_1862:
[C---:B-1--4-:R-:W-:Y:S01]  /*3650*/  VIADD R8, R6.reuse, 0x80 ;  /* 0x0000008006087836 */ /* 0x052fe20000000000 */
[----:B------:R-:W-:Y:S01]  /*3660*/  R2UR UR4, R7 ;  /* 0x00000000070472ca */ /* 0x000fe200000e0000 */
[C---:B------:R-:W-:Y:S01]  /*3670*/  VIADD R9, R6.reuse, 0x180 ;  /* 0x0000018006097836 */ /* 0x040fe20000000000 */
[C---:B------:R-:W-:Y:S01]  /*3680*/  R2UR UR6, R6.reuse ;  /* 0x00000000060672ca */ /* 0x040fe200000e0000 */
[----:B------:R-:W-:Y:S01]  /*3690*/  VIADD R10, R6, 0x200 ;  /* 0x00000200060a7836 */ /* 0x000fe20000000000 */
[----:B------:R-:W-:Y:S01]  /*36a0*/  R2UR UR8, R8 ;  /* 0x00000000080872ca */ /* 0x000fe200000e0000 */
[----:B------:R-:W-:Y:S01]  /*36b0*/  VIADD R8, R6, 0x100 ;  /* 0x0000010006087836 */ /* 0x000fe20000000000 */
[----:B------:R-:W-:Y:S01]  /*36c0*/  R2UR UR10, R9 ;  /* 0x00000000090a72ca */ /* 0x000fe200000e0000 */
[----:B------:R-:W-:Y:S01]  /*36d0*/  WARPGROUP.ARRIVE ;  /* 0x00000000000079c5 */ /* 0x000fe20000000000 */
[----:B------:R-:W-:Y:S01]  /*36e0*/  R2UR UR11, R10 ;  /* 0x000000000a0b72ca */ /* 0x000fe200000e0000 */
[----:B------:R-:W-:Y:S01]  /*36f0*/  UMOV UR5, 0x40000040 ;  /* 0x4000004000057882 */ /* 0x000fe20000000000 */
[----:B------:R-:W-:Y:S01]  /*3700*/  R2UR UR9, R8 ;  /* 0x00000000080972ca */ /* 0x000fe200000e0000 */
[----:B------:R-:W-:Y:S01]  /*3710*/  UMOV UR7, 0x40000000 ;  /* 0x4000000000077882 */ /* 0x000fe20000000000 */
[----:B------:R-:W-:Y:S01]  /*3720*/  VIADD R8, R6, 0x2 ;  /* 0x0000000206087836 */ /* 0x000fe20000000000 */
[----:B------:R-:W-:Y:S01]  /*3730*/  UMOV UR57, 0x40000040 ;  /* 0x4000004000397882 */ /* 0x000fe20000000000 */
[----:B------:R-:W-:Y:S01]  /*3740*/  IMAD R13, R3, 0x40, R19 ;  /* 0x00000040030d7824 */ /* 0x000fe200078e0213 */
[----:B------:R-:W-:Y:S01]  /*3750*/  HGMMA.64x8x16.F32 R44, gdesc[UR4], RZ, !UPT ;  /* 0x00000000042c79f0 */ /* 0x000fe2000c7008ff */
[----:B------:R-:W-:Y:S01]  /*3760*/  UMOV UR7, 0x40000000 ;  /* 0x4000000000077882 */ /* 0x000fe20000000000 */
[----:B------:R-:W-:Y:S01]  /*3770*/  UMOV UR6, UR8 ;  /* 0x0000000800067c82 */ /* 0x000fe20008000000 */
[----:B------:R-:W-:Y:S01]  /*3780*/  UMOV UR59, 0x40 ;  /* 0x00000040003b7882 */ /* 0x000fe20000000000 */
[----:B------:R-:W-:Y:S01]  /*3790*/  HGMMA.64x8x16.F32 R48, gdesc[UR4], RZ, !UPT ;  /* 0x00000000043079f0 */ /* 0x000fe2000c7008ff */
[----:B------:R-:W-:Y:S01]  /*37a0*/  UMOV UR7, 0x40000000 ;  /* 0x4000000000077882 */ /* 0x000fe20000000000 */
[----:B------:R-:W-:Y:S01]  /*37b0*/  VIADDMNMX R14, R13, R232, R233, PT ;  /* 0x000000e80d0e7246 */ /* 0x000fe200038001e9 */
[----:B------:R-:W-:Y:S01]  /*37c0*/  UMOV UR13, UR57 ;  /* 0x00000039000d7c82 */ /* 0x000fe20008000000 */
[----:B------:R-:W-:Y:S01]  /*37d0*/  UMOV UR6, UR9 ;  /* 0x0000000900067c82 */ /* 0x000fe20008000000 */
[----:B------:R-:W-:Y:S01]  /*37e0*/  IADD3 R22, R232, 0x8, R13 ;  /* 0x00000008e8167810 */ /* 0x000fe20007ffe00d */
[----:B------:R-:W-:Y:S01]  /*37f0*/  HGMMA.64x8x16.F32 R52, gdesc[UR4], RZ, !UPT ;  /* 0x00000000043479f0 */ /* 0x000fe2000c7008ff */
[----:B------:R-:W-:Y:S01]  /*3800*/  UMOV UR6, UR10 ;  /* 0x0000000a00067c82 */ /* 0x000fe20008000000 */
[----:B------:R-:W-:Y:S01]  /*3810*/  UMOV UR7, 0x40000000 ;  /* 0x4000000000077882 */ /* 0x000fe20000000000 */
[----:B------:R-:W-:Y:S01]  /*3820*/  ISETP.GT.AND P1, PT, R14, RZ, PT ;  /* 0x000000ff0e00720c */ /* 0x000fe20003f24270 */
[----:B------:R-:W-:Y:S01]  /*3830*/  HGMMA.64x8x16.F32 R216, gdesc[UR4], RZ, !UPT ;  /* 0x0000000004d879f0 */ /* 0x000fe2000c7008ff */
[----:B------:R-:W-:Y:S01]  /*3840*/  UMOV UR6, UR11 ;  /* 0x0000000b00067c82 */ /* 0x000fe20008000000 */
[----:B------:R-:W-:Y:S01]  /*3850*/  UMOV UR7, 0x40000000 ;  /* 0x4000000000077882 */ /* 0x000fe20000000000 */
[----:B------:R-:W-:Y:S01]  /*3860*/  VIMNMX R21, R233, R22, PT ;  /* 0x00000016e9157248 */ /* 0x000fe20003fe0100 */
[----:B------:R-:W-:Y:S01]  /*3870*/  HGMMA.64x8x16.F32 R220, gdesc[UR4], RZ, !UPT ;  /* 0x0000000004dc79f0 */ /* 0x000fe2000c7008ff */
[----:B------:R-:W-:Y:S01]  /*3880*/  R2UR UR6, R8 ;  /* 0x00000000080672ca */ /* 0x000fe200000e0000 */
[----:B------:R-:W-:Y:S01]  /*3890*/  VIADD R8, R7, 0x2 ;  /* 0x0000000207087836 */ /* 0x000fe20000000000 */
[----:B------:R-:W-:Y:S01]  /*38a0*/  UMOV UR7, 0x40000000 ;  /* 0x4000000000077882 */ /* 0x000fe20000000000 */
[----:B------:R-:W-:Y:S01]  /*38b0*/  UMOV UR5, 0x40000040 ;  /* 0x4000004000057882 */ /* 0x000fe20000000000 */
[C---:B------:R-:W-:Y:S01]  /*38c0*/  ISETP.GT.AND P4, PT, R21.reuse, 0x1, PT ;  /* 0x000000011500780c */ /* 0x040fe20003f84270 */
[----:B------:R-:W-:Y:S01]  /*38d0*/  UMOV UR15, 0x40 ;  /* 0x00000040000f7882 */ /* 0x000fe20000000000 */
[----:B------:R-:W-:Y:S01]  /*38e0*/  R2UR UR4, R8 ;  /* 0x00000000080472ca */ /* 0x000fe200000e0000 */
[----:B------:R-:W-:Y:S01]  /*38f0*/  VIADD R8, R6, 0x82 ;  /* 0x0000008206087836 */ /* 0x000fe20000000000 */
[----:B------:R-:W-:Y:S01]  /*3900*/  ISETP.GT.AND P2, PT, R14, 0x41, PT ;  /* 0x000000410e00780c */ /* 0x000fe20003f44270 */
[----:B------:R-:W-:Y:S01]  /*3910*/  UMOV UR17, UR57 ;  /* 0x0000003900117c82 */ /* 0x000fe20008000000 */
[C---:B------:R-:W-:Y:S01]  /*3920*/  ISETP.GT.AND P3, PT, R21.reuse, RZ, PT ;  /* 0x000000ff1500720c */ /* 0x040fe20003f64270 */
[----:B------:R-:W-:Y:S01]  /*3930*/  UMOV UR19, 0x40 ;  /* 0x0000004000137882 */ /* 0x000fe20000000000 */
[----:B------:R-:W-:Y:S01]  /*3940*/  R2UR UR8, R8 ;  /* 0x00000000080872ca */ /* 0x000fe200000e0000 */
[----:B------:R-:W-:Y:S01]  /*3950*/  VIADD R8, R6, 0x102 ;  /* 0x0000010206087836 */ /* 0x000fe20000000000 */
[C---:B------:R-:W-:Y:S01]  /*3960*/  ISETP.GT.AND P5, PT, R21.reuse, 0x11, PT ;  /* 0x000000111500780c */ /* 0x040fe20003fa4270 */
        /* <DEDUP_REMOVED lines=14> */
[----:B------:R-:W-:Y:S01]  /*3a50*/  HGMMA.64x8x16.F32 R44, gdesc[UR4], R44 ;  /* 0x00000000042c79f0 */ /* 0x000fe2000870082c */
[----:B------:R-:W-:Y:S01]  /*3a60*/  R2UR UR11, R8 ;  /* 0x00000000080b72ca */ /* 0x000fe200000e0000 */
[----:B------:R-:W-:Y:S01]  /*3a70*/  UMOV UR6, UR8 ;  /* 0x0000000800067c82 */ /* 0x000fe20008000000 */
[----:B------:R-:W-:Y:S01]  /*3a80*/  UMOV UR7, 0x40000000 ;  /* 0x4000000000077882 */ /* 0x000fe20000000000 */
[----:B------:R-:W-:Y:S01]  /*3a90*/  VIADD R8, R6, 0x4 ;  /* 0x0000000406087836 */ /* 0x000fe20000000000 */
[----:B------:R-:W-:Y:S01]  /*3aa0*/  HGMMA.64x8x16.F32 R48, gdesc[UR4], R48 ;  /* 0x00000000043079f0 */ /* 0x000fe20008700830 */
[----:B------:R-:W-:Y:S01]  /*3ab0*/  UMOV UR6, UR9 ;  /* 0x0000000900067c82 */ /* 0x000fe20008000000 */
        /* <DEDUP_REMOVED lines=27> */
[----:B------:R-:W-:Y:S01]  /*3c70*/  VIADD R8, R6, 0x204 ;  /* 0x0000020406087836 */ /* 0x000fe20000000000 */
[----:B------:R-:W-:Y:S04]  /*3c80*/  HGMMA.64x8x16.F32 R44, gdesc[UR4], R44 ;  /* 0x00000000042c79f0 */ /* 0x000fe8000870082c */
[----:B------:R-:W-:Y:S01]  /*3c90*/  R2UR UR11, R8 ;  /* 0x00000000080b72ca */ /* 0x000fe200000e0000 */
        /* <DEDUP_REMOVED lines=363> */
[----:B------:R-:W-:Y:S01]  /*5350*/  UMOV UR11, 0x40 ;  /* 0x00000040000b7882 */ /* 0x000fe20000000000 */
[----:B------:R-:W-:Y:S01]  /*5360*/  HGMMA.64x8x16.F32 R220, gdesc[UR4], R220, gsb0 ;  /* 0x0000000004dc79f0 */ /* 0x000fe200080008dc */
[----:B------:R-:W-:Y:S02]  /*5370*/  ULDC UR4, c[0x0][0x744] ;  /* 0x0001d10000047ab9 */ /* 0x000fe40000000800 */
[----:B------:R-:W-:Y:S02]  /*5380*/  WARPGROUP.DEPBAR.LE gsb0, 0x1 ;  /* 0x00008000000079c5 */ /* 0x000fe40000010100 */
[----:B------:R-:W-:Y:S02]  /*5390*/  FSEL R7, R24, -INF , P1 ;  /* 0xff80000018077808 */ /* 0x000fe40000800000 */
[----:B------:R-:W-:-:S02]  /*53a0*/  ISETP.GT.AND P1, PT, R14, 0x1, PT ;  /* 0x000000010e00780c */ /* 0x000fc40003f24270 */
[----:B------:R-:W-:Y:S01]  /*53b0*/  FSEL R41, R41, -INF , P2 ;  /* 0xff80000029297808 */ /* 0x000fe20001000000 */
[--C-:B--2---:R-:W-:Y:S01]  /*53c0*/  FFMA.FTZ R8, R7, UR4, -R20.reuse ;  /* 0x0000000407087c23 */ /* 0x104fe20008010814 */
[----:B------:R-:W-:Y:S02]  /*53d0*/  FSEL R25, R25, -INF , P1 ;  /* 0xff80000019197808 */ /* 0x000fe40000800000 */
[----:B------:R-:W-:Y:S01]  /*53e0*/  ISETP.GT.AND P1, PT, R14, 0x10, PT ;  /* 0x000000100e00780c */ /* 0x000fe20003f24270 */
[--C-:B------:R-:W-:Y:S01]  /*53f0*/  FFMA.FTZ R22, R41, UR4, -R20.reuse ;  /* 0x0000000429167c23 */ /* 0x100fe20008010814 */
[----:B------:R-:W-:Y:S01]  /*5400*/  FSEL R31, R31, -INF , P5 ;  /* 0xff8000001f1f7808 */ /* 0x000fe20002800000 */
[----:B------:R-:W-:Y:S01]  /*5410*/  FFMA.FTZ R11, R25, UR4, -R20 ;  /* 0x00000004190b7c23 */ /* 0x000fe20008010814 */
[----:B------:R-:W-:Y:S01]  /*5420*/  FSEL R7, R28, -INF , P1 ;  /* 0xff8000001c077808 */ /* 0x000fe20000800000 */
[----:B------:R-:W-:Y:S01]  /*5430*/  MUFU.EX2 R8, R8 ;  /* 0x0000000800087308 */ /* 0x000fe20000000800 */
[----:B------:R-:W-:-:S02]  /*5440*/  ISETP.GT.AND P1, PT, R14, 0x11, PT ;  /* 0x000000110e00780c */ /* 0x000fc40003f24270 */
[----:B------:R-:W-:Y:S01]  /*5450*/  FSEL R25, R27, -INF , P4 ;  /* 0xff8000001b197808 */ /* 0x000fe20002000000 */
[----:B------:R-:W-:Y:S01]  /*5460*/  FFMA.FTZ R7, R7, UR4, -R20 ;  /* 0x0000000407077c23 */ /* 0x000fe20008010814 */
[----:B------:R-:W-:Y:S02]  /*5470*/  FSEL R29, R29, -INF , P1 ;  /* 0xff8000001d1d7808 */ /* 0x000fe40000800000 */
[----:B------:R-:W-:Y:S01]  /*5480*/  ISETP.GT.AND P1, PT, R14, 0x20, PT ;  /* 0x000000200e00780c */ /* 0x000fe20003f24270 */
[----:B---3--:R-:W-:Y:S01]  /*5490*/  FFMA.FTZ R25, R25, UR4, -R12 ;  /* 0x0000000419197c23 */ /* 0x008fe2000801080c */
[----:B------:R-:W-:Y:S01]  /*54a0*/  ISETP.GT.AND P2, PT, R21, 0x21, PT ;  /* 0x000000211500780c */ /* 0x000fe20003f44270 */
[----:B------:R-:W-:Y:S01]  /*54b0*/  FFMA.FTZ R10, R29, UR4, -R20 ;  /* 0x000000041d0a7c23 */ /* 0x000fe20008010814 */
[----:B------:R-:W-:Y:S01]  /*54c0*/  FSEL R9, R32, -INF , P1 ;  /* 0xff80000020097808 */ /* 0x000fe20000800000 */
[----:B------:R-:W1:Y:S01]  /*54d0*/  MUFU.EX2 R11, R11 ;  /* 0x0000000b000b7308 */ /* 0x000e620000000800 */
[----:B------:R-:W-:-:S02]  /*54e0*/  ISETP.GT.AND P1, PT, R14, 0x21, PT ;  /* 0x000000210e00780c */ /* 0x000fc40003f24270 */
[----:B------:R-:W-:Y:S01]  /*54f0*/  ISETP.GT.AND P4, PT, R21, 0x31, PT ;  /* 0x000000311500780c */ /* 0x000fe20003f84270 */
[--C-:B------:R-:W-:Y:S01]  /*5500*/  FFMA.FTZ R6, R9, UR4, -R20.reuse ;  /* 0x0000000409067c23 */ /* 0x100fe20008010814 */
[----:B------:R-:W-:Y:S02]  /*5510*/  FSEL R33, R33, -INF , P1 ;  /* 0xff80000021217808 */ /* 0x000fe40000800000 */
[----:B------:R-:W-:Y:S01]  /*5520*/  ISETP.GT.AND P1, PT, R14, 0x30, PT ;  /* 0x000000300e00780c */ /* 0x000fe20003f24270 */
[----:B------:R-:W-:Y:S01]  /*5530*/  MUFU.EX2 R25, R25 ;  /* 0x0000001900197308 */ /* 0x000fe20000000800 */
[----:B------:R-:W-:Y:S01]  /*5540*/  ISETP.GT.AND P5, PT, R21, 0x40, PT ;  /* 0x000000401500780c */ /* 0x000fe20003fa4270 */
[----:B------:R-:W-:Y:S01]  /*5550*/  FFMA.FTZ R9, R33, UR4, -R20 ;  /* 0x0000000421097c23 */ /* 0x000fe20008010814 */
[----:B------:R-:W-:Y:S02]  /*5560*/  FSEL R15, R36, -INF , P1 ;  /* 0xff800000240f7808 */ /* 0x000fe40000800000 */
[----:B------:R-:W-:-:S02]  /*5570*/  ISETP.GT.AND P1, PT, R14, 0x31, PT ;  /* 0x000000310e00780c */ /* 0x000fc40003f24270 */
[----:B------:R-:W-:Y:S01]  /*5580*/  FSEL R35, R35, -INF , P2 ;  /* 0xff80000023237808 */ /* 0x000fe20001000000 */
[--C-:B------:R-:W-:Y:S01]  /*5590*/  FFMA.FTZ R23, R15, UR4, -R20.reuse ;  /* 0x000000040f177c23 */ /* 0x100fe20008010814 */
[----:B------:R-:W-:Y:S01]  /*55a0*/  FSEL R37, R37, -INF , P1 ;  /* 0xff80000025257808 */ /* 0x000fe20000800000 */
[----:B------:R-:W-:Y:S01]  /*55b0*/  MUFU.EX2 R10, R10 ;  /* 0x0000000a000a7308 */ /* 0x000fe20000000800 */
[----:B------:R-:W-:Y:S02]  /*55c0*/  ISETP.GT.AND P1, PT, R14, 0x40, PT ;  /* 0x000000400e00780c */ /* 0x000fe40003f24270 */
[----:B------:R-:W-:Y:S01]  /*55d0*/  FSEL R39, R39, -INF , P4 ;  /* 0xff80000027277808 */ /* 0x000fe20002000000 */
[--C-:B------:R-:W-:Y:S01]  /*55e0*/  FFMA.FTZ R14, R37, UR4, -R20.reuse ;  /* 0x00000004250e7c23 */ /* 0x100fe20008010814 */
[----:B------:R-:W-:Y:S02]  /*55f0*/  FSEL R15, R40, -INF , P1 ;  /* 0xff800000280f7808 */ /* 0x000fe40000800000 */
[----:B------:R-:W-:Y:S01]  /*5600*/  ISETP.GT.AND P1, PT, R21, 0x10, PT ;  /* 0x000000101500780c */ /* 0x000fe20003f24270 */
[----:B------:R2:W-:Y:S01]  /*5610*/  MUFU.EX2 R13, R23 ;  /* 0x00000017000d7308 */ /* 0x0005e20000000800 */
[----:B------:R-:W-:Y:S01]  /*5620*/  FSEL R37, R42, -INF , P5 ;  /* 0xff8000002a257808 */ /* 0x000fe20002800000 */
[----:B------:R-:W-:Y:S01]  /*5630*/  FFMA.FTZ R15, R15, UR4, -R20 ;  /* 0x000000040f0f7c23 */ /* 0x000fe20008010814 */
[----:B------:R-:W-:Y:S01]  /*5640*/  FSEL R27, R30, -INF , P1 ;  /* 0xff8000001e1b7808 */ /* 0x000fe20000800000 */
[----:B------:R-:W-:Y:S01]  /*5650*/  FFMA.FTZ R30, R39, UR4, -R12 ;  /* 0x00000004271e7c23 */ /* 0x000fe2000801080c */
[----:B------:R-:W-:-:S02]  /*5660*/  ISETP.GT.AND P1, PT, R21, 0x20, PT ;  /* 0x000000201500780c */ /* 0x000fc40003f24270 */
[----:B------:R-:W-:Y:S01]  /*5670*/  FSEL R43, R43, -INF , P6 ;  /* 0xff8000002b2b7808 */ /* 0x000fe20003000000 */
[--C-:B------:R-:W-:Y:S01]  /*5680*/  FFMA.FTZ R27, R27, UR4, -R12.reuse ;  /* 0x000000041b1b7c23 */ /* 0x100fe2000801080c */
[----:B--2---:R-:W-:Y:S01]  /*5690*/  FSEL R23, R26, -INF , P3 ;  /* 0xff8000001a177808 */ /* 0x004fe20001800000 */
[----:B------:R-:W-:Y:S01]  /*56a0*/  IMAD R26, R19, 0x4, R17 ;  /* 0x00000004131a7824 */ /* 0x000fe200078e0211 */
[----:B------:R-:W-:Y:S01]  /*56b0*/  ISETP.GT.AND P3, PT, R21, 0x30, PT ;  /* 0x000000301500780c */ /* 0x000fe20003f64270 */
[----:B------:R-:W-:Y:S01]  /*56c0*/  VIADD R21, R17, 0x2c500 ;  /* 0x0002c50011157836 */ /* 0x000fe20000000000 */
[----:B------:R-:W-:Y:S01]  /*56d0*/  FSEL R29, R34, -INF , P1 ;  /* 0xff800000221d7808 */ /* 0x000fe20000800000 */
[--C-:B------:R-:W-:Y:S01]  /*56e0*/  FFMA.FTZ R23, R23, UR4, -R12.reuse ;  /* 0x0000000417177c23 */ /* 0x100fe2000801080c */
[----:B------:R-:W2:Y:S01]  /*56f0*/  LDS R20, [R26+0x2c300] ;  /* 0x02c300001a147984 */ /* 0x000ea20000000800 */
[----:B------:R-:W-:Y:S01]  /*5700*/  FSEL R33, R38, -INF , P3 ;  /* 0xff80000026217808 */ /* 0x000fe20001800000 */
[----:B------:R-:W-:Y:S01]  /*5710*/  MUFU.EX2 R7, R7 ;  /* 0x0000000700077308 */ /* 0x000fe20000000800 */
[----:B------:R-:W-:Y:S01]  /*5720*/  SHF.R.U32.HI R28, RZ, 0x4, R21 ;  /* 0x00000004ff1c7819 */ /* 0x000fe20000011615 */
[--C-:B------:R-:W-:Y:S01]  /*5730*/  FFMA.FTZ R38, R29, UR4, -R12.reuse ;  /* 0x000000041d267c23 */ /* 0x100fe2000801080c */
[----:B------:R3:W4:Y:S01]  /*5740*/  LDS R21, [R26+0x2c320] ;  /* 0x02c320001a157984 */ /* 0x0007220000000800 */
[--C-:B------:R-:W-:Y:S01]  /*5750*/  FFMA.FTZ R36, R33, UR4, -R12.reuse ;  /* 0x0000000421247c23 */ /* 0x100fe2000801080c */
[----:B------:R-:W-:Y:S01]  /*5760*/  LOP3.LUT R28, R28, 0x3fff, RZ, 0xc0, !PT ;  /* 0x00003fff1c1c7812 */ /* 0x000fe200078ec0ff */
[----:B------:R-:W-:Y:S01]  /*5770*/  FFMA.FTZ R29, R37, UR4, -R12 ;  /* 0x00000004251d7c23 */ /* 0x000fe2000801080c */
[----:B------:R-:W-:-:S02]  /*5780*/  WARPGROUP.DEPBAR.LE gsb0, 0x0 ;  /* 0x00008000000079c5 */ /* 0x000fc40000010000 */
[----:B------:R5:W1:Y:S01]  /*5790*/  MUFU.EX2 R24, R23 ;  /* 0x0000001700187308 */ /* 0x000a620000000800 */
[----:B---3--:R-:W-:-:S07]  /*57a0*/  FFMA.FTZ R26, R43, UR4, -R12 ;  /* 0x000000042b1a7c23 */ /* 0x008fce000801080c */
[----:B------:R-:W3:Y:S01]  /*57b0*/  MUFU.EX2 R6, R6 ;  /* 0x0000000600067308 */ /* 0x000ee20000000800 */
[----:B-----5:R-:W-:Y:S01]  /*57c0*/  LOP3.LUT R23, R28, 0x80000, RZ, 0xfc, !PT ;  /* 0x000800001c177812 */ /* 0x020fe200078efcff */
[--C-:B------:R-:W-:Y:S01]  /*57d0*/  FFMA.FTZ R28, R31, UR4, -R12.reuse ;  /* 0x000000041f1c7c23 */ /* 0x100fe2000801080c */
[----:B------:R-:W-:Y:S02]  /*57e0*/  FFMA.FTZ R31, R35, UR4, -R12 ;  /* 0x00000004231f7c23 */ /* 0x000fe4000801080c */
[C---:B------:R-:W-:Y:S01]  /*57f0*/  R2UR UR58, R23.reuse ;  /* 0x00000000173a72ca */ /* 0x040fe200000e0000 */
[C---:B------:R-:W-:Y:S02]  /*5800*/  VIADD R12, R23.reuse, 0x80 ;  /* 0x00000080170c7836 */ /* 0x040fe40000000000 */
[----:B------:R-:W-:Y:S01]  /*5810*/  MUFU.EX2 R27, R27 ;  /* 0x0000001b001b7308 */ /* 0x000fe20000000800 */
[C---:B------:R-:W-:Y:S02]  /*5820*/  VIADD R32, R23.reuse, 0x180 ;  /* 0x0000018017207836 */ /* 0x040fe40000000000 */
[----:B------:R-:W-:Y:S01]  /*5830*/  R2UR UR4, R12 ;  /* 0x000000000c0472ca */ /* 0x000fe200000e0000 */
[----:B------:R-:W-:-:S02]  /*5840*/  VIADD R12, R23, 0x100 ;  /* 0x00000100170c7836 */ /* 0x000fc40000000000 */
[----:B------:R-:W-:Y:S02]  /*5850*/  R2UR UR6, R32 ;  /* 0x00000000200672ca */ /* 0x000fe400000e0000 */
[----:B------:R-:W5:Y:S01]  /*5860*/  MUFU.EX2 R28, R28 ;  /* 0x0000001c001c7308 */ /* 0x000f620000000800 */
[----:B------:R-:W-:Y:S01]  /*5870*/  R2UR UR5, R12 ;  /* 0x000000000c0572ca */ /* 0x000fe200000e0000 */
[--C-:B--2---:R-:W-:Y:S01]  /*5880*/  FADD.FTZ R35, R44, -R20.reuse ;  /* 0x800000142c237221 */ /* 0x104fe20000010000 */
[--C-:B------:R-:W-:Y:S01]  /*5890*/  FADD.FTZ R34, R45, -R20.reuse ;  /* 0x800000142d227221 */ /* 0x100fe20000010000 */
[----:B------:R-:W-:-:S04]  /*58a0*/  FADD.FTZ R48, R48, -R20 ;  /* 0x8000001430307221 */ /* 0x000fc80000010000 */
[----:B------:R-:W2:Y:S01]  /*58b0*/  MUFU.EX2 R9, R9 ;  /* 0x0000000900097308 */ /* 0x000ea20000000800 */
[--C-:B------:R-:W-:Y:S01]  /*58c0*/  FADD.FTZ R49, R49, -R20.reuse ;  /* 0x8000001431317221 */ /* 0x100fe20000010000 */
[--C-:B------:R-:W-:Y:S01]  /*58d0*/  FADD.FTZ R33, R52, -R20.reuse ;  /* 0x8000001434217221 */ /* 0x100fe20000010000 */
[--C-:B------:R-:W-:Y:S01]  /*58e0*/  FADD.FTZ R32, R53, -R20.reuse ;  /* 0x8000001435207221 */ /* 0x100fe20000010000 */
[--C-:B------:R-:W-:Y:S01]  /*58f0*/  FADD.FTZ R216, R216, -R20.reuse ;  /* 0x80000014d8d87221 */ /* 0x100fe20000010000 */
[--C-:B------:R-:W-:Y:S01]  /*5900*/  FADD.FTZ R217, R217, -R20.reuse ;  /* 0x80000014d9d97221 */ /* 0x100fe20000010000 */
[--C-:B------:R-:W-:Y:S01]  /*5910*/  FADD.FTZ R220, R220, -R20.reuse ;  /* 0x80000014dcdc7221 */ /* 0x100fe20000010000 */
[----:B------:R-:W-:Y:S01]  /*5920*/  FADD.FTZ R221, R221, -R20 ;  /* 0x80000014dddd7221 */ /* 0x000fe20000010000 */
[----:B------:R1:W2:Y:S01]  /*5930*/  MUFU.EX2 R12, R38 ;  /* 0x00000026000c7308 */ /* 0x0002a20000000800 */
[--C-:B----4-:R-:W-:Y:S01]  /*5940*/  FADD.FTZ R41, R46, -R21.reuse ;  /* 0x800000152e297221 */ /* 0x110fe20000010000 */
[--C-:B------:R-:W-:Y:S01]  /*5950*/  FADD.FTZ R40, R47, -R21.reuse ;  /* 0x800000152f287221 */ /* 0x100fe20000010000 */
[--C-:B------:R-:W-:Y:S01]  /*5960*/  FADD.FTZ R50, R50, -R21.reuse ;  /* 0x8000001532327221 */ /* 0x100fe20000010000 */
[--C-:B------:R-:W-:Y:S01]  /*5970*/  FADD.FTZ R51, R51, -R21.reuse ;  /* 0x8000001533337221 */ /* 0x100fe20000010000 */
[--C-:B------:R-:W-:Y:S01]  /*5980*/  FADD.FTZ R39, R54, -R21.reuse ;  /* 0x8000001536277221 */ /* 0x100fe20000010000 */
[--C-:B------:R-:W-:Y:S01]  /*5990*/  FADD.FTZ R37, R218, -R21.reuse ;  /* 0x80000015da257221 */ /* 0x100fe20000010000 */
[--C-:B------:R-:W-:Y:S01]  /*59a0*/  FADD.FTZ R219, R219, -R21.reuse ;  /* 0x80000015dbdb7221 */ /* 0x100fe20000010000 */
[----:B------:R-:W4:Y:S01]  /*59b0*/  MUFU.EX2 R31, R31 ;  /* 0x0000001f001f7308 */ /* 0x000f220000000800 */
[--C-:B-1----:R-:W-:Y:S01]  /*59c0*/  FADD.FTZ R38, R55, -R21.reuse ;  /* 0x8000001537267221 */ /* 0x102fe20000010000 */
[--C-:B------:R-:W-:Y:S01]  /*59d0*/  FADD.FTZ R222, R222, -R21.reuse ;  /* 0x80000015dede7221 */ /* 0x100fe20000010000 */
[----:B------:R-:W-:Y:S01]  /*59e0*/  FADD.FTZ R223, R223, -R21 ;  /* 0x80000015dfdf7221 */ /* 0x000fe20000010000 */
[C---:B------:R-:W-:Y:S01]  /*59f0*/  F2FP.F16.F32.PACK_AB R20, R11.reuse, R8 ;  /* 0x000000080b14723e */ /* 0x040fe200000000ff */
[----:B------:R-:W-:Y:S01]  /*5a00*/  FMUL.FTZ R34, R11, R34 ;  /* 0x000000220b227220 */ /* 0x000fe20000410000 */
[----:B------:R-:W-:Y:S01]  /*5a10*/  F2FP.F16.F32.PACK_AB R21, R25, R24 ;  /* 0x000000181915723e */ /* 0x000fe200000000ff */
[----:B------:R-:W-:Y:S01]  /*5a20*/  BAR.SYNC.DEFER_BLOCKING 0x9, 0x100 ;  /* 0x0244000000007b1d */ /* 0x000fe20000010000 */
[C---:B------:R-:W-:Y:S01]  /*5a30*/  FMUL.FTZ R49, R10.reuse, R49 ;  /* 0x000000310a317220 */ /* 0x040fe20000410000 */
[----:B------:R-:W-:Y:S01]  /*5a40*/  FMUL.FTZ R48, R7, R48 ;  /* 0x0000003007307220 */ /* 0x000fe20000410000 */
[----:B------:R-:W-:Y:S01]  /*5a50*/  F2FP.F16.F32.PACK_AB R10, R10, R7 ;  /* 0x000000070a0a723e */ /* 0x000fe200000000ff */
[----:B---3--:R-:W-:Y:S01]  /*5a60*/  FMUL.FTZ R33, R6, R33 ;  /* 0x0000002106217220 */ /* 0x008fe20000410000 */
[----:B-----5:R-:W-:Y:S01]  /*5a70*/  F2FP.F16.F32.PACK_AB R11, R28, R27 ;  /* 0x0000001b1c0b723e */ /* 0x020fe200000000ff */
[----:B------:R-:W1:Y:S01]  /*5a80*/  MUFU.EX2 R14, R14 ;  /* 0x0000000e000e7308 */ /* 0x000e620000000800 */
[----:B------:R-:W-:Y:S01]  /*5a90*/  FMUL.FTZ R35, R8, R35 ;  /* 0x0000002308237220 */ /* 0x000fe20000410000 */
[C---:B--2---:R-:W-:Y:S01]  /*5aa0*/  FMUL.FTZ R32, R9.reuse, R32 ;  /* 0x0000002009207220 */ /* 0x044fe20000410000 */
[----:B------:R-:W-:Y:S01]  /*5ab0*/  F2FP.F16.F32.PACK_AB R6, R9, R6 ;  /* 0x000000060906723e */ /* 0x000fe200000000ff */
[----:B------:R-:W-:Y:S01]  /*5ac0*/  FMUL.FTZ R39, R12, R39 ;  /* 0x000000270c277220 */ /* 0x000fe20000410000 */
[----:B----4-:R-:W-:Y:S01]  /*5ad0*/  F2FP.F16.F32.PACK_AB R7, R31, R12 ;  /* 0x0000000c1f07723e */ /* 0x010fe200000000ff */
[----:B------:R-:W-:Y:S01]  /*5ae0*/  FMUL.FTZ R24, R24, R41 ;  /* 0x0000002918187220 */ /* 0x000fe20000410000 */
[----:B------:R-:W-:Y:S01]  /*5af0*/  FMUL.FTZ R25, R25, R40 ;  /* 0x0000002819197220 */ /* 0x000fe20000410000 */
[----:B------:R-:W2:Y:S01]  /*5b00*/  MUFU.EX2 R36, R36 ;  /* 0x0000002400247308 */ /* 0x000ea20000000800 */
[----:B------:R-:W-:Y:S01]  /*5b10*/  FMUL.FTZ R50, R27, R50 ;  /* 0x000000321b327220 */ /* 0x000fe20000410000 */
[----:B------:R-:W-:Y:S01]  /*5b20*/  FMUL.FTZ R51, R28, R51 ;  /* 0x000000331c337220 */ /* 0x000fe20000410000 */
[----:B------:R-:W-:Y:S01]  /*5b30*/  FMUL.FTZ R38, R31, R38 ;  /* 0x000000261f267220 */ /* 0x000fe20000410000 */
[----:B------:R-:W-:Y:S01]  /*5b40*/  F2FP.F16.F32.PACK_AB R34, R34, R35 ;  /* 0x000000232222723e */ /* 0x000fe200000000ff */
[----:B------:R-:W-:Y:S01]  /*5b50*/  UMOV UR14, UR4 ;  /* 0x00000004000e7c82 */ /* 0x000fe20008000000 */
[----:B------:R-:W-:Y:S01]  /*5b60*/  F2FP.F16.F32.PACK_AB R35, R25, R24 ;  /* 0x000000181923723e */ /* 0x000fe200000000ff */
[----:B------:R-:W-:Y:S01]  /*5b70*/  UMOV UR10, UR5 ;  /* 0x00000005000a7c82 */ /* 0x000fe20008000000 */
[----:B------:R-:W3:Y:S01]  /*5b80*/  MUFU.EX2 R30, R30 ;  /* 0x0000001e001e7308 */ /* 0x000ee20000000800 */
[C---:B-1----:R-:W-:Y:S01]  /*5b90*/  F2FP.F16.F32.PACK_AB R8, R14.reuse, R13 ;  /* 0x0000000d0e08723e */ /* 0x042fe200000000ff */
[----:B------:R1:W-:Y:S01]  /*5ba0*/  STSM.16.M88.2 [R0+0x2c500], R20 ;  /* 0x02c5001400007844 */ /* 0x0003e20000000100 */
[----:B------:R-:W-:Y:S01]  /*5bb0*/  FMUL.FTZ R217, R14, R217 ;  /* 0x000000d90ed97220 */ /* 0x000fe20000410000 */
[----:B------:R-:W-:Y:S01]  /*5bc0*/  F2FP.F16.F32.PACK_AB R48, R49, R48 ;  /* 0x000000303130723e */ /* 0x000fe200000000ff */
[----:B------:R-:W-:Y:S01]  /*5bd0*/  UMOV UR18, UR6 ;  /* 0x0000000600127c82 */ /* 0x000fe20008000000 */
[----:B------:R-:W-:Y:S01]  /*5be0*/  STSM.16.M88.2 [R0+0x2cd00], R10 ;  /* 0x02cd000a00007844 */ /* 0x000fe20000000100 */
[----:B------:R-:W-:Y:S01]  /*5bf0*/  F2FP.F16.F32.PACK_AB R49, R51, R50 ;  /* 0x000000323331723e */ /* 0x000fe200000000ff */
[----:B------:R-:W4:Y:S01]  /*5c00*/  MUFU.EX2 R15, R15 ;  /* 0x0000000f000f7308 */ /* 0x000f220000000800 */
[----:B--2---:R-:W-:Y:S01]  /*5c10*/  FMUL.FTZ R37, R36, R37 ;  /* 0x0000002524257220 */ /* 0x004fe20000410000 */
[----:B------:R2:W-:Y:S01]  /*5c20*/  STSM.16.M88.2 [R0+0x2d500], R6 ;  /* 0x02d5000600007844 */ /* 0x0005e20000000100 */
[----:B------:R-:W-:-:S02]  /*5c30*/  F2FP.F16.F32.PACK_AB R32, R32, R33 ;  /* 0x000000212020723e */ /* 0x000fc400000000ff */
[----:B------:R-:W-:Y:S01]  /*5c40*/  F2FP.F16.F32.PACK_AB R33, R38, R39 ;  /* 0x000000272621723e */ /* 0x000fe200000000ff */
[----:B-1----:R-:W-:Y:S01]  /*5c50*/  FMUL.FTZ R20, R13, R216 ;  /* 0x000000d80d147220 */ /* 0x002fe20000410000 */
[----:B------:R-:W-:Y:S01]  /*5c60*/  MOV R218, UR59 ;  /* 0x0000003b00da7c02 */ /* 0x000fe20008000f00 */
[----:B------:R-:W1:Y:S01]  /*5c70*/  MUFU.EX2 R22, R22 ;  /* 0x0000001600167308 */ /* 0x000e620000000800 */
[C---:B---3--:R-:W-:Y:S01]  /*5c80*/  F2FP.F16.F32.PACK_AB R9, R30.reuse, R36 ;  /* 0x000000241e09723e */ /* 0x048fe200000000ff */
[----:B------:R-:W-:Y:S01]  /*5c90*/  FMUL.FTZ R14, R30, R219 ;  /* 0x000000db1e0e7220 */ /* 0x000fe20000410000 */
[----:B------:R-:W-:-:S03]  /*5ca0*/  F2FP.F16.F32.PACK_AB R20, R217, R20 ;  /* 0x00000014d914723e */ /* 0x000fc600000000ff */
[----:B------:R-:W-:Y:S01]  /*5cb0*/  STSM.16.M88.2 [R0+0x2dd00], R8 ;  /* 0x02dd000800007844 */ /* 0x000fe20000000100 */
[----:B------:R-:W-:Y:S01]  /*5cc0*/  F2FP.F16.F32.PACK_AB R21, R14, R37 ;  /* 0x000000250e15723e */ /* 0x000fe200000000ff */
[----:B------:R-:W3:Y:S01]  /*5cd0*/  MUFU.EX2 R29, R29 ;  /* 0x0000001d001d7308 */ /* 0x000ee20000000800 */
[----:B----4-:R-:W-:Y:S01]  /*5ce0*/  FMUL.FTZ R220, R15, R220 ;  /* 0x000000dc0fdc7220 */ /* 0x010fe20000410000 */
[----:B--2---:R-:W-:Y:S01]  /*5cf0*/  VIADD R6, R23, 0x10 ;  /* 0x0000001017067836 */ /* 0x004fe20000000000 */
[----:B------:R-:W-:-:S04]  /*5d00*/  MOV R7, UR58 ;  /* 0x0000003a00077c02 */ /* 0x000fc80008000f00 */
[----:B------:R-:W-:Y:S01]  /*5d10*/  R2UR UR50, R6 ;  /* 0x00000000063272ca */ /* 0x000fe200000e0000 */
[----:B------:R-:W2:Y:S01]  /*5d20*/  MUFU.EX2 R26, R26 ;  /* 0x0000001a001a7308 */ /* 0x000ea20000000800 */
[C---:B-1----:R-:W-:Y:S01]  /*5d30*/  F2FP.F16.F32.PACK_AB R12, R22.reuse, R15 ;  /* 0x0000000f160c723e */ /* 0x042fe200000000ff */
[----:B------:R-:W-:Y:S01]  /*5d40*/  FMUL.FTZ R221, R22, R221 ;  /* 0x000000dd16dd7220 */ /* 0x000fe20000410000 */
[----:B------:R-:W-:Y:S02]  /*5d50*/  IMAD R22, R4, 0x2000, R5 ;  /* 0x0000200004167824 */ /* 0x000fe400078e0205 */
[----:B------:R-:W-:Y:S02]  /*5d60*/  VIADD R5, R23, 0x200 ;  /* 0x0000020017057836 */ /* 0x000fe40000000000 */
[----:B------:R-:W-:Y:S01]  /*5d70*/  F2FP.F16.F32.PACK_AB R220, R221, R220 ;  /* 0x000000dcdddc723e */ /* 0x000fe200000000ff */
[----:B------:R-:W-:Y:S01]  /*5d80*/  VIADD R6, R23, 0x110 ;  /* 0x0000011017067836 */ /* 0x000fe20000000000 */
[----:B------:R-:W-:Y:S01]  /*5d90*/  SHF.R.U32.HI R216, RZ, 0x4, R22 ;  /* 0x00000004ffd87819 */ /* 0x000fe20000011616 */
[----:B---3--:R-:W-:Y:S01]  /*5da0*/  FMUL.FTZ R222, R29, R222 ;  /* 0x000000de1dde7220 */ /* 0x008fe20000410000 */
[----:B------:R-:W-:Y:S01]  /*5db0*/  R2UR UR7, R5 ;  /* 0x00000000050772ca */ /* 0x000fe200000e0000 */
[----:B------:R-:W-:Y:S01]  /*5dc0*/  VIADD R15, R23, 0x30 ;  /* 0x00000030170f7836 */ /* 0x000fe20000000000 */
[----:B------:R-:W-:-:S02]  /*5dd0*/  LOP3.LUT R216, R216, 0x3fff, RZ, 0xc0, !PT ;  /* 0x00003fffd8d87812 */ /* 0x000fc400078ec0ff */
[----:B------:R-:W-:Y:S01]  /*5de0*/  R2UR UR5, R6 ;  /* 0x00000000060572ca */ /* 0x000fe200000e0000 */
[----:B------:R-:W-:Y:S01]  /*5df0*/  VIADD R6, R23, 0x20 ;  /* 0x0000002017067836 */ /* 0x000fe20000000000 */
[C---:B--2---:R-:W-:Y:S01]  /*5e00*/  F2FP.F16.F32.PACK_AB R13, R26.reuse, R29 ;  /* 0x0000001d1a0d723e */ /* 0x044fe200000000ff */
[----:B------:R-:W-:Y:S01]  /*5e10*/  FMUL.FTZ R223, R26, R223 ;  /* 0x000000df1adf7220 */ /* 0x000fe20000410000 */
[C---:B------:R-:W-:Y:S01]  /*5e20*/  R2UR UR56, R216.reuse ;  /* 0x00000000d83872ca */ /* 0x040fe200000e0000 */
[----:B------:R-:W-:Y:S01]  /*5e30*/  VIADD R5, R216, 0x80 ;  /* 0x00000080d8057836 */ /* 0x000fe20000000000 */
[----:B------:R-:W-:Y:S01]  /*5e40*/  R2UR UR30, R6 ;  /* 0x00000000061e72ca */ /* 0x000fe200000e0000 */
[----:B------:R-:W-:Y:S01]  /*5e50*/  STSM.16.M88.2 [R0+0x2e500], R12 ;  /* 0x02e5000c00007844 */ /* 0x000fe20000000100 */
[----:B------:R-:W-:Y:S01]  /*5e60*/  F2FP.F16.F32.PACK_AB R221, R223, R222 ;  /* 0x000000dedfdd723e */ /* 0x000fe200000000ff */
[----:B------:R-:W-:Y:S01]  /*5e70*/  VIADD R6, R23, 0x120 ;  /* 0x0000012017067836 */ /* 0x000fe20000000000 */
[----:B------:R-:W-:Y:S01]  /*5e80*/  R2UR UR48, R5 ;  /* 0x00000000053072ca */ /* 0x000fe200000e0000 */
[----:B------:R1:W-:Y:S06]  /*5e90*/  MEMBAR.ALL.CTA ;  /* 0x0000000000007992 */ /* 0x0003ec0000008000 */
[----:B-1----:R-:W1:Y:S01]  /*5ea0*/  FENCE.VIEW.ASYNC.S ;  /* 0x00000000000073c6 */ /* 0x002e620000000000 */
[----:B------:R-:W-:Y:S01]  /*5eb0*/  VIADD R5, R23, 0x90 ;  /* 0x0000009017057836 */ /* 0x000fe20000000000 */
[----:B------:R-:W-:Y:S01]  /*5ec0*/  R2UR UR38, R6 ;  /* 0x00000000062672ca */ /* 0x000fe200000e0000 */
[----:B------:R-:W-:Y:S01]  /*5ed0*/  VIADD R6, R17, 0x2ed00 ;  /* 0x0002ed0011067836 */ /* 0x000fe20000000000 */
[----:B------:R-:W-:Y:S01]  /*5ee0*/  UMOV UR12, UR56 ;  /* 0x00000038000c7c82 */ /* 0x000fe20008000000 */
[----:B------:R-:W-:Y:S01]  /*5ef0*/  UMOV UR8, UR56 ;  /* 0x0000003800087c82 */ /* 0x000fe20008000000 */
[----:B------:R-:W-:Y:S01]  /*5f00*/  UMOV UR16, UR56 ;  /* 0x0000003800107c82 */ /* 0x000fe20008000000 */
[----:B------:R-:W-:Y:S01]  /*5f10*/  R2UR UR4, R5 ;  /* 0x00000000050472ca */ /* 0x000fe200000e0000 */
[----:B------:R-:W-:Y:S01]  /*5f20*/  VIADD R5, R23, 0x190 ;  /* 0x0000019017057836 */ /* 0x000fe20000000000 */
[----:B------:R-:W-:Y:S01]  /*5f30*/  SHF.R.U32.HI R6, RZ, 0x4, R6 ;  /* 0x00000004ff067819 */ /* 0x000fe20000011606 */
[----:B------:R-:W-:Y:S01]  /*5f40*/  UMOV UR52, UR48 ;  /* 0x0000003000347c82 */ /* 0x000fe20008000000 */
[----:B------:R-:W-:Y:S01]  /*5f50*/  UMOV UR44, UR48 ;  /* 0x00000030002c7c82 */ /* 0x000fe20008000000 */
[----:B------:R-:W-:Y:S01]  /*5f60*/  VIADD R14, R216, 0x180 ;  /* 0x00000180d80e7836 */ /* 0x000fe20000000000 */
[----:B------:R-:W-:Y:S01]  /*5f70*/  R2UR UR54, R5 ;  /* 0x00000000053672ca */ /* 0x000fe200000e0000 */
[----:B------:R-:W-:Y:S01]  /*5f80*/  VIADD R5, R23, 0x210 ;  /* 0x0000021017057836 */ /* 0x000fe20000000000 */
[----:B------:R-:W-:-:S04]  /*5f90*/  LOP3.LUT R217, R6, 0x3fff, RZ, 0xc0, !PT ;  /* 0x00003fff06d97812 */ /* 0x000fc800078ec0ff */
[----:B------:R-:W-:Y:S01]  /*5fa0*/  R2UR UR46, R5 ;  /* 0x00000000052e72ca */ /* 0x000fe200000e0000 */
[----:B------:R-:W-:Y:S01]  /*5fb0*/  VIADD R5, R216, 0x100 ;  /* 0x00000100d8057836 */ /* 0x000fe20000000000 */
[----:B------:R-:W-:Y:S01]  /*5fc0*/  LOP3.LUT R6, R217, 0x400000, RZ, 0xfc, !PT ;  /* 0x00400000d9067812 */ /* 0x000fe200078efcff */
[----:B-1----:R-:W-:Y:S03]  /*5fd0*/  BAR.SYNC.DEFER_BLOCKING 0x9, 0x100 ;  /* 0x0244000000007b1d */ /* 0x002fe60000010000 */
[----:B------:R-:W-:Y:S01]  /*5fe0*/  R2UR UR28, R5 ;  /* 0x00000000051c72ca */ /* 0x000fe200000e0000 */
[----:B------:R-:W-:-:S05]  /*5ff0*/  VIADD R5, R23, 0xa0 ;  /* 0x000000a017057836 */ /* 0x000fca0000000000 */
[----:B------:R-:W-:Y:S01]  /*6000*/  R2UR UR42, R5 ;  /* 0x00000000052a72ca */ /* 0x000fe200000e0000 */
[----:B------:R-:W-:-:S05]  /*6010*/  VIADD R5, R23, 0x1a0 ;  /* 0x000001a017057836 */ /* 0x000fca0000000000 */
        /* <DEDUP_REMOVED lines=8> */
[----:B------:R-:W-:Y:S04]  /*60a0*/  STSM.16.M88.2 [R0+0x2ed00], R34 ;  /* 0x02ed002200007844 */ /* 0x000fe80000000100 */
[----:B------:R-:W-:Y:S01]  /*60b0*/  SHF.R.U32.HI R5, RZ, 0x4, R5 ;  /* 0x00000004ff057819 */ /* 0x000fe20000011605 */
[----:B------:R-:W-:Y:S03]  /*60c0*/  STSM.16.M88.2 [R0+0x2f500], R48 ;  /* 0x02f5003000007844 */ /* 0x000fe60000000100 */
[----:B------:R-:W-:Y:S01]  /*60d0*/  LOP3.LUT R5, R5, 0x3fff, RZ, 0xc0, !PT ;  /* 0x00003fff05057812 */ /* 0x000fe200078ec0ff */
        /* <DEDUP_REMOVED lines=9> */
[----:B------:R-:W-:Y:S01]  /*6170*/  UMOV UR15, 0x40 ;  /* 0x00000040000f7882 */ /* 0x000fe20000000000 */
[----:B------:R-:W-:Y:S01]  /*6180*/  HGMMA.64x16x16.F32 R72, gdesc[UR8].tnspA.tnspB, R72 ;  /* 0x60200000084879f0 */ /* 0x000fe20008700848 */
[----:B------:R-:W-:Y:S01]  /*6190*/  UMOV UR8, UR18 ;  /* 0x0000001200087c82 */ /* 0x000fe20008000000 */
[----:B------:R-:W-:Y:S02]  /*61a0*/  UMOV UR9, UR19 ;  /* 0x0000001300097c82 */ /* 0x000fe40008000000 */
        /* <DEDUP_REMOVED lines=14> */
[----:B------:R-:W-:-:S02]  /*6290*/  R2UR UR4, R6 ;  /* 0x00000000060472ca */ /* 0x000fc400000e0000 */
[----:B------:R-:W-:Y:S01]  /*62a0*/  MOV R8, UR56 ;  /* 0x0000003800087c02 */ /* 0x000fe20008000f00 */
[----:B------:R-:W-:Y:S01]  /*62b0*/  UMOV UR56, UR12 ;  /* 0x0000000c00387c82 */ /* 0x000fe20008000000 */
[----:B--2---:R-:W-:Y:S01]  /*62c0*/  MOV R220, UR57 ;  /* 0x0000003900dc7c02 */ /* 0x004fe20008000f00 */
        /* <DEDUP_REMOVED lines=149> */
[----:B------:R-:W-:-:S05]  /*6c20*/  IMAD.SHL.U32 R7, R3, 0x4000, RZ ;  /* 0x0000400003077824 */ /* 0x000fca00078e00ff */
[----:B------:R-:W-:-:S05]  /*6c30*/  IADD3 R23, P1, R7, R230, RZ ;  /* 0x000000e607177210 */ /* 0x000fca0007f3e0ff */
        /* <DEDUP_REMOVED lines=21> */
[----:B------:R-:W-:Y:S02]  /*6d90*/  R2UR UR8, R216 ;  /* 0x00000000d80872ca */ /* 0x000fe400000e0000 */
[----:B------:R-:W-:Y:S02]  /*6da0*/  LEA.HI.X.SX32 R216, R7, R234, 0x1, P1 ;  /* 0x000000ea07d87211 */ /* 0x000fe400008f0eff */
[----:B------:R-:W-:Y:S01]  /*6db0*/  LEA R6, P1, R23, UR4, 0x2 ;  /* 0x0000000417067c11 */ /* 0x000fe2000f8210ff */
[----:B------:R-:W-:-:S03]  /*6dc0*/  VIADD R22, R22, 0xffff0000 ;  /* 0xffff000016167836 */ /* 0x000fc60000000000 */
[----:B------:R-:W-:Y:S01]  /*6dd0*/  LEA.HI.X R7, R23, UR5, R216, 0x2, P1 ;  /* 0x0000000517077c11 */ /* 0x000fe200088f14d8 */
[----:B------:R-:W-:Y:S02]  /*6de0*/  UMOV UR5, UR9 ;  /* 0x0000000900057c82 */ /* 0x000fe40008000000 */
        /* <DEDUP_REMOVED lines=105> */
[C---:B------:R-:W-:Y:S01]  /*7480*/  VIADD R25, R24.reuse, 0x210 ;  /* 0x0000021018197836 */ /* 0x040fe20000000000 */
        /* <DEDUP_REMOVED lines=85> */
.L_x_1864:
        /* <DEDUP_REMOVED lines=111> */
.L_x_1865:
[----:B------:R-:W-:Y:S01]  /*80d0*/  R2UR UR4, R235 ;  /* 0x00000000eb0472ca */ /* 0x000fe200000e0000 */
[----:B------:R-:W-:Y:S01]  /*80e0*/  VIADD R3, R3, 0x1 ;  /* 0x0000000103037836 */ /* 0x000fe20000000000 */
[----:B------:R-:W-:Y:S01]  /*80f0*/  LOP3.LUT R18, R18, 0x1, RZ, 0x3c, !PT ;  /* 0x0000000112127812 */ /* 0x000fe200078e3cff */
[----:B------:R-:W-:Y:S02]  /*8100*/  VIADD R2, R2, 0x1 ;  /* 0x0000000102027836 */ /* 0x000fe40000000000 */
[----:B------:R-:W-:-:S03]  /*8110*/  VIADD R16, R16, 0x31820 ;  /* 0x0003182010107836 */ /* 0x000fc60000000000 */
[----:B------:R-:W-:Y:S02]  /*8120*/  ISETP.NE.AND P0, PT, R2, 0x2, PT ;  /* 0x000000020200780c */ /* 0x000fe40003f05270 */
[----:B------:R-:W-:Y:S02]  /*8130*/  PRMT R16, RZ, 0x654, R16 ;  /* 0x00000654ff107816 */ /* 0x000fe40000000010 */
[----:B------:R-:W-:Y:S02]  /*8140*/  SEL R5, RZ, 0x1, P0 ;  /* 0x00000001ff057807 */ /* 0x000fe40000000000 */
[----:B------:R-:W-:Y:S01]  /*8150*/  ISETP.GE.AND P1, PT, R3, UR4, PT ;  /* 0x0000000403007c0c */ /* 0x000fe2000bf26270 */
[----:B------:R1:W-:Y:S01]  /*8160*/  SYNCS.ARRIVE.TRANS64.RED.A1T0 RZ, [R16+URZ], RZ ;  /* 0x000000ff10ff79a7 */ /* 0x0003e2000810043f */
[----:B------:R-:W-:Y:S02]  /*8170*/  LOP3.LUT R228, R228, R5, RZ, 0x3c, !PT ;  /* 0x00000005e4e47212 */ /* 0x000fe400078e3cff */
[----:B------:R-:W-:-:S09]  /*8180*/  SEL R2, R2, RZ, P0 ;  /* 0x000000ff02027207 */ /* 0x000fd20000000000 */
        /* <DEDUP_REMOVED lines=83> */
.L_x_1853:
[----:B------:R-:W-:Y:S05]  /*86c0*/  @P0 BRA `(.L_x_1852) ;  /* 0x0000002400380947 */ /* 0x000fea0003800000 */
[----:B------:R-:W2:Y:S01]  /*86d0*/  LDL.LU R2, [R1] ;  /* 0x0000000001027983 */ /* 0x000ea20000300800 */
[----:B------:R-:W1:Y:S01]  /*86e0*/  S2R R4, SR_TID.X ;  /* 0x0000000000047919 */ /* 0x000e620000002100 */
[----:B------:R-:W3:Y:S01]  /*86f0*/  S2UR UR5, SR_CgaCtaId ;  /* 0x00000000000579c3 */ /* 0x000ee20000008800 */
[----:B------:R-:W-:Y:S01]  /*8700*/  ULDC UR4, c[0x0][0x850] ;  /* 0x0002140000047ab9 */ /* 0x000fe20000000800 */
[----:B------:R-:W-:Y:S01]  /*8710*/  R2UR UR11, R236 ;  /* 0x00000000ec0b72ca */ /* 0x000fe200000e0000 */
[----:B------:R-:W4:Y:S01]  /*8720*/  LDL.LU R0, [R1+0x4] ;  /* 0x0000040001007983 */ /* 0x000f220000300800 */
[----:B------:R-:W-:Y:S01]  /*8730*/  UISETP.NE.AND UP0, UPT, UR4, 0x1, UPT ;  /* 0x000000010400788c */ /* 0x000fe2000bf05270 */
[----:B------:R-:W-:Y:S01]  /*8740*/  BSSY B1, `(.L_x_1867) ;  /* 0x0000057000017945 */ /* 0x000fe20003800000 */
[----:B------:R-:W-:Y:S01]  /*8750*/  ULDC.64 UR12, c[0x0][0x818] ;  /* 0x00020600000c7ab9 */ /* 0x000fe20000000a00 */
[----:B------:R-:W-:Y:S01]  /*8760*/  UMOV UR4, 0x400 ;  /* 0x0000040000047882 */ /* 0x000fe20000000000 */
[----:B------:R-:W-:-:S07]  /*8770*/  ULDC.64 UR14, c[0x0][0x848] ;  /* 0x00021200000e7ab9 */ /* 0x000fce0000000a00 */
[----:B------:R-:W-:Y:S02]  /*8780*/  @UP0 ULDC UR6, c[0x0][0x854] ;  /* 0x0002150000060ab9 */ /* 0x000fe40000000800 */
[----:B------:R-:W-:Y:S02]  /*8790*/  UIMAD.WIDE.U32 UR6, UR11, UR6, URZ ;  /* 0x000000060b0672a5 */ /* 0x000fe4000f8e003f */
[----:B---3--:R-:W-:-:S03]  /*87a0*/  ULEA UR4, UR5, UR4, 0x18 ;  /* 0x0000000405047291 */ /* 0x008fc6000f8ec03f */
[----:B------:R-:W-:Y:S02]  /*87b0*/  @UP0 ULDC UR5, c[0x0][0x858] ;  /* 0x0002160000050ab9 */ /* 0x000fe40000000800 */
[----:B------:R-:W-:Y:S01]  /*87c0*/  @UP0 USHF.R.U32.HI UR11, URZ, UR5, UR7 ;  /* 0x000000053f0b0299 */ /* 0x000fe20008011607 */
[----:B-1----:R-:W-:-:S03]  /*87d0*/  VIADD R3, R4, 0xffffff80 ;  /* 0xffffff8004037836 */ /* 0x002fc60000000000 */
[----:B------:R-:W-:Y:S02]  /*87e0*/  USHF.R.S32.HI UR5, URZ, 0x1f, UR11 ;  /* 0x0000001f3f057899 */ /* 0x000fe4000801140b */
[----:B------:R-:W-:Y:S01]  /*87f0*/  IMAD.U32 R236, RZ, RZ, UR11 ;  /* 0x0000000bffec7e24 */ /* 0x000fe2000f8e00ff */
[----:B------:R-:W-:Y:S01]  /*8800*/  BAR.SYNC.DEFER_BLOCKING 0x1, 0x100 ;  /* 0x0044000000007b1d */ /* 0x000fe20000010000 */
[----:B------:R-:W-:Y:S01]  /*8810*/  UIMAD UR10, UR5, UR12, URZ ;  /* 0x0000000c050a72a4 */ /* 0x000fe2000f8e023f */
[----:B------:R-:W-:-:S03]  /*8820*/  ISETP.NE.AND P0, PT, R3, RZ, PT ;  /* 0x000000ff0300720c */ /* 0x000fc60003f05270 */
[----:B------:R-:W-:Y:S01]  /*8830*/  UIMAD UR10, UR11, UR13, UR10 ;  /* 0x0000000d0b0a72a4 */ /* 0x000fe2000f8e020a */
[----:B--2---:R-:W-:Y:S02]  /*8840*/  R2UR UR8, R2 ;  /* 0x00000000020872ca */ /* 0x004fe400000e0000 */
[----:B----4-:R-:W-:Y:S02]  /*8850*/  R2UR UR17, R0 ;  /* 0x00000000001172ca */ /* 0x010fe400000e0000 */
[----:B------:R-:W-:-:S09]  /*8860*/  SHF.R.S32.HI R0, RZ, 0x1f, R3 ;  /* 0x0000001fff007819 */ /* 0x000fd20000011403 */
[----:B------:R-:W-:Y:S01]  /*8870*/  UIMAD UR8, UR8, 0x5000, URZ ;  /* 0x00005000080878a4 */ /* 0x000fe2000f8e023f */
[----:B------:R-:W-:-:S03]  /*8880*/  LEA.HI R2, R0, R3, RZ, 0x7 ;  /* 0x0000000300027211 */ /* 0x000fc600078f38ff */
[----:B------:R-:W-:Y:S01]  /*8890*/  USHF.R.S32.HI UR9, URZ, 0x1f, UR8 ;  /* 0x0000001f3f097899 */ /* 0x000fe20008011408 */
[----:B------:R-:W-:Y:S02]  /*88a0*/  LOP3.LUT R0, R2, 0x3fffff80, RZ, 0xc0, !PT ;  /* 0x3fffff8002007812 */ /* 0x000fe400078ec0ff */
[----:B------:R-:W-:Y:S01]  /*88b0*/  SHF.R.S32.HI R5, RZ, 0x7, R2 ;  /* 0x00000007ff057819 */ /* 0x000fe20000011402 */
[----:B------:R-:W-:Y:S02]  /*88c0*/  UIMAD.WIDE.U32 UR6, UR11, UR12, UR8 ;  /* 0x0000000c0b0672a5 */ /* 0x000fe4000f8e0008 */
[----:B------:R-:W-:Y:S01]  /*88d0*/  IMAD.IADD R0, R3, 0x1, -R0 ;  /* 0x0000000103007824 */ /* 0x000fe200078e0a00 */
[----:B------:R-:W-:Y:S01]  /*88e0*/  ULDC.64 UR12, c[0x0][0x840] ;  /* 0x00021000000c7ab9 */ /* 0x000fe20000000a00 */
[----:B------:R-:W-:Y:S02]  /*88f0*/  USHF.R.S32.HI UR16, URZ, 0x1f, UR17 ;  /* 0x0000001f3f107899 */ /* 0x000fe40008011411 */
[----:B------:R-:W-:Y:S01]  /*8900*/  IMAD R0, R5, 0xa00, R0 ;  /* 0x00000a0005007824 */ /* 0x000fe200078e0200 */
[----:B------:R-:W-:-:S02]  /*8910*/  UIMAD UR5, UR5, UR12, URZ ;  /* 0x0000000c050572a4 */ /* 0x000fc4000f8e023f */
[----:B------:R-:W-:Y:S01]  /*8920*/  UIMAD.WIDE.U32 UR8, UR11, UR12, UR8 ;  /* 0x0000000c0b0872a5 */ /* 0x000fe2000f8e0008 */
[----:B------:R-:W-:Y:S01]  /*8930*/  IMAD.SHL.U32 R0, R0, 0x4, RZ ;  /* 0x0000000400007824 */ /* 0x000fe200078e00ff */
[----:B------:R-:W-:Y:S02]  /*8940*/  UIMAD UR11, UR11, UR13, UR5 ;  /* 0x0000000d0b0b72a4 */ /* 0x000fe4000f8e0205 */
[----:B------:R-:W-:Y:S02]  /*8950*/  UIADD3 UR7, UR7, UR10, URZ ;  /* 0x0000000a07077290 */ /* 0x000fe4000fffe03f */
[----:B------:R-:W-:Y:S01]  /*8960*/  LEA R0, R0, UR4, 0x2 ;  /* 0x0000000400007c11 */ /* 0x000fe2000f8e10ff */
[----:B------:R-:W-:Y:S01]  /*8970*/  ULDC.64 UR12, c[0x0][0x820] ;  /* 0x00020800000c7ab9 */ /* 0x000fe20000000a00 */
[----:B------:R-:W-:Y:S02]  /*8980*/  UIMAD UR10, UR16, UR14, URZ ;  /* 0x0000000e100a72a4 */ /* 0x000fe4000f8e023f */
[----:B------:R-:W-:Y:S01]  /*8990*/  UIMAD UR5, UR16, UR12, URZ ;  /* 0x0000000c100572a4 */ /* 0x000fe2000f8e023f */
[----:B------:R1:W-:Y:S01]  /*89a0*/  STS.128 [R0], R56 ;  /* 0x0000003800007388 */ /* 0x0003e20000000c00 */
[----:B------:R-:W-:-:S02]  /*89b0*/  UIADD3 UR9, UR9, UR11, URZ ;  /* 0x0000000b09097290 */ /* 0x000fc4000fffe03f */
[----:B------:R-:W-:Y:S01]  /*89c0*/  UIMAD UR5, UR17, UR13, UR5 ;  /* 0x0000000d110572a4 */ /* 0x000fe2000f8e0205 */
[----:B------:R1:W-:Y:S01]  /*89d0*/  STS.128 [R0+0x800], R60 ;  /* 0x0008003c00007388 */ /* 0x0003e20000000c00 */
[----:B------:R-:W-:Y:S02]  /*89e0*/  UIMAD.WIDE.U32 UR6, UR17, UR12, UR6 ;  /* 0x0000000c110672a5 */ /* 0x000fe4000f8e0006 */
[----:B------:R-:W-:Y:S01]  /*89f0*/  UIMAD UR10, UR17, UR15, UR10 ;  /* 0x0000000f110a72a4 */ /* 0x000fe2000f8e020a */
[----:B------:R1:W-:Y:S01]  /*8a00*/  STS.128 [R0+0x1000], R96 ;  /* 0x0010006000007388 */ /* 0x0003e20000000c00 */
[----:B------:R-:W-:Y:S01]  /*8a10*/  UIMAD.WIDE.U32 UR8, UR17, UR14, UR8 ;  /* 0x0000000e110872a5 */ /* 0x000fe2000f8e0008 */
[----:B------:R-:W-:Y:S02]  /*8a20*/  ULDC.64 UR12, c[0x0][0x800] ;  /* 0x00020000000c7ab9 */ /* 0x000fe40000000a00 */
[----:B------:R1:W-:Y:S01]  /*8a30*/  STS.128 [R0+0x1800], R100 ;  /* 0x0018006400007388 */ /* 0x0003e20000000c00 */
[----:B------:R-:W-:Y:S01]  /*8a40*/  ULDC.64 UR14, c[0x0][0x828] ;  /* 0x00020a00000e7ab9 */ /* 0x000fe20000000a00 */
[----:B------:R-:W-:-:S02]  /*8a50*/  UIADD3 UR7, UR7, UR5, URZ ;  /* 0x0000000507077290 */ /* 0x000fc4000fffe03f */
[----:B------:R1:W-:Y:S01]  /*8a60*/  STS.128 [R0+0x2000], R64 ;  /* 0x0020004000007388 */ /* 0x0003e20000000c00 */
[----:B------:R-:W-:Y:S02]  /*8a70*/  ULEA UR12, UP0, UR6, UR12, 0x2 ;  /* 0x0000000c060c7291 */ /* 0x000fe4000f80103f */
        /* <DEDUP_REMOVED lines=28> */
.L_x_1869:
[----:B------:R-:W-:Y:S01]  /*8c40*/  @P0 ELECT P1, URZ, PT ;  /* 0x00000000003f082f */ /* 0x000fe20003820000 */
[----:B------:R2:W-:-:S12]  /*8c50*/  UBLKRED.G.S.ADD.F32.RN [UR6], [UR4], UR5, desc[UR8] ;  /* 0x00000806040073bb */ /* 0x0005d800080a1405 */
[----:B------:R-:W-:Y:S02]  /*8c60*/  @P1 PLOP3.LUT P0, PT, P1, PT, PT, 0x8, 0x0 ;  /* 0x000000000000181c */ /* 0x000fe40000f0e170 */
[----:B------:R-:W-:-:S11]  /*8c70*/  PLOP3.LUT P1, PT, PT, PT, PT, 0x8, 0x0 ;  /* 0x000000000000781c */ /* 0x000fd60003f2e170 */
[----:B--2---:R-:W-:Y:S05]  /*8c80*/  @P0 BRA.U.ANY `(.L_x_1869) ;  /* 0xfffffffd00ec0947 */ /* 0x004fea000393ffff */
[----:B------:R0:W-:Y:S01]  /*8c90*/  UTMACMDFLUSH ;  /* 0x00000000000079b7 */ /* 0x0001e20000000000 */
[----:B------:R-:W-:-:S04]  /*8ca0*/  DEPBAR.LE SB0, 0x0 ;  /* 0x000080000000791a */ /* 0x000fc80000000000 */
.L_x_1868:
[----:B------:R-:W-:Y:S05]  /*8cb0*/  BSYNC B1 ;  /* 0x0000000000017941 */ /* 0x000fea0003800000 */
.L_x_1867:
        /* <DEDUP_REMOVED lines=32> */
.L_x_1870:
        /* <DEDUP_REMOVED lines=8> */
.L_x_1848:
        /* <DEDUP_REMOVED lines=27> */
.L_x_1871:
[----:B------:R-:W-:Y:S01]  /*90f0*/  ULDC UR8, c[0x0][0x8cc] ;  /* 0x0002330000087ab9 */ /* 0x000fe20000000800 */
[----:B------:R-:W-:Y:S01]  /*9100*/  UMOV UR11, UR7 ;  /* 0x00000007000b7c82 */ /* 0x000fe20008000000 */
[----:B------:R-:W-:-:S11]  /*9110*/  UISETP.NE.AND UP0, UPT, UR8, 0x1, UPT ;  /* 0x000000010800788c */ /* 0x000fd6000bf05270 */
[----:B------:R-:W-:Y:S02]  /*9120*/  @UP0 ULDC.64 UR12, c[0x0][0x8d0] ;  /* 0x00023400000c0ab9 */ /* 0x000fe40000000a00 */
[----:B------:R-:W-:-:S04]  /*9130*/  UIMAD.WIDE.U32 UR4, UR7, UR12, URZ ;  /* 0x0000000c070472a5 */ /* 0x000fc8000f8e003f */
[----:B------:R-:W-:-:S04]  /*9140*/  @UP0 USHF.R.U32.HI UR11, URZ, UR13, UR5 ;  /* 0x0000000d3f0b0299 */ /* 0x000fc80008011605 */
[----:B------:R-:W-:-:S12]  /*9150*/  UIMAD UR4, UR11, UR8, URZ ;  /* 0x000000080b0472a4 */ /* 0x000fd8000f8e023f */
.L_x_1872:
        /* <DEDUP_REMOVED lines=74> */
.L_x_1889:
        /* <DEDUP_REMOVED lines=10> */
.L_x_1875:
        /* <DEDUP_REMOVED lines=125> */
.L_x_1881:
[----:B------:R-:W-:-:S04]  /*9e70*/  SHF.L.U32 R10, R15, 0x1f, RZ ;  /* 0x0000001f0f0a7819 */ /* 0x000fc800000006ff */
[----:B------:R-:W1:Y:S02]  /*9e80*/  SYNCS.PHASECHK.TRANS64.TRYWAIT P1, [R7+URZ+0x31838], R10 ;  /* 0x0318380a070075a7 */ /* 0x000e64000802017f */
[----:B-1---5:R-:W-:Y:S05]  /*9e90*/  @!P1 BRA `(.L_x_1877) ;  /* 0x0000000c009c9947 */ /* 0x022fea0003800000 */
.L_x_1890:
[----:B------:R-:W-:Y:S05]  /*9ea0*/  @P0 BRA `(.L_x_1878) ;  /* 0x0000000000140947 */ /* 0x000fea0003800000 */
[----:B------:R-:W-:Y:S01]  /*9eb0*/  ISETP.NE.AND P1, PT, R17, RZ, PT ;  /* 0x000000ff1100720c */ /* 0x000fe20003f25270 */
[----:B-1----:R-:W-:-:S04]  /*9ec0*/  IMAD.MOV.U32 R10, RZ, RZ, 0x8100 ;  /* 0x00008100ff0a7424 */ /* 0x002fc800078e00ff */
[----:B------:R2:W-:Y:S08]  /*9ed0*/  SYNCS.ARRIVE.TRANS64 RZ, [R7+URZ+0x31830], R10 ;  /* 0x0318300a07ff79a7 */ /* 0x0005f0000800003f */
[----:B------:R-:W-:Y:S05]  /*9ee0*/  @!P1 BRA `(.L_x_1878) ;  /* 0x0000000000049947 */ /* 0x000fea0003800000 */
[----:B------:R-:W-:Y:S01]  /*9ef0*/  BPT.TRAP 0x1 ;  /* 0x000000040000795c */ /* 0x000fe20000300000 */
.L_x_1878:
        /* <DEDUP_REMOVED lines=51> */
.L_x_1892:
[----:B------:R-:W-:Y:S01]  /*a230*/  LOP3.LUT R15, R15, 0x1, RZ, 0x3c, !PT ;  /* 0x000000010f0f7812 */ /* 0x000fe200078e3cff */
[----:B------:R-:W-:Y:S06]  /*a240*/  @P2 BRA `(.L_x_1880) ;  /* 0x0000000000142947 */ /* 0x000fec0003800000 */
[----:B------:R-:W-:Y:S01]  /*a250*/  ISETP.NE.AND P1, PT, R17, RZ, PT ;  /* 0x000000ff1100720c */ /* 0x000fe20003f25270 */
[----:B-1----:R-:W-:-:S04]  /*a260*/  IMAD.MOV.U32 R20, RZ, RZ, 0x8100 ;  /* 0x00008100ff147424 */ /* 0x002fc800078e00ff */
[----:B------:R2:W-:Y:S08]  /*a270*/  SYNCS.ARRIVE.TRANS64 RZ, [R19+URZ+0x31810], R20 ;  /* 0x0318101413ff79a7 */ /* 0x0005f0000800003f */
[----:B------:R-:W-:Y:S05]  /*a280*/  @!P1 BRA `(.L_x_1880) ;  /* 0x0000000000049947 */ /* 0x000fea0003800000 */
[----:B------:R-:W-:Y:S01]  /*a290*/  BPT.TRAP 0x1 ;  /* 0x000000040000795c */ /* 0x000fe20000300000 */
.L_x_1880:
        /* <DEDUP_REMOVED lines=52> */
.L_x_1876:
[----:B------:R-:W-:-:S04]  /*a5e0*/  SHF.L.U32 R4, R15, 0x1f, RZ ;  /* 0x0000001f0f047819 */ /* 0x000fc800000006ff */
[----:B------:R-:W1:Y:S02]  /*a5f0*/  SYNCS.PHASECHK.TRANS64.TRYWAIT P1, [R7+URZ+0x31838], R4 ;  /* 0x03183804070075a7 */ /* 0x000e64000802017f */
[----:B-1----:R-:W-:Y:S05]  /*a600*/  @!P1 BRA `(.L_x_1882) ;  /* 0x0000000400ec9947 */ /* 0x002fea0003800000 */
.L_x_1893:
[----:B------:R-:W-:Y:S05]  /*a610*/  @P0 BRA `(.L_x_1883) ;  /* 0x0000000000180947 */ /* 0x000fea0003800000 */
[----:B------:R-:W2:Y:S01]  /*a620*/  S2R R5, SR_TID.X ;  /* 0x0000000000057919 */ /* 0x000ea20000002100 */
[----:B-1----:R-:W-:-:S04]  /*a630*/  IMAD.MOV.U32 R4, RZ, RZ, 0x8100 ;  /* 0x00008100ff047424 */ /* 0x002fc800078e00ff */
[----:B------:R3:W-:Y:S01]  /*a640*/  SYNCS.ARRIVE.TRANS64 RZ, [R7+URZ+0x31830], R4 ;  /* 0x0318300407ff79a7 */ /* 0x0007e2000800003f */
[----:B--2---:R-:W-:-:S13]  /*a650*/  LOP3.LUT P0, RZ, R5, 0x1f, RZ, 0xc0, !PT ;  /* 0x0000001f05ff7812 */ /* 0x004fda000780c0ff */
[----:B---3--:R-:W-:Y:S05]  /*a660*/  @!P0 BRA `(.L_x_1883) ;  /* 0x0000000000048947 */ /* 0x008fea0003800000 */
[----:B------:R-:W-:Y:S01]  /*a670*/  BPT.TRAP 0x1 ;  /* 0x000000040000795c */ /* 0x000fe20000300000 */
.L_x_1883:
        /* <DEDUP_REMOVED lines=52> */
.L_x_1873:
[----:B------:R-:W-:Y:S05]  /*a9c0*/  WARPSYNC.ALL ;  /* 0x0000000000007948 */ /* 0x000fea0003800000 */
[----:B------:R-:W-:-:S13]  /*a9d0*/  ELECT P0, URZ, PT ;  /* 0x00000000003f782f */ /* 0x000fda0003800000 */
[----:B------:R-:W-:Y:S05]  /*a9e0*/  @!P0 BRA `(.L_x_1852) ;  /* 0x0000000000708947 */ /* 0x000fea0003800000 */
[----:B------:R-:W-:-:S04]  /*a9f0*/  LOP3.LUT R0, R0, 0x2, RZ, 0xfc, !PT ;  /* 0x0000000200007812 */ /* 0x000fc800078efcff */
[----:B------:R-:W-:-:S13]  /*aa00*/  ISETP.NE.AND P1, PT, R0, 0x3, PT ;  /* 0x000000030000780c */ /* 0x000fda0003f25270 */
[----:B------:R-:W-:Y:S05]  /*aa10*/  @!P1 BRA `(.L_x_1884) ;  /* 0x0000000000049947 */ /* 0x000fea0003800000 */
[----:B------:R-:W-:Y:S01]  /*aa20*/  BPT.TRAP 0x1 ;  /* 0x000000040000795c */ /* 0x000fe20000300000 */
.L_x_1884:
        /* <DEDUP_REMOVED lines=8> */
.L_x_1894:
        /* <DEDUP_REMOVED lines=9> */
.L_x_1895:
[----:B------:R-:W-:Y:S05]  /*ab40*/  @!P1 BRA `(.L_x_1887) ;  /* 0x0000000000049947 */ /* 0x000fea0003800000 */
[----:B------:R-:W-:Y:S01]  /*ab50*/  BPT.TRAP 0x1 ;  /* 0x000000040000795c */ /* 0x000fe20000300000 */
.L_x_1887:
[----:B------:R-:W-:-:S07]  /*ab60*/  SHF.L.U32 R15, R15, 0x1f, RZ ;  /* 0x0000001f0f0f7819 */ /* 0x000fce00000006ff */
.L_x_1888:
[----:B--2---:R2:W3:Y:S02]  /*ab70*/  SYNCS.PHASECHK.TRANS64.TRYWAIT P0, [R4+URZ+0x31838], R15 ;  /* 0x0318380f040075a7 */ /* 0x0044e4000800017f */
[----:B---3--:R-:W-:Y:S05]  /*ab80*/  @!P0 NANOSLEEP.SYNCS 0x989680 ;  /* 0x009896800000895d */ /* 0x008fea0003900000 */
[----:B------:R-:W3:Y:S02]  /*ab90*/  @!P0 SYNCS.PHASECHK.TRANS64 P0, [R4+URZ+0x31838], R15 ;  /* 0x0318380f040085a7 */ /* 0x000ee4000800007f */
[----:B---3--:R-:W-:Y:S05]  /*aba0*/  @!P0 BRA `(.L_x_1888) ;  /* 0xfffffffc00f08947 */ /* 0x008fea000383ffff */
.L_x_1852:
[----:B------:R-:W-:Y:S05]  /*abb0*/  BSYNC B0 ;  /* 0x0000000000007941 */ /* 0x000fea0003800000 */
.L_x_1847:
[----:B------:R-:W-:Y:S05]  /*abc0*/  EXIT ;  /* 0x000000000000794d */ /* 0x000fea0003800000 */
.L_x_1855:
[----:B-1----:R1:W2:Y:S02]  /*abd0*/  SYNCS.PHASECHK.TRANS64.TRYWAIT P0, [R17+URZ+0x31800], R10 ;  /* 0x0318000a110075a7 */ /* 0x0022a4000800017f */
[----:B--2---:R-:W-:Y:S05]  /*abe0*/  @!P0 NANOSLEEP.SYNCS 0x989680 ;  /* 0x009896800000895d */ /* 0x004fea0003900000 */
[----:B------:R-:W2:Y:S02]  /*abf0*/  @!P0 SYNCS.PHASECHK.TRANS64 P0, [R17+URZ+0x31800], R10 ;  /* 0x0318000a110085a7 */ /* 0x000ea4000800007f */
[----:B--2---:R-:W-:Y:S05]  /*ac00*/  @!P0 BRA `(.L_x_1855) ;  /* 0xfffffffc00f08947 */ /* 0x004fea000383ffff */
[----:B------:R-:W-:Y:S05]  /*ac10*/  BRA `(.L_x_1854) ;  /* 0xffffff6400107947 */ /* 0x000fea000383ffff */
.L_x_1859:
[----:B--2---:R2:W3:Y:S02]  /*ac20*/  SYNCS.PHASECHK.TRANS64.TRYWAIT P1, [R16+URZ+0x31810], R9 ;  /* 0x03181009100075a7 */ /* 0x0044e4000802017f */
[----:B---3--:R-:W-:Y:S05]  /*ac30*/  @!P1 NANOSLEEP.SYNCS 0x989680 ;  /* 0x009896800000995d */ /* 0x008fea0003900000 */
[----:B------:R-:W3:Y:S02]  /*ac40*/  @!P1 SYNCS.PHASECHK.TRANS64 P1, [R16+URZ+0x31810], R9 ;  /* 0x03181009100095a7 */ /* 0x000ee4000802007f */
[----:B---3--:R-:W-:Y:S05]  /*ac50*/  @!P1 BRA `(.L_x_1859) ;  /* 0xfffffffc00f09947 */ /* 0x008fea000383ffff */
[----:B------:R-:W-:Y:S05]  /*ac60*/  BRA `(.L_x_1858) ;  /* 0xffffff6c00647947 */ /* 0x000fea000383ffff */
.L_x_1863:
[----:B----4-:R4:W1:Y:S02]  /*ac70*/  SYNCS.PHASECHK.TRANS64.TRYWAIT P1, [R17+URZ+0x31830], R8 ;  /* 0x03183008110075a7 */ /* 0x010864000802017f */
[----:B-1----:R-:W-:Y:S05]  /*ac80*/  @!P1 NANOSLEEP.SYNCS 0x989680 ;  /* 0x009896800000995d */ /* 0x002fea0003900000 */
[----:B------:R-:W1:Y:S02]  /*ac90*/  @!P1 SYNCS.PHASECHK.TRANS64 P1, [R17+URZ+0x31830], R8 ;  /* 0x03183008110095a7 */ /* 0x000e64000802007f */
[----:B-1----:R-:W-:Y:S05]  /*aca0*/  @!P1 BRA `(.L_x_1863) ;  /* 0xfffffffc00f09947 */ /* 0x002fea000383ffff */
[----:B------:R-:W-:Y:S05]  /*acb0*/  BRA `(.L_x_1862) ;  /* 0xffffff8800647947 */ /* 0x000fea000383ffff */
.L_x_1874:
[----:B-1----:R1:W2:Y:S02]  /*acc0*/  SYNCS.PHASECHK.TRANS64.TRYWAIT P1, [R7+URZ+0x31820], R6 ;  /* 0x03182006070075a7 */ /* 0x0022a4000802017f */
[----:B--2---:R-:W-:Y:S05]  /*acd0*/  @!P1 NANOSLEEP.SYNCS 0x989680 ;  /* 0x009896800000995d */ /* 0x004fea0003900000 */
[----:B------:R-:W2:Y:S02]  /*ace0*/  @!P1 SYNCS.PHASECHK.TRANS64 P1, [R7+URZ+0x31820], R6 ;  /* 0x03182006070095a7 */ /* 0x000ea4000802007f */
[----:B--2---:R-:W-:Y:S05]  /*acf0*/  @!P1 BRA `(.L_x_1874) ;  /* 0xfffffffc00f09947 */ /* 0x004fea000383ffff */
[----:B------:R-:W-:Y:S05]  /*ad00*/  BRA `(.L_x_1889) ;  /* 0xffffffe8003c7947 */ /* 0x000fea000383ffff */
.L_x_1877:
[----:B-1----:R1:W2:Y:S02]  /*ad10*/  SYNCS.PHASECHK.TRANS64.TRYWAIT P1, [R7+URZ+0x31838], R10 ;  /* 0x0318380a070075a7 */ /* 0x0022a4000802017f */
[----:B--2---:R-:W-:Y:S05]  /*ad20*/  @!P1 NANOSLEEP.SYNCS 0x989680 ;  /* 0x009896800000995d */ /* 0x004fea0003900000 */
[----:B------:R-:W2:Y:S02]  /*ad30*/  @!P1 SYNCS.PHASECHK.TRANS64 P1, [R7+URZ+0x31838], R10 ;  /* 0x0318380a070095a7 */ /* 0x000ea4000802007f */
[----:B--2---:R-:W-:Y:S05]  /*ad40*/  @!P1 BRA `(.L_x_1877) ;  /* 0xfffffffc00f09947 */ /* 0x004fea000383ffff */
[----:B------:R-:W-:Y:S05]  /*ad50*/  BRA `(.L_x_1890) ;  /* 0xfffffff000507947 */ /* 0x000fea000383ffff */
.L_x_1879:
[----:B------:R-:W-:-:S07]  /*ad60*/  SHF.L.U32 R20, R14, 0x1f, RZ ;  /* 0x0000001f0e147819 */ /* 0x000fce00000006ff */
.L_x_1891:
[----:B-1----:R1:W2:Y:S02]  /*ad70*/  SYNCS.PHASECHK.TRANS64.TRYWAIT P1, [R19+URZ+0x31820], R20 ;  /* 0x03182014130075a7 */ /* 0x0022a4000802017f */
[----:B--2---:R-:W-:Y:S05]  /*ad80*/  @!P1 NANOSLEEP.SYNCS 0x989680 ;  /* 0x009896800000995d */ /* 0x004fea0003900000 */
[----:B------:R-:W2:Y:S02]  /*ad90*/  @!P1 SYNCS.PHASECHK.TRANS64 P1, [R19+URZ+0x31820], R20 ;  /* 0x03182014130095a7 */ /* 0x000ea4000802007f */
[----:B--2---:R-:W-:Y:S05]  /*ada0*/  @!P1 BRA `(.L_x_1891) ;  /* 0xfffffffc00f09947 */ /* 0x004fea000383ffff */
[----:B------:R-:W-:Y:S05]  /*adb0*/  BRA `(.L_x_1892) ;  /* 0xfffffff4001c7947 */ /* 0x000fea000383ffff */
.L_x_1882:
[----:B-1----:R1:W2:Y:S02]  /*adc0*/  SYNCS.PHASECHK.TRANS64.TRYWAIT P1, [R7+URZ+0x31838], R4 ;  /* 0x03183804070075a7 */ /* 0x0022a4000802017f */
[----:B--2---:R-:W-:Y:S05]  /*add0*/  @!P1 NANOSLEEP.SYNCS 0x989680 ;  /* 0x009896800000995d */ /* 0x004fea0003900000 */
[----:B------:R-:W2:Y:S02]  /*ade0*/  @!P1 SYNCS.PHASECHK.TRANS64 P1, [R7+URZ+0x31838], R4 ;  /* 0x03183804070095a7 */ /* 0x000ea4000802007f */
[----:B--2---:R-:W-:Y:S05]  /*adf0*/  @!P1 BRA `(.L_x_1882) ;  /* 0xfffffffc00f09947 */ /* 0x004fea000383ffff */
[----:B------:R-:W-:Y:S05]  /*ae00*/  BRA `(.L_x_1893) ;  /* 0xfffffff800007947 */ /* 0x000fea000383ffff */
.L_x_1885:
[----:B-1----:R1:W2:Y:S02]  /*ae10*/  SYNCS.PHASECHK.TRANS64.TRYWAIT P0, [R3+URZ], R2 ;  /* 0x00000002030075a7 */ /* 0x0022a4000800017f */
[----:B--2---:R-:W-:Y:S05]  /*ae20*/  @!P0 NANOSLEEP.SYNCS 0x989680 ;  /* 0x009896800000895d */ /* 0x004fea0003900000 */
[----:B------:R-:W2:Y:S02]  /*ae30*/  @!P0 SYNCS.PHASECHK.TRANS64 P0, [R3+URZ], R2 ;  /* 0x00000002030085a7 */ /* 0x000ea4000800007f */
[----:B--2---:R-:W-:Y:S05]  /*ae40*/  @!P0 BRA `(.L_x_1885) ;  /* 0xfffffffc00f08947 */ /* 0x004fea000383ffff */
[----:B------:R-:W-:Y:S05]  /*ae50*/  BRA `(.L_x_1894) ;  /* 0xfffffffc00147947 */ /* 0x000fea000383ffff */
.L_x_1886:
[----:B-1----:R1:W2:Y:S02]  /*ae60*/  SYNCS.PHASECHK.TRANS64.TRYWAIT P0, [R17+URZ], R0 ;  /* 0x00000000110075a7 */ /* 0x0022a4000800017f */
[----:B--2---:R-:W-:Y:S05]  /*ae70*/  @!P0 NANOSLEEP.SYNCS 0x989680 ;  /* 0x009896800000895d */ /* 0x004fea0003900000 */
[----:B------:R-:W2:Y:S02]  /*ae80*/  @!P0 SYNCS.PHASECHK.TRANS64 P0, [R17+URZ], R0 ;  /* 0x00000000110085a7 */ /* 0x000ea4000800007f */
[----:B--2---:R-:W-:Y:S05]  /*ae90*/  @!P0 BRA `(.L_x_1886) ;  /* 0xfffffffc00f08947 */ /* 0x004fea000383ffff */
[----:B------:R-:W-:Y:S05]  /*aea0*/  BRA `(.L_x_1895) ;  /* 0xfffffffc00247947 */ /* 0x000fea000383ffff */
.L_x_1896:
        /* <DEDUP_REMOVED lines=13> */
.L_x_2218:


//--------------------- .text._ZN7cutlass13device_kernelIN5flash22FlashAttnBwdPreprocessIN4cute5tupleIJNS3_1CILi64EEENS5_ILi256EEEEEENS_6half_tEfNS_4arch4Sm90ELb1ELb0EEEEEvNT_6ParamsE --------------------------
	.section	.text._ZN7cutlass13device_kernelIN5flash22FlashAttnBwdPreprocessIN4cute5tupleIJNS3_1CILi64EEENS5_ILi256EEEEEENS_6half_tEfNS_4arch4Sm90ELb1ELb0EEEEEvNT_6ParamsE,"ax",@progbits
	.align	128
.text._ZN7cutlass13device_kernelIN5flash22FlashAttnBwdPreprocessIN4cute5tupleIJNS3_1CILi64EEENS5_ILi256EEEEEENS_6half_tEfNS_4arch4Sm90ELb1ELb0EEEEEvNT_6ParamsE:
        .type           _ZN7cutlass13device_kernelIN5flash22FlashAttnBwdPreprocessIN4cute5tupleIJNS3_1CILi64EEENS5_ILi256EEEEEENS_6half_tEfNS_4arch4Sm90ELb1ELb0EEEEEvNT_6ParamsE,@function
        .size           _ZN7cutlass13device_kernelIN5flash22FlashAttnBwdPreprocessIN4cute5tupleIJNS3_1CILi64EEENS5_ILi256EEEEEENS_6half_tEfNS_4arch4Sm90ELb1ELb0EEEEEvNT_6ParamsE,(.L_x_2219 - _ZN7cutlass13device_kernelIN5flash22FlashAttnBwdPreprocessIN4cute5tupleIJNS3_1CILi64EEENS5_ILi256EEEEEENS_6half_tEfNS_4arch4Sm90ELb1ELb0EEEEEvNT_6ParamsE)
        .other          _ZN7cutlass13device_kernelIN5flash22FlashAttnBwdPreprocessIN4cute5tupleIJNS3_1CILi64EEENS5_ILi256EEEEEENS_6half_tEfNS_4arch4Sm90ELb1ELb0EEEEEvNT_6ParamsE,@"STO_CUDA_ENTRY STV_DEFAULT"
_ZN7cutlass13device_kernelIN5flash22FlashAttnBwdPreprocessIN4cute5tupleIJNS3_1CILi64EEENS5_ILi256EEEEEENS_6half_tEfNS_4arch4Sm90ELb1ELb0EEEEEvNT_6ParamsE:
[----:B------:R-:W-:Y:S01]  /*0000*/  LDC R1, c[0x0][0x28] ;  /* 0x00000a00ff017b82 */ /* 0x000fe20000000800 */
[----:B------:R-:W0:Y:S07]  /*0010*/  S2R R0, SR_CTAID.X ;  /* 0x0000000000007919 */ /* 0x000e2e0000002500 */
[----:B------:R-:W1:Y:S01]  /*0020*/  LDC R3, c[0x0][0x218] ;  /* 0x00008600ff037b82 */ /* 0x000e620000000800 */
[----:B------:R-:W-:Y:S01]  /*0030*/  MOV R78, 0x7f800000 ;  /* 0x7f800000004e7802 */ /* 0x000fe20000000f00 */
[----:B------:R-:W-:Y:S01]  /*0040*/  ULDC.64 UR4, c[0x0][0x208] ;  /* 0x0000820000047ab9 */ /* 0x000fe20000000a00 */
[----:B------:R-:W2:Y:S05]  /*0050*/  S2R R8, SR_TID.X ;  /* 0x0000000000087919 */ /* 0x000eaa0000002100 */
[----:B------:R-:W3:Y:S08]  /*0060*/  S2UR UR6, SR_CTAID.Y ;  /* 0x00000000000679c3 */ /* 0x000ef00000002600 */
[----:B------:R-:W4:Y:S08]  /*0070*/  S2UR UR7, SR_CTAID.Z ;  /* 0x00000000000779c3 */ /* 0x000f300000002700 */
[----:B------:R-:W4:Y:S01]  /*0080*/  LDC.64 R66, c[0x0][0x258] ;  /* 0x00009600ff427b82 */ /* 0x000f220000000a00 */
[----:B0-----:R-:W-:Y:S01]  /*0090*/  SHF.L.U32 R2, R0, 0x6, RZ ;  /* 0x0000000600027819 */ /* 0x001fe200000006ff */
[----:B---3--:R-:W-:-:S03]  /*00a0*/  USHF.R.S32.HI UR8, URZ, 0x1f, UR6 ;  /* 0x0000001f3f087899 */ /* 0x008fc60008011406 */
[----:B-1----:R-:W-:-:S04]  /*00b0*/  IADD3 R25, -R2, R3, RZ ;  /* 0x0000000302197210 */ /* 0x002fc80007ffe1ff */
[----:B--2---:R-:W-:Y:S01]  /*00c0*/  ISETP.GE.AND P0, PT, R8, R25, PT ;  /* 0x000000190800720c */ /* 0x004fe20003f06270 */
[----:B----4-:R-:W-:-:S03]  /*00d0*/  USHF.R.S32.HI UR9, URZ, 0x1f, UR7 ;  /* 0x0000001f3f097899 */ /* 0x010fc60008011407 */
[----:B------:R-:W-:-:S13]  /*00e0*/  ISETP.GT.OR P0, PT, R8, 0x3f, P0 ;  /* 0x0000003f0800780c */ /* 0x000fda0000704670 */
[----:B------:R-:W0:Y:S01]  /*00f0*/  @!P0 LDC.64 R10, c[0x0][0x290] ;  /* 0x0000a400ff0a8b82 */ /* 0x000e220000000a00 */
[----:B------:R-:W-:Y:S02]  /*0100*/  @!P0 SHF.R.S32.HI R5, RZ, 0x1f, R8 ;  /* 0x0000001fff058819 */ /* 0x000fe40000011408 */
[----:B------:R-:W-:-:S04]  /*0110*/  @!P0 IADD3 R4, P1, R2, R8, RZ ;  /* 0x0000000802048210 */ /* 0x000fc80007f3e0ff */
[----:B------:R-:W-:Y:S01]  /*0120*/  @!P0 LEA.HI.X.SX32 R5, R2, R5, 0x1, P1 ;  /* 0x0000000502058211 */ /* 0x000fe200008f0eff */
[----:B------:R-:W1:Y:S08]  /*0130*/  @!P0 LDC.64 R12, c[0x0][0x298] ;  /* 0x0000a600ff0c8b82 */ /* 0x000e700000000a00 */
[----:B------:R-:W2:Y:S01]  /*0140*/  @!P0 LDC.64 R14, c[0x0][0x288] ;  /* 0x0000a200ff0e8b82 */ /* 0x000ea20000000a00 */
[----:B0-----:R-:W-:-:S02]  /*0150*/  @!P0 IMAD R6, R10, UR8, RZ ;  /* 0x000000080a068c24 */ /* 0x001fc4000f8e02ff */
[----:B------:R-:W-:-:S04]  /*0160*/  @!P0 IMAD.WIDE.U32 R4, R10, UR6, R4 ;  /* 0x000000060a048c25 */ /* 0x000fc8000f8e0004 */
[----:B------:R-:W-:Y:S02]  /*0170*/  @!P0 IMAD R7, R11, UR6, R6 ;  /* 0x000000060b078c24 */ /* 0x000fe4000f8e0206 */
[C---:B-1----:R-:W-:Y:S01]  /*0180*/  @!P0 IMAD R2, R12.reuse, UR9, RZ ;  /* 0x000000090c028c24 */ /* 0x042fe2000f8e02ff */
[----:B------:R-:W0:Y:S02]  /*0190*/  LDC.64 R10, c[0x0][0x230] ;  /* 0x00008c00ff0a7b82 */ /* 0x000e240000000a00 */
[----:B------:R-:W-:Y:S01]  /*01a0*/  @!P0 IADD3 R5, R5, R7, RZ ;  /* 0x0000000705058210 */ /* 0x000fe20007ffe0ff */
[----:B------:R-:W-:Y:S02]  /*01b0*/  @!P0 IMAD R7, R13, UR7, R2 ;  /* 0x000000070d078c24 */ /* 0x000fe4000f8e0202 */
[----:B------:R-:W-:-:S03]  /*01c0*/  @!P0 IMAD.WIDE.U32 R4, R12, UR7, R4 ;  /* 0x000000070c048c25 */ /* 0x000fc6000f8e0004 */
[----:B------:R-:W1:Y:S02]  /*01d0*/  LDC.64 R12, c[0x0][0x238] ;  /* 0x00008e00ff0c7b82 */ /* 0x000e640000000a00 */
[----:B------:R-:W-:Y:S02]  /*01e0*/  @!P0 IADD3 R2, R5, R7, RZ ;  /* 0x0000000705028210 */ /* 0x000fe40007ffe0ff */
[----:B--2---:R-:W-:-:S04]  /*01f0*/  @!P0 LEA R6, P1, R4, R14, 0x2 ;  /* 0x0000000e04068211 */ /* 0x004fc800078210ff */
[----:B------:R-:W-:Y:S02]  /*0200*/  @!P0 LEA.HI.X R7, R4, R15, R2, 0x2, P1 ;  /* 0x0000000f04078211 */ /* 0x000fe400008f1402 */
[----:B------:R-:W-:-:S03]  /*0210*/  SHF.R.S32.HI R2, RZ, 0x1f, R8 ;  /* 0x0000001fff027819 */ /* 0x000fc60000011408 */
[----:B------:R2:W5:Y:S01]  /*0220*/  @!P0 LDG.E R78, desc[UR4][R6.64] ;  /* 0x00000004064e8981 */ /* 0x000562000c1e1900 */
[----:B------:R-:W-:Y:S01]  /*0230*/  LEA.HI R2, R2, R8, RZ, 0x4 ;  /* 0x0000000802027211 */ /* 0x000fe200078f20ff */
[----:B0-----:R-:W-:Y:S01]  /*0240*/  IMAD R4, R10, UR8, RZ ;  /* 0x000000080a047c24 */ /* 0x001fe2000f8e02ff */
[----:B------:R-:W-:Y:S01]  /*0250*/  BSSY B0, `(.L_x_1897) ;  /* 0x000002f000007945 */ /* 0x000fe20003800000 */
[----:B------:R-:W-:Y:S02]  /*0260*/  CS2R R40, SRZ ;  /* 0x0000000000287805 */ /* 0x000fe4000001ff00 */
[----:B------:R-:W-:Y:S01]  /*0270*/  LOP3.LUT R61, R2, 0xfffffff0, RZ, 0xc0, !PT ;  /* 0xfffffff0023d7812 */ /* 0x000fe200078ec0ff */
[----:B------:R-:W-:Y:S01]  /*0280*/  IMAD R11, R11, UR6, R4 ;  /* 0x000000060b0b7c24 */ /* 0x000fe2000f8e0204 */
[----:B------:R-:W-:Y:S02]  /*0290*/  CS2R R36, SRZ ;  /* 0x0000000000247805 */ /* 0x000fe4000001ff00 */
[----:B------:R-:W-:-:S02]  /*02a0*/  CS2R R38, SRZ ;  /* 0x0000000000267805 */ /* 0x000fc4000001ff00 */
[----:B------:R-:W-:Y:S01]  /*02b0*/  IADD3 R61, -R61, R8, RZ ;  /* 0x000000083d3d7210 */ /* 0x000fe20007ffe1ff */
[----:B--2---:R-:W-:Y:S01]  /*02c0*/  IMAD R7, R0, -0x40, R3 ;  /* 0xffffffc000077824 */ /* 0x004fe200078e0203 */
[----:B------:R-:W-:Y:S02]  /*02d0*/  LEA.HI.SX32 R8, R2, 0x20, 0x1c ;  /* 0x0000002002087811 */ /* 0x000fe400078fe2ff */
[----:B------:R-:W-:Y:S02]  /*02e0*/  CS2R R20, SRZ ;  /* 0x0000000000147805 */ /* 0x000fe4000001ff00 */
[----:B------:R-:W-:Y:S02]  /*02f0*/  SHF.L.U32 R62, R61, 0x3, RZ ;  /* 0x000000033d3e7819 */ /* 0x000fe400000006ff */
[----:B------:R-:W-:Y:S02]  /*0300*/  CS2R R22, SRZ ;  /* 0x0000000000167805 */ /* 0x000fe4000001ff00 */
[----:B------:R-:W-:-:S02]  /*0310*/  ISETP.GE.AND P0, PT, R8, R7, PT ;  /* 0x000000070800720c */ /* 0x000fc40003f06270 */
[--C-:B------:R-:W-:Y:S01]  /*0320*/  SHF.R.S32.HI R63, RZ, 0x1f, R62.reuse ;  /* 0x0000001fff3f7819 */ /* 0x100fe2000001143e */
[----:B------:R-:W0:Y:S01]  /*0330*/  LDC.64 R8, c[0x0][0x250] ;  /* 0x00009400ff087b82 */ /* 0x000e220000000a00 */
[----:B------:R-:W-:Y:S01]  /*0340*/  LEA.HI.SX32 R6, R2, 0x10, 0x1c ;  /* 0x0000001002067811 */ /* 0x000fe200078fe2ff */
[----:B------:R-:W-:Y:S01]  /*0350*/  IMAD.WIDE.U32 R4, R10, UR6, R62 ;  /* 0x000000060a047c25 */ /* 0x000fe2000f8e003e */
[----:B------:R-:W-:Y:S02]  /*0360*/  SHF.R.S32.HI R10, RZ, 0x4, R2 ;  /* 0x00000004ff0a7819 */ /* 0x000fe40000011402 */
[----:B------:R-:W-:Y:S01]  /*0370*/  ISETP.GE.AND P1, PT, R6, R7, PT ;  /* 0x000000070600720c */ /* 0x000fe20003f26270 */
[----:B-1----:R-:W-:Y:S01]  /*0380*/  IMAD R6, R12, UR9, RZ ;  /* 0x000000090c067c24 */ /* 0x002fe2000f8e02ff */
[----:B------:R-:W-:Y:S02]  /*0390*/  ISETP.GE.AND P4, PT, R10, R25, PT ;  /* 0x000000190a00720c */ /* 0x000fe40003f86270 */
[----:B------:R-:W-:-:S02]  /*03a0*/  IADD3 R5, R5, R11, RZ ;  /* 0x0000000b05057210 */ /* 0x000fc40007ffe0ff */
[C---:B------:R-:W-:Y:S01]  /*03b0*/  ISETP.GE.AND P2, PT, R10.reuse, R7, PT ;  /* 0x000000070a00720c */ /* 0x040fe20003f46270 */
[----:B------:R-:W-:Y:S01]  /*03c0*/  IMAD R7, R13, UR7, R6 ;  /* 0x000000070d077c24 */ /* 0x000fe2000f8e0206 */
[----:B------:R-:W-:Y:S01]  /*03d0*/  IADD3 R2, R10, 0x10, RZ ;  /* 0x000000100a027810 */ /* 0x000fe20007ffe0ff */
[----:B------:R-:W-:Y:S01]  /*03e0*/  IMAD.WIDE.U32 R4, R12, UR7, R4 ;  /* 0x000000070c047c25 */ /* 0x000fe2000f8e0004 */
[--C-:B------:R-:W-:Y:S02]  /*03f0*/  SHF.R.S32.HI R11, RZ, 0x1f, R10.reuse ;  /* 0x0000001fff0b7819 */ /* 0x100fe4000001140a */
[----:B------:R-:W-:Y:S02]  /*0400*/  ISETP.GE.AND P3, PT, R2, R25, PT ;  /* 0x000000190200720c */ /* 0x000fe40003f66270 */
[----:B------:R-:W-:Y:S01]  /*0410*/  IADD3 R2, R10, 0x20, RZ ;  /* 0x000000200a027810 */ /* 0x000fe20007ffe0ff */
[----:B------:R-:W-:Y:S01]  /*0420*/  IMAD.WIDE R64, R0, 0x40, R10 ;  /* 0x0000004000407825 */ /* 0x000fe200078e020a */
[----:B------:R-:W-:Y:S01]  /*0430*/  IADD3 R7, R5, R7, RZ ;  /* 0x0000000705077210 */ /* 0x000fe20007ffe0ff */
[----:B------:R-:W-:Y:S08]  /*0440*/  @P4 BRA `(.L_x_1898) ;  /* 0x00000000003c4947 */ /* 0x000ff00003800000 */
[----:B------:R-:W-:Y:S01]  /*0450*/  MOV R6, R4 ;  /* 0x0000000400067202 */ /* 0x000fe20000000f00 */
[----:B------:R-:W-:Y:S01]  /*0460*/  ULDC.64 UR10, c[0x0][0x228] ;  /* 0x00008a00000a7ab9 */ /* 0x000fe20000000a00 */
[----:B------:R-:W-:Y:S01]  /*0470*/  IADD3 R12, R62, 0x80, RZ ;  /* 0x000000803e0c7810 */ /* 0x000fe20007ffe0ff */
[----:B------:R-:W-:Y:S01]  /*0480*/  IMAD R13, R65, UR10, RZ ;  /* 0x0000000a410d7c24 */ /* 0x000fe2000f8e02ff */
[----:B------:R-:W-:Y:S01]  /*0490*/  ULDC.64 UR12, c[0x0][0x210] ;  /* 0x00008400000c7ab9 */ /* 0x000fe20000000a00 */
[----:B------:R-:W-:Y:S01]  /*04a0*/  IMAD.WIDE.U32 R14, R64, UR10, R6 ;  /* 0x0000000a400e7c25 */ /* 0x000fe2000f8e0006 */
[----:B------:R-:W-:Y:S02]  /*04b0*/  ULDC UR10, c[0x0][0x21c] ;  /* 0x00008700000a7ab9 */ /* 0x000fe40000000800 */
[----:B------:R-:W-:Y:S01]  /*04c0*/  ISETP.GE.AND P4, PT, R62, UR10, PT ;  /* 0x0000000a3e007c0c */ /* 0x000fe2000bf86270 */
[----:B------:R-:W-:Y:S01]  /*04d0*/  IMAD R13, R64, UR11, R13 ;  /* 0x0000000b400d7c24 */ /* 0x000fe2000f8e020d */
[----:B------:R-:W-:-:S02]  /*04e0*/  ISETP.GE.AND P5, PT, R12, UR10, PT ;  /* 0x0000000a0c007c0c */ /* 0x000fc4000bfa6270 */
[----:B------:R-:W-:Y:S02]  /*04f0*/  LEA R12, P6, R14, UR12, 0x1 ;  /* 0x0000000c0e0c7c11 */ /* 0x000fe4000f8c08ff */
[----:B------:R-:W-:-:S04]  /*0500*/  IADD3 R13, R15, R13, RZ ;  /* 0x0000000d0f0d7210 */ /* 0x000fc80007ffe0ff */
[----:B------:R-:W-:-:S05]  /*0510*/  LEA.HI.X R13, R14, UR13, R13, 0x1, P6 ;  /* 0x0000000d0e0d7c11 */ /* 0x000fca000b0f0c0d */
[----:B------:R1:W5:Y:S04]  /*0520*/  @!P4 LDG.E.128 R36, desc[UR4][R12.64] ;  /* 0x000000040c24c981 */ /* 0x000368000c1e1d00 */
[----:B------:R1:W5:Y:S02]  /*0530*/  @!P5 LDG.E.128 R20, desc[UR4][R12.64+0x100] ;  /* 0x000100040c14d981 */ /* 0x000364000c1e1d00 */
.L_x_1898:
[----:B------:R-:W-:Y:S05]  /*0540*/  BSYNC B0 ;  /* 0x0000000000007941 */ /* 0x000fea0003800000 */
.L_x_1897:
[----:B------:R-:W-:Y:S01]  /*0550*/  BSSY B0, `(.L_x_1899) ;  /* 0x0000019000007945 */ /* 0x000fe20003800000 */
[----:B------:R-:W-:Y:S02]  /*0560*/  ISETP.GE.AND P4, PT, R2, R25, PT ;  /* 0x000000190200720c */ /* 0x000fe40003f86270 */
[----:B------:R-:W-:Y:S02]  /*0570*/  CS2R R42, SRZ ;  /* 0x00000000002a7805 */ /* 0x000fe4000001ff00 */
[----:B------:R-:W-:Y:S02]  /*0580*/  CS2R R16, SRZ ;  /* 0x0000000000107805 */ /* 0x000fe4000001ff00 */
[----:B------:R-:W-:Y:S02]  /*0590*/  CS2R R18, SRZ ;  /* 0x0000000000127805 */ /* 0x000fe4000001ff00 */
[----:B------:R-:W-:Y:S01]  /*05a0*/  IADD3 R2, R10, 0x30, RZ ;  /* 0x000000300a027810 */ /* 0x000fe20007ffe0ff */
[----:B------:R-:W-:Y:S06]  /*05b0*/  @P3 BRA `(.L_x_1900) ;  /* 0x0000000000483947 */ /* 0x000fec0003800000 */
[----:B------:R-:W-:Y:S01]  /*05c0*/  IADD3 R11, P3, R64, 0x10, RZ ;  /* 0x00000010400b7810 */ /* 0x000fe20007f7e0ff */
[----:B------:R-:W-:Y:S01]  /*05d0*/  ULDC.64 UR10, c[0x0][0x228] ;  /* 0x00008a00000a7ab9 */ /* 0x000fe20000000a00 */
[----:B-1----:R-:W-:Y:S01]  /*05e0*/  MOV R12, R4 ;  /* 0x00000004000c7202 */ /* 0x002fe20000000f00 */
[----:B------:R-:W-:Y:S01]  /*05f0*/  ULDC.64 UR12, c[0x0][0x210] ;  /* 0x00008400000c7ab9 */ /* 0x000fe20000000a00 */
[----:B------:R-:W-:Y:S02]  /*0600*/  IADD3.X R10, RZ, R65, RZ, P3, !PT ;  /* 0x00000041ff0a7210 */ /* 0x000fe40001ffe4ff */
[----:B------:R-:W-:Y:S02]  /*0610*/  MOV R13, R7 ;  /* 0x00000007000d7202 */ /* 0x000fe40000000f00 */
[----:B------:R-:W-:Y:S01]  /*0620*/  IADD3 R14, R62, 0x80, RZ ;  /* 0x000000803e0e7810 */ /* 0x000fe20007ffe0ff */
[----:B------:R-:W-:Y:S02]  /*0630*/  IMAD R10, R10, UR10, RZ ;  /* 0x0000000a0a0a7c24 */ /* 0x000fe4000f8e02ff */
[----:B------:R-:W-:Y:S01]  /*0640*/  IMAD.WIDE.U32 R12, R11, UR10, R12 ;  /* 0x0000000a0b0c7c25 */ /* 0x000fe2000f8e000c */
[----:B------:R-:W-:-:S02]  /*0650*/  ULDC UR10, c[0x0][0x21c] ;  /* 0x00008700000a7ab9 */ /* 0x000fc40000000800 */
[----:B------:R-:W-:Y:S01]  /*0660*/  ISETP.GE.AND P5, PT, R62, UR10, PT ;  /* 0x0000000a3e007c0c */ /* 0x000fe2000bfa6270 */
[----:B------:R-:W-:Y:S01]  /*0670*/  IMAD R11, R11, UR11, R10 ;  /* 0x0000000b0b0b7c24 */ /* 0x000fe2000f8e020a */
[----:B------:R-:W-:Y:S02]  /*0680*/  ISETP.GE.AND P6, PT, R14, UR10, PT ;  /* 0x0000000a0e007c0c */ /* 0x000fe4000bfc6270 */
[----:B------:R-:W-:Y:S02]  /*0690*/  LEA R10, P3, R12, UR12, 0x1 ;  /* 0x0000000c0c0a7c11 */ /* 0x000fe4000f8608ff */
[----:B------:R-:W-:-:S04]  /*06a0*/  IADD3 R11, R13, R11, RZ ;  /* 0x0000000b0d0b7210 */ /* 0x000fc80007ffe0ff */
[----:B------:R-:W-:-:S05]  /*06b0*/  LEA.HI.X R11, R12, UR13, R11, 0x1, P3 ;  /* 0x0000000d0c0b7c11 */ /* 0x000fca00098f0c0b */
[----:B------:R2:W5:Y:S04]  /*06c0*/  @!P5 LDG.E.128 R40, desc[UR4][R10.64] ;  /* 0x000000040a28d981 */ /* 0x000568000c1e1d00 */
[----:B------:R2:W5:Y:S02]  /*06d0*/  @!P6 LDG.E.128 R16, desc[UR4][R10.64+0x100] ;  /* 0x000100040a10e981 */ /* 0x000564000c1e1d00 */
.L_x_1900:
[----:B------:R-:W-:Y:S05]  /*06e0*/  BSYNC B0 ;  /* 0x0000000000007941 */ /* 0x000fea0003800000 */
.L_x_1899:
[----:B------:R-:W-:Y:S01]  /*06f0*/  BSSY B0, `(.L_x_1901) ;  /* 0x000001f000007945 */ /* 0x000fe20003800000 */
[----:B-----5:R-:W-:Y:S02]  /*0700*/  MOV R50, R36 ;  /* 0x0000002400327202 */ /* 0x020fe40000000f00 */
[----:B------:R-:W-:Y:S02]  /*0710*/  CS2R R32, SRZ ;  /* 0x0000000000207805 */ /* 0x000fe4000001ff00 */
[----:B------:R-:W-:Y:S02]  /*0720*/  ISETP.GE.AND P3, PT, R2, R25, PT ;  /* 0x000000190200720c */ /* 0x000fe40003f66270 */
[----:B------:R-:W-:Y:S02]  /*0730*/  CS2R R34, SRZ ;  /* 0x0000000000227805 */ /* 0x000fe4000001ff00 */
[----:B------:R-:W-:Y:S02]  /*0740*/  MOV R36, R40 ;  /* 0x0000002800247202 */ /* 0x000fe40000000f00 */
[----:B-1----:R-:W-:-:S02]  /*0750*/  CS2R R12, SRZ ;  /* 0x00000000000c7805 */ /* 0x002fc4000001ff00 */
[----:B------:R-:W-:Y:S02]  /*0760*/  MOV R2, R38 ;  /* 0x0000002600027202 */ /* 0x000fe40000000f00 */
[----:B------:R-:W-:Y:S02]  /*0770*/  CS2R R14, SRZ ;  /* 0x00000000000e7805 */ /* 0x000fe4000001ff00 */
[----:B------:R-:W-:Y:S01]  /*0780*/  MOV R45, R39 ;  /* 0x00000027002d7202 */ /* 0x000fe20000000f00 */
[----:B0-----:R-:W-:Y:S01]  /*0790*/  IMAD R26, R8, UR8, RZ ;  /* 0x00000008081a7c24 */ /* 0x001fe2000f8e02ff */
[----:B------:R-:W-:Y:S01]  /*07a0*/  MOV R40, R42 ;  /* 0x0000002a00287202 */ /* 0x000fe20000000f00 */
[----:B------:R-:W-:Y:S06]  /*07b0*/  @P4 BRA `(.L_x_1902) ;  /* 0x0000000000484947 */ /* 0x000fec0003800000 */
[----:B--2---:R-:W-:Y:S01]  /*07c0*/  IADD3 R11, P4, R64, 0x20, RZ ;  /* 0x00000020400b7810 */ /* 0x004fe20007f9e0ff */
[----:B------:R-:W-:Y:S01]  /*07d0*/  ULDC.64 UR10, c[0x0][0x228] ;  /* 0x00008a00000a7ab9 */ /* 0x000fe20000000a00 */
[----:B------:R-:W-:Y:S01]  /*07e0*/  MOV R24, R4 ;  /* 0x0000000400187202 */ /* 0x000fe20000000f00 */
        /* <DEDUP_REMOVED lines=15> */
.L_x_1902:
[----:B------:R-:W-:Y:S05]  /*08e0*/  BSYNC B0 ;  /* 0x0000000000007941 */ /* 0x000fea0003800000 */
.L_x_1901:
[----:B------:R-:W-:Y:S01]  /*08f0*/  IMAD R27, R9, UR6, R26 ;  /* 0x00000006091b7c24 */ /* 0x000fe2000f8e021a */
[----:B------:R-:W-:Y:S01]  /*0900*/  BSSY B0, `(.L_x_1903) ;  /* 0x000001c000007945 */ /* 0x000fe20003800000 */
[----:B------:R-:W-:Y:S01]  /*0910*/  IMAD.WIDE.U32 R24, R8, UR6, R62 ;  /* 0x0000000608187c25 */ /* 0x000fe2000f8e003e */
[----:B-----5:R-:W-:Y:S02]  /*0920*/  MOV R42, R32 ;  /* 0x00000020002a7202 */ /* 0x020fe40000000f00 */
[----:B------:R-:W-:Y:S02]  /*0930*/  CS2R R28, SRZ ;  /* 0x00000000001c7805 */ /* 0x000fe4000001ff00 */
[----:B------:R-:W-:Y:S02]  /*0940*/  MOV R47, R33 ;  /* 0x00000021002f7202 */ /* 0x000fe40000000f00 */
[----:B------:R-:W-:Y:S02]  /*0950*/  CS2R R30, SRZ ;  /* 0x00000000001e7805 */ /* 0x000fe4000001ff00 */
[----:B------:R-:W-:-:S02]  /*0960*/  CS2R R8, SRZ ;  /* 0x0000000000087805 */ /* 0x000fc4000001ff00 */
[----:B0-2---:R-:W-:Y:S01]  /*0970*/  CS2R R10, SRZ ;  /* 0x00000000000a7805 */ /* 0x005fe2000001ff00 */
[----:B------:R-:W-:Y:S01]  /*0980*/  IMAD R38, R66, UR9, RZ ;  /* 0x0000000942267c24 */ /* 0x000fe2000f8e02ff */
[----:B------:R-:W-:Y:S01]  /*0990*/  IADD3 R27, R25, R27, RZ ;  /* 0x0000001b191b7210 */ /* 0x000fe20007ffe0ff */
[----:B------:R-:W-:Y:S06]  /*09a0*/  @P3 BRA `(.L_x_1904) ;  /* 0x0000000000443947 */ /* 0x000fec0003800000 */
[----:B------:R-:W-:Y:S01]  /*09b0*/  IADD3 R5, P4, R64, 0x30, RZ ;  /* 0x0000003040057810 */ /* 0x000fe20007f9e0ff */
[----:B------:R-:W-:Y:S01]  /*09c0*/  ULDC.64 UR10, c[0x0][0x228] ;  /* 0x00008a00000a7ab9 */ /* 0x000fe20000000a00 */
[----:B------:R-:W-:Y:S02]  /*09d0*/  ULDC.64 UR12, c[0x0][0x210] ;  /* 0x00008400000c7ab9 */ /* 0x000fe40000000a00 */
[----:B------:R-:W-:-:S05]  /*09e0*/  IADD3.X R6, RZ, R65, RZ, P4, !PT ;  /* 0x00000041ff067210 */ /* 0x000fca00027fe4ff */
[----:B------:R-:W-:Y:S01]  /*09f0*/  IMAD R32, R6, UR10, RZ ;  /* 0x0000000a06207c24 */ /* 0x000fe2000f8e02ff */
[----:B------:R-:W-:Y:S02]  /*0a00*/  MOV R6, R4 ;  /* 0x0000000400067202 */ /* 0x000fe40000000f00 */
[----:B------:R-:W-:-:S03]  /*0a10*/  IADD3 R4, R62, 0x80, RZ ;  /* 0x000000803e047810 */ /* 0x000fc60007ffe0ff */
[C---:B------:R-:W-:Y:S01]  /*0a20*/  IMAD.WIDE.U32 R6, R5.reuse, UR10, R6 ;  /* 0x0000000a05067c25 */ /* 0x040fe2000f8e0006 */
[----:B------:R-:W-:Y:S02]  /*0a30*/  ULDC UR10, c[0x0][0x21c] ;  /* 0x00008700000a7ab9 */ /* 0x000fe40000000800 */
        /* <DEDUP_REMOVED lines=8> */
.L_x_1904:
[----:B------:R-:W-:Y:S05]  /*0ac0*/  BSYNC B0 ;  /* 0x0000000000007941 */ /* 0x000fea0003800000 */
.L_x_1903:
[----:B------:R-:W-:Y:S01]  /*0ad0*/  MOV R26, R24 ;  /* 0x00000018001a7202 */ /* 0x000fe20000000f00 */
[----:B------:R-:W-:Y:S01]  /*0ae0*/  IMAD R69, R67, UR7, R38 ;  /* 0x0000000743457c24 */ /* 0x000fe2000f8e0226 */
[----:B------:R-:W-:Y:S01]  /*0af0*/  BSSY B0, `(.L_x_1905) ;  /* 0x0000018000007945 */ /* 0x000fe20003800000 */
[----:B------:R-:W-:Y:S02]  /*0b00*/  CS2R R24, SRZ ;  /* 0x0000000000187805 */ /* 0x000fe4000001ff00 */
[----:B0-----:R-:W-:Y:S01]  /*0b10*/  CS2R R4, SRZ ;  /* 0x0000000000047805 */ /* 0x001fe2000001ff00 */
[----:B------:R-:W-:Y:S01]  /*0b20*/  IMAD.WIDE.U32 R66, R66, UR7, R26 ;  /* 0x0000000742427c25 */ /* 0x000fe2000f8e001a */
[----:B------:R-:W-:Y:S02]  /*0b30*/  CS2R R26, SRZ ;  /* 0x00000000001a7805 */ /* 0x000fe4000001ff00 */
[----:B------:R-:W-:Y:S02]  /*0b40*/  CS2R R6, SRZ ;  /* 0x0000000000067805 */ /* 0x000fe4000001ff00 */
[----:B------:R-:W-:-:S02]  /*0b50*/  MOV R44, R34 ;  /* 0x00000022002c7202 */ /* 0x000fc40000000f00 */
[----:B------:R-:W-:Y:S01]  /*0b60*/  IADD3 R69, R67, R69, RZ ;  /* 0x0000004543457210 */ /* 0x000fe20007ffe0ff */
[----:B------:R-:W-:Y:S06]  /*0b70*/  @P2 BRA `(.L_x_1906) ;  /* 0x00000000003c2947 */ /* 0x000fec0003800000 */
[----:B------:R-:W-:Y:S01]  /*0b80*/  ULDC.64 UR8, c[0x0][0x248] ;  /* 0x0000920000087ab9 */ /* 0x000fe20000000a00 */
[----:B------:R-:W-:Y:S01]  /*0b90*/  MOV R68, R66 ;  /* 0x0000004200447202 */ /* 0x000fe20000000f00 */
[----:B------:R-:W-:Y:S01]  /*0ba0*/  IMAD R33, R65, UR8, RZ ;  /* 0x0000000841217c24 */ /* 0x000fe2000f8e02ff */
[----:B------:R-:W-:Y:S01]  /*0bb0*/  IADD3 R32, R62, 0x80, RZ ;  /* 0x000000803e207810 */ /* 0x000fe20007ffe0ff */
[----:B------:R-:W-:Y:S02]  /*0bc0*/  ULDC UR10, c[0x0][0x21c] ;  /* 0x00008700000a7ab9 */ /* 0x000fe40000000800 */
[----:B------:R-:W-:Y:S01]  /*0bd0*/  IMAD.WIDE.U32 R38, R64, UR8, R68 ;  /* 0x0000000840267c25 */ /* 0x000fe2000f8e0044 */
[----:B------:R-:W-:Y:S02]  /*0be0*/  ISETP.GE.AND P4, PT, R62, UR10, PT ;  /* 0x0000000a3e007c0c */ /* 0x000fe4000bf86270 */
[----:B------:R-:W-:Y:S01]  /*0bf0*/  ISETP.GE.AND P5, PT, R32, UR10, PT ;  /* 0x0000000a20007c0c */ /* 0x000fe2000bfa6270 */
[----:B------:R-:W-:Y:S01]  /*0c00*/  IMAD R33, R64, UR9, R33 ;  /* 0x0000000940217c24 */ /* 0x000fe2000f8e0221 */
[----:B------:R-:W-:-:S02]  /*0c10*/  ULDC.64 UR8, c[0x0][0x240] ;  /* 0x0000900000087ab9 */ /* 0x000fc40000000a00 */
[----:B------:R-:W-:Y:S02]  /*0c20*/  LEA R32, P2, R38, UR8, 0x1 ;  /* 0x0000000826207c11 */ /* 0x000fe4000f8408ff */
[----:B------:R-:W-:-:S04]  /*0c30*/  IADD3 R33, R39, R33, RZ ;  /* 0x0000002127217210 */ /* 0x000fc80007ffe0ff */
[----:B------:R-:W-:-:S05]  /*0c40*/  LEA.HI.X R33, R38, UR9, R33, 0x1, P2 ;  /* 0x0000000926217c11 */ /* 0x000fca00090f0c21 */
[----:B------:R0:W5:Y:S04]  /*0c50*/  @!P4 LDG.E.128 R24, desc[UR4][R32.64] ;  /* 0x000000042018c981 */ /* 0x000168000c1e1d00 */
[----:B------:R0:W5:Y:S02]  /*0c60*/  @!P5 LDG.E.128 R4, desc[UR4][R32.64+0x100] ;  /* 0x000100042004d981 */ /* 0x000164000c1e1d00 */
.L_x_1906:
[----:B------:R-:W-:Y:S05]  /*0c70*/  BSYNC B0 ;  /* 0x0000000000007941 */ /* 0x000fea0003800000 */
.L_x_1905:
[----:B0----5:R-:W-:Y:S01]  /*0c80*/  MOV R32, R24 ;  /* 0x0000001800207202 */ /* 0x021fe20000000f00 */
[--C-:B------:R-:W-:Y:S01]  /*0c90*/  HADD2.F32 R24, -RZ, R50.reuse.H0_H0 ;  /* 0x20000032ff187230 */ /* 0x100fe20000004100 */
[----:B------:R-:W-:Y:S01]  /*0ca0*/  MOV R46, R28 ;  /* 0x0000001c002e7202 */ /* 0x000fe20000000f00 */
[----:B------:R-:W-:Y:S01]  /*0cb0*/  HADD2.F32 R28, -RZ, R50.H1_H1 ;  /* 0x30000032ff1c7230 */ /* 0x000fe20000004100 */
[----:B------:R-:W-:Y:S01]  /*0cc0*/  MOV R51, R29 ;  /* 0x0000001d00337202 */ /* 0x000fe20000000f00 */
[--C-:B------:R-:W-:Y:S01]  /*0cd0*/  HADD2.F32 R33, -RZ, R32.reuse.H1_H1 ;  /* 0x30000020ff217230 */ /* 0x100fe20000004100 */
[----:B------:R-:W-:Y:S01]  /*0ce0*/  BSSY B0, `(.L_x_1907) ;  /* 0x000002e000007945 */ /* 0x000fe20003800000 */
[----:B------:R-:W-:Y:S01]  /*0cf0*/  HADD2.F32 R29, -RZ, R32.H0_H0 ;  /* 0x20000020ff1d7230 */ /* 0x000fe20000004100 */
[----:B------:R-:W-:Y:S01]  /*0d00*/  MOV R48, R30 ;  /* 0x0000001e00307202 */ /* 0x000fe20000000f00 */
[----:B------:R-:W-:Y:S02]  /*0d10*/  HADD2.F32 R39, -RZ, R37.H0_H0 ;  /* 0x20000025ff277230 */ /* 0x000fe40000004100 */
[----:B------:R-:W-:Y:S01]  /*0d20*/  FMUL.FTZ R33, R28, R33 ;  /* 0x000000211c217220 */ /* 0x000fe20000410000 */
[----:B------:R-:W-:-:S02]  /*0d30*/  MOV R53, R31 ;  /* 0x0000001f00357202 */ /* 0x000fc40000000f00 */
[----:B------:R-:W-:Y:S02]  /*0d40*/  CS2R R30, SRZ ;  /* 0x00000000001e7805 */ /* 0x000fe4000001ff00 */
[----:B------:R-:W-:Y:S01]  /*0d50*/  MOV R38, R25 ;  /* 0x0000001900267202 */ /* 0x000fe20000000f00 */
[----:B------:R-:W-:Y:S01]  /*0d60*/  FFMA.FTZ R58, R24, R29, R33 ;  /* 0x0000001d183a7223 */ /* 0x000fe20000010021 */
[----:B------:R-:W-:Y:S02]  /*0d70*/  MOV R50, R26 ;  /* 0x0000001a00327202 */ /* 0x000fe40000000f00 */
[----:B------:R-:W-:Y:S02]  /*0d80*/  CS2R R28, SRZ ;  /* 0x00000000001c7805 */ /* 0x000fe4000001ff00 */
[----:B------:R-:W-:Y:S02]  /*0d90*/  MOV R52, R27 ;  /* 0x0000001b00347202 */ /* 0x000fe40000000f00 */
[----:B------:R-:W-:-:S02]  /*0da0*/  CS2R R24, SRZ ;  /* 0x0000000000187805 */ /* 0x000fc4000001ff00 */
[----:B------:R-:W-:Y:S02]  /*0db0*/  MOV R49, R35 ;  /* 0x0000002300317202 */ /* 0x000fe40000000f00 */
[----:B------:R-:W-:Y:S01]  /*0dc0*/  CS2R R26, SRZ ;  /* 0x00000000001a7805 */ /* 0x000fe2000001ff00 */
[----:B------:R-:W-:Y:S06]  /*0dd0*/  @P1 BRA `(.L_x_1908) ;  /* 0x0000000000781947 */ /* 0x000fec0003800000 */
[----:B------:R-:W-:Y:S01]  /*0de0*/  ULDC UR8, c[0x0][0x21c] ;  /* 0x0000870000087ab9 */ /* 0x000fe20000000800 */
[C---:B------:R-:W-:Y:S02]  /*0df0*/  IADD3 R32, R62.reuse, 0x80, RZ ;  /* 0x000000803e207810 */ /* 0x040fe40007ffe0ff */
[----:B------:R-:W-:Y:S02]  /*0e00*/  ISETP.GE.AND P2, PT, R62, UR8, PT ;  /* 0x000000083e007c0c */ /* 0x000fe4000bf46270 */
[----:B------:R-:W-:-:S11]  /*0e10*/  ISETP.GE.AND P1, PT, R32, UR8, PT ;  /* 0x0000000820007c0c */ /* 0x000fd6000bf26270 */
[----:B------:R-:W0:Y:S01]  /*0e20*/  @!P2 LDC.64 R70, c[0x0][0x248] ;  /* 0x00009200ff46ab82 */ /* 0x000e220000000a00 */
[C---:B------:R-:W-:Y:S02]  /*0e30*/  @!P2 IADD3 R57, P4, R64.reuse, 0x10, RZ ;  /* 0x000000104039a810 */ /* 0x040fe40007f9e0ff */
[----:B------:R-:W-:Y:S02]  /*0e40*/  @!P1 IADD3 R59, P5, R64, 0x10, RZ ;  /* 0x00000010403b9810 */ /* 0x000fe40007fbe0ff */
[-C--:B------:R-:W-:Y:S02]  /*0e50*/  @!P2 IADD3.X R35, RZ, R65.reuse, RZ, P4, !PT ;  /* 0x00000041ff23a210 */ /* 0x080fe400027fe4ff */
[----:B------:R-:W-:Y:S01]  /*0e60*/  @!P1 IADD3.X R55, RZ, R65, RZ, P5, !PT ;  /* 0x00000041ff379210 */ /* 0x000fe20002ffe4ff */
[----:B------:R-:W1:Y:S01]  /*0e70*/  @!P1 LDC.64 R74, c[0x0][0x248] ;  /* 0x00009200ff4a9b82 */ /* 0x000e620000000a00 */
[-C--:B------:R-:W-:Y:S02]  /*0e80*/  @!P1 MOV R34, R66.reuse ;  /* 0x0000004200229202 */ /* 0x080fe40000000f00 */
[----:B------:R-:W-:-:S02]  /*0e90*/  @!P2 MOV R32, R66 ;  /* 0x000000420020a202 */ /* 0x000fc40000000f00 */
[----:B------:R-:W-:-:S03]  /*0ea0*/  @!P2 MOV R33, R69 ;  /* 0x000000450021a202 */ /* 0x000fc60000000f00 */
[----:B------:R-:W2:Y:S08]  /*0eb0*/  @!P2 LDC.64 R72, c[0x0][0x240] ;  /* 0x00009000ff48ab82 */ /* 0x000eb00000000a00 */
[----:B------:R-:W3:Y:S01]  /*0ec0*/  @!P1 LDC.64 R76, c[0x0][0x240] ;  /* 0x00009000ff4c9b82 */ /* 0x000ee20000000a00 */
[-C--:B0-----:R-:W-:Y:S01]  /*0ed0*/  @!P2 IMAD R56, R35, R70.reuse, RZ ;  /* 0x000000462338a224 */ /* 0x081fe200078e02ff */
[----:B------:R-:W-:Y:S01]  /*0ee0*/  @!P1 MOV R35, R69 ;  /* 0x0000004500239202 */ /* 0x000fe20000000f00 */
[----:B------:R-:W-:-:S04]  /*0ef0*/  @!P2 IMAD.WIDE.U32 R32, R57, R70, R32 ;  /* 0x000000463920a225 */ /* 0x000fc800078e0020 */
[-C--:B-1----:R-:W-:Y:S02]  /*0f00*/  @!P1 IMAD R60, R55, R74.reuse, RZ ;  /* 0x0000004a373c9224 */ /* 0x082fe400078e02ff */
[----:B------:R-:W-:-:S04]  /*0f10*/  @!P1 IMAD.WIDE.U32 R54, R59, R74, R34 ;  /* 0x0000004a3b369225 */ /* 0x000fc800078e0022 */
[----:B------:R-:W-:Y:S02]  /*0f20*/  @!P2 IMAD R35, R57, R71, R56 ;  /* 0x000000473923a224 */ /* 0x000fe400078e0238 */
[----:B------:R-:W-:Y:S01]  /*0f30*/  @!P1 IMAD R75, R59, R75, R60 ;  /* 0x0000004b3b4b9224 */ /* 0x000fe200078e023c */
[C---:B--2---:R-:W-:Y:S02]  /*0f40*/  @!P2 LEA R34, P4, R32.reuse, R72, 0x1 ;  /* 0x000000482022a211 */ /* 0x044fe400078808ff */
[----:B------:R-:W-:Y:S02]  /*0f50*/  @!P2 IADD3 R33, R33, R35, RZ ;  /* 0x000000232121a210 */ /* 0x000fe40007ffe0ff */
[----:B------:R-:W-:Y:S02]  /*0f60*/  @!P1 IADD3 R75, R55, R75, RZ ;  /* 0x0000004b374b9210 */ /* 0x000fe40007ffe0ff */
[----:B------:R-:W-:Y:S02]  /*0f70*/  @!P2 LEA.HI.X R35, R32, R73, R33, 0x1, P4 ;  /* 0x000000492023a211 */ /* 0x000fe400020f0c21 */
[----:B---3--:R-:W-:-:S03]  /*0f80*/  @!P1 LEA R56, P5, R54, R76, 0x1 ;  /* 0x0000004c36389211 */ /* 0x008fc600078a08ff */
[----:B------:R0:W5:Y:S01]  /*0f90*/  @!P2 LDG.E.128 R28, desc[UR4][R34.64] ;  /* 0x00000004221ca981 */ /* 0x000162000c1e1d00 */
[----:B------:R-:W-:-:S05]  /*0fa0*/  @!P1 LEA.HI.X R57, R54, R77, R75, 0x1, P5 ;  /* 0x0000004d36399211 */ /* 0x000fca00028f0c4b */
[----:B------:R0:W5:Y:S04]  /*0fb0*/  @!P1 LDG.E.128 R24, desc[UR4][R56.64+0x100] ;  /* 0x0001000438189981 */ /* 0x000168000c1e1d00 */
.L_x_1908:
[----:B------:R-:W-:Y:S05]  /*0fc0*/  BSYNC B0 ;  /* 0x0000000000007941 */ /* 0x000fea0003800000 */
.L_x_1907:
[----:B------:R-:W-:Y:S01]  /*0fd0*/  HADD2.F32 R32, -RZ, R38.H0_H0 ;  /* 0x20000026ff207230 */ /* 0x000fe20000004100 */
[----:B------:R-:W-:Y:S01]  /*0fe0*/  BSSY B0, `(.L_x_1909) ;  /* 0x0000029000007945 */ /* 0x000fe20003800000 */
[----:B-----5:R-:W-:Y:S02]  /*0ff0*/  MOV R60, R28 ;  /* 0x0000001c003c7202 */ /* 0x020fe40000000f00 */
[----:B0-----:R-:W-:Y:S02]  /*1000*/  CS2R R34, SRZ ;  /* 0x0000000000227805 */ /* 0x001fe4000001ff00 */
[----:B------:R-:W-:Y:S01]  /*1010*/  MOV R54, R29 ;  /* 0x0000001d00367202 */ /* 0x000fe20000000f00 */
[----:B------:R-:W-:Y:S01]  /*1020*/  FFMA.FTZ R76, R39, R32, R58 ;  /* 0x00000020274c7223 */ /* 0x000fe2000001003a */
[----:B------:R-:W-:Y:S02]  /*1030*/  MOV R55, R30 ;  /* 0x0000001e00377202 */ /* 0x000fe40000000f00 */
[----:B------:R-:W-:-:S02]  /*1040*/  CS2R R32, SRZ ;  /* 0x0000000000207805 */ /* 0x000fc4000001ff00 */
[----:B------:R-:W-:Y:S02]  /*1050*/  MOV R57, R31 ;  /* 0x0000001f00397202 */ /* 0x000fe40000000f00 */
[----:B------:R-:W-:Y:S02]  /*1060*/  CS2R R28, SRZ ;  /* 0x00000000001c7805 */ /* 0x000fe4000001ff00 */
        /* <DEDUP_REMOVED lines=9> */
[----:B------:R-:W-:Y:S02]  /*1100*/  @!P1 IADD3.X R75, RZ, R65, RZ, P0, !PT ;  /* 0x00000041ff4b9210 */ /* 0x000fe400007fe4ff */
[----:B------:R-:W-:Y:S01]  /*1110*/  @!P1 MOV R72, R66 ;  /* 0x0000004200489202 */ /* 0x000fe20000000f00 */
[----:B------:R-:W1:Y:S01]  /*1120*/  @!P2 LDC.64 R82, c[0x0][0x248] ;  /* 0x00009200ff52ab82 */ /* 0x000e620000000a00 */
[----:B------:R-:W-:Y:S02]  /*1130*/  @!P1 MOV R73, R69 ;  /* 0x0000004500499202 */ /* 0x000fe40000000f00 */
[----:B------:R-:W-:-:S02]  /*1140*/  @!P2 IADD3.X R79, RZ, R65, RZ, P4, !PT ;  /* 0x00000041ff4fa210 */ /* 0x000fc400027fe4ff */
[----:B------:R-:W-:-:S03]  /*1150*/  @!P2 MOV R74, R66 ;  /* 0x00000042004aa202 */ /* 0x000fc60000000f00 */
[----:B------:R-:W2:Y:S08]  /*1160*/  @!P1 LDC.64 R70, c[0x0][0x240] ;  /* 0x00009000ff469b82 */ /* 0x000eb00000000a00 */
[----:B------:R-:W3:Y:S01]  /*1170*/  @!P2 LDC.64 R58, c[0x0][0x240] ;  /* 0x00009000ff3aab82 */ /* 0x000ee20000000a00 */
[-C--:B0-----:R-:W-:Y:S01]  /*1180*/  @!P1 IMAD R56, R75, R80.reuse, RZ ;  /* 0x000000504b389224 */ /* 0x081fe200078e02ff */
[----:B------:R-:W-:Y:S01]  /*1190*/  @!P2 MOV R75, R69 ;  /* 0x00000045004ba202 */ /* 0x000fe20000000f00 */
[----:B------:R-:W-:-:S04]  /*11a0*/  @!P1 IMAD.WIDE.U32 R72, R39, R80, R72 ;  /* 0x0000005027489225 */ /* 0x000fc800078e0048 */
[----:B------:R-:W-:Y:S02]  /*11b0*/  @!P1 IMAD R39, R39, R81, R56 ;  /* 0x0000005127279224 */ /* 0x000fe400078e0238 */
[-C--:B-1----:R-:W-:Y:S02]  /*11c0*/  @!P2 IMAD R80, R79, R82.reuse, RZ ;  /* 0x000000524f50a224 */ /* 0x082fe400078e02ff */
[----:B------:R-:W-:Y:S01]  /*11d0*/  @!P2 IMAD.WIDE.U32 R74, R77, R82, R74 ;  /* 0x000000524d4aa225 */ /* 0x000fe200078e004a */
[----:B------:R-:W-:-:S03]  /*11e0*/  @!P1 IADD3 R39, R73, R39, RZ ;  /* 0x0000002749279210 */ /* 0x000fc60007ffe0ff */
[----:B------:R-:W-:Y:S01]  /*11f0*/  @!P2 IMAD R83, R77, R83, R80 ;  /* 0x000000534d53a224 */ /* 0x000fe200078e0250 */
[----:B--2---:R-:W-:-:S04]  /*1200*/  @!P1 LEA R70, P0, R72, R70, 0x1 ;  /* 0x0000004648469211 */ /* 0x004fc800078008ff */
[----:B------:R-:W-:Y:S02]  /*1210*/  @!P2 IADD3 R83, R75, R83, RZ ;  /* 0x000000534b53a210 */ /* 0x000fe40007ffe0ff */
[----:B------:R-:W-:Y:S02]  /*1220*/  @!P1 LEA.HI.X R71, R72, R71, R39, 0x1, P0 ;  /* 0x0000004748479211 */ /* 0x000fe400000f0c27 */
[----:B---3--:R-:W-:-:S03]  /*1230*/  @!P2 LEA R58, P4, R74, R58, 0x1 ;  /* 0x0000003a4a3aa211 */ /* 0x008fc600078808ff */
[----:B------:R0:W5:Y:S01]  /*1240*/  @!P1 LDG.E.128 R32, desc[UR4][R70.64] ;  /* 0x0000000446209981 */ /* 0x000162000c1e1d00 */
[----:B------:R-:W-:-:S05]  /*1250*/  @!P2 LEA.HI.X R59, R74, R59, R83, 0x1, P4 ;  /* 0x0000003b4a3ba211 */ /* 0x000fca00020f0c53 */
[----:B------:R0:W5:Y:S04]  /*1260*/  @!P2 LDG.E.128 R28, desc[UR4][R58.64+0x100] ;  /* 0x000100043a1ca981 */ /* 0x000168000c1e1d00 */
.L_x_1910:
[----:B------:R-:W-:Y:S05]  /*1270*/  BSYNC B0 ;  /* 0x0000000000007941 */ /* 0x000fea0003800000 */
.L_x_1909:
[----:B-----5:R-:W-:Y:S01]  /*1280*/  MOV R56, R32 ;  /* 0x0000002000387202 */ /* 0x020fe20000000f00 */
[----:B------:R-:W-:Y:S01]  /*1290*/  HADD2.F32 R32, -RZ, R36.H1_H1 ;  /* 0x30000024ff207230 */ /* 0x000fe20000004100 */
[----:B0-----:R-:W-:Y:S01]  /*12a0*/  MOV R58, R33 ;  /* 0x00000021003a7202 */ /* 0x001fe20000000f00 */
[----:B------:R-:W-:Y:S01]  /*12b0*/  HADD2.F32 R39, -RZ, R60.H1_H1 ;  /* 0x3000003cff277230 */ /* 0x000fe20000004100 */
[----:B------:R-:W-:Y:S01]  /*12c0*/  BSSY B0, `(.L_x_1911) ;  /* 0x0000027000007945 */ /* 0x000fe20003800000 */
[----:B------:R-:W-:Y:S01]  /*12d0*/  HADD2.F32 R37, -RZ, R37.H1_H1 ;  /* 0x30000025ff257230 */ /* 0x000fe20000004100 */
[----:B------:R-:W-:Y:S01]  /*12e0*/  MOV R59, R34 ;  /* 0x00000022003b7202 */ /* 0x000fe20000000f00 */
[----:B------:R-:W-:Y:S02]  /*12f0*/  HADD2.F32 R36, -RZ, R36.H0_H0 ;  /* 0x20000024ff247230 */ /* 0x000fe40000004100 */
[----:B------:R-:W-:Y:S01]  /*1300*/  FMUL.FTZ R39, R32, R39 ;  /* 0x0000002720277220 */ /* 0x000fe20000410000 */
[----:B------:R-:W-:-:S02]  /*1310*/  HADD2.F32 R38, -RZ, R38.H1_H1 ;  /* 0x30000026ff267230 */ /* 0x000fc40000004100 */
[----:B------:R-:W-:Y:S01]  /*1320*/  HADD2.F32 R33, -RZ, R60.H0_H0 ;  /* 0x2000003cff217230 */ /* 0x000fe20000004100 */
[----:B------:R-:W-:Y:S02]  /*1330*/  MOV R60, R35 ;  /* 0x00000023003c7202 */ /* 0x000fe40000000f00 */
[----:B------:R-:W-:Y:S01]  /*1340*/  CS2R R34, SRZ ;  /* 0x0000000000227805 */ /* 0x000fe2000001ff00 */
[----:B------:R-:W-:Y:S01]  /*1350*/  FFMA.FTZ R76, R37, R38, R76 ;  /* 0x00000026254c7223 */ /* 0x000fe2000001004c */
[----:B------:R-:W-:Y:S02]  /*1360*/  HADD2.F32 R71, -RZ, R2.H0_H0 ;  /* 0x20000002ff477230 */ /* 0x000fe40000004100 */
[----:B------:R-:W-:Y:S01]  /*1370*/  FFMA.FTZ R75, R36, R33, R39 ;  /* 0x00000021244b7223 */ /* 0x000fe20000010027 */
[----:B------:R-:W-:Y:S02]  /*1380*/  CS2R R32, SRZ ;  /* 0x0000000000207805 */ /* 0x000fe4000001ff00 */
[----:B------:R-:W-:-:S02]  /*1390*/  CS2R R36, SRZ ;  /* 0x0000000000247805 */ /* 0x000fc4000001ff00 */
[----:B------:R-:W-:Y:S01]  /*13a0*/  CS2R R38, SRZ ;  /* 0x0000000000267805 */ /* 0x000fe2000001ff00 */
[----:B------:R-:W-:Y:S02]  /*13b0*/  HADD2.F32 R70, -RZ, R41.H0_H0 ;  /* 0x20000029ff467230 */ /* 0x000fe40000004100 */
[----:B------:R-:W-:Y:S02]  /*13c0*/  HADD2.F32 R89, -RZ, R42.H1_H1 ;  /* 0x3000002aff597230 */ /* 0x000fe40000004100 */
[----:B------:R-:W-:Y:S02]  /*13d0*/  HADD2.F32 R74, -RZ, R50.H0_H0 ;  /* 0x20000032ff4a7230 */ /* 0x000fe40000004100 */
[----:B------:R-:W-:Y:S02]  /*13e0*/  HADD2.F32 R73, -RZ, R54.H0_H0 ;  /* 0x20000036ff497230 */ /* 0x000fe40000004100 */
[----:B------:R-:W-:Y:S01]  /*13f0*/  HADD2.F32 R72, -RZ, R56.H1_H1 ;  /* 0x30000038ff487230 */ /* 0x000fe20000004100 */
[----:B------:R-:W-:Y:S06]  /*1400*/  @P3 BRA `(.L_x_1912) ;  /* 0x0000000000483947 */ /* 0x000fec0003800000 */
[----:B------:R-:W-:Y:S01]  /*1410*/  IADD3 R67, P0, R64, 0x30, RZ ;  /* 0x0000003040437810 */ /* 0x000fe20007f1e0ff */
[----:B------:R-:W-:Y:S01]  /*1420*/  ULDC.64 UR10, c[0x0][0x248] ;  /* 0x00009200000a7ab9 */ /* 0x000fe20000000a00 */
[----:B------:R-:W-:Y:S01]  /*1430*/  MOV R64, R66 ;  /* 0x0000004200407202 */ /* 0x000fe20000000f00 */
[----:B------:R-:W-:Y:S01]  /*1440*/  ULDC UR8, c[0x0][0x21c] ;  /* 0x0000870000087ab9 */ /* 0x000fe20000000800 */
[----:B------:R-:W-:Y:S02]  /*1450*/  IADD3.X R63, RZ, R65, RZ, P0, !PT ;  /* 0x00000041ff3f7210 */ /* 0x000fe400007fe4ff */
[----:B------:R-:W-:Y:S02]  /*1460*/  MOV R65, R69 ;  /* 0x0000004500417202 */ /* 0x000fe40000000f00 */
[----:B------:R-:W-:Y:S01]  /*1470*/  LEA R61, R61, 0x80, 0x3 ;  /* 0x000000803d3d7811 */ /* 0x000fe200078e18ff */
[----:B------:R-:W-:Y:S01]  /*1480*/  IMAD R63, R63, UR10, RZ ;  /* 0x0000000a3f3f7c24 */ /* 0x000fe2000f8e02ff */
[----:B------:R-:W-:Y:S01]  /*1490*/  ISETP.GE.AND P2, PT, R62, UR8, PT ;  /* 0x000000083e007c0c */ /* 0x000fe2000bf46270 */
[----:B------:R-:W-:Y:S01]  /*14a0*/  IMAD.WIDE.U32 R64, R67, UR10, R64 ;  /* 0x0000000a43407c25 */ /* 0x000fe2000f8e0040 */
[----:B------:R-:W-:-:S03]  /*14b0*/  ISETP.GE.AND P0, PT, R61, UR8, PT ;  /* 0x000000083d007c0c */ /* 0x000fc6000bf06270 */
[----:B------:R-:W-:Y:S01]  /*14c0*/  IMAD R63, R67, UR11, R63 ;  /* 0x0000000b433f7c24 */ /* 0x000fe2000f8e023f */
[----:B------:R-:W-:Y:S02]  /*14d0*/  ULDC.64 UR10, c[0x0][0x240] ;  /* 0x00009000000a7ab9 */ /* 0x000fe40000000a00 */
[----:B------:R-:W-:Y:S02]  /*14e0*/  LEA R62, P1, R64, UR10, 0x1 ;  /* 0x0000000a403e7c11 */ /* 0x000fe4000f8208ff */
[----:B------:R-:W-:-:S04]  /*14f0*/  IADD3 R61, R65, R63, RZ ;  /* 0x0000003f413d7210 */ /* 0x000fc80007ffe0ff */
[----:B------:R-:W-:-:S05]  /*1500*/  LEA.HI.X R63, R64, UR11, R61, 0x1, P1 ;  /* 0x0000000b403f7c11 */ /* 0x000fca00088f0c3d */
[----:B------:R0:W5:Y:S04]  /*1510*/  @!P2 LDG.E.128 R32, desc[UR4][R62.64] ;  /* 0x000000043e20a981 */ /* 0x000168000c1e1d00 */
[----:B------:R0:W5:Y:S02]  /*1520*/  @!P0 LDG.E.128 R36, desc[UR4][R62.64+0x100] ;  /* 0x000100043e248981 */ /* 0x000164000c1e1d00 */
.L_x_1912:
[----:B------:R-:W-:Y:S05]  /*1530*/  BSYNC B0 ;  /* 0x0000000000007941 */ /* 0x000fea0003800000 */
.L_x_1911:
[----:B------:R-:W-:Y:S02]  /*1540*/  HADD2.F32 R92, -RZ, R42.H0_H0 ;  /* 0x2000002aff5c7230 */ /* 0x000fe40000004100 */
[----:B------:R-:W-:Y:S01]  /*1550*/  FMUL.FTZ R89, R89, R72 ;  /* 0x0000004859597220 */ /* 0x000fe20000410000 */
[----:B------:R-:W-:Y:S02]  /*1560*/  HADD2.F32 R91, -RZ, R56.H0_H0 ;  /* 0x20000038ff5b7230 */ /* 0x000fe40000004100 */
[----:B------:R-:W-:Y:S01]  /*1570*/  FFMA.FTZ R61, R70, R73, R75 ;  /* 0x00000049463d7223 */ /* 0x000fe2000001004b */
[----:B-----5:R-:W-:Y:S02]  /*1580*/  HADD2.F32 R97, -RZ, R32.H1_H1 ;  /* 0x30000020ff617230 */ /* 0x020fe40000004100 */
[----:B0-----:R-:W-:Y:S01]  /*1590*/  FFMA.FTZ R62, R71, R74, R76 ;  /* 0x0000004a473e7223 */ /* 0x001fe2000001004c */
[----:B------:R-:W-:Y:S02]  /*15a0*/  HADD2.F32 R96, -RZ, R54.H1_H1 ;  /* 0x30000036ff607230 */ /* 0x000fe40000004100 */
[----:B------:R-:W-:Y:S01]  /*15b0*/  FFMA.FTZ R100, R92, R91, R89 ;  /* 0x0000005b5c647223 */ /* 0x000fe20000010059 */
[----:B------:R-:W-:Y:S01]  /*15c0*/  HADD2.F32 R92, -RZ, R46.H1_H1 ;  /* 0x3000002eff5c7230 */ /* 0x000fe20000004100 */
[----:B------:R-:W-:Y:S01]  /*15d0*/  USHF.R.S32.HI UR12, URZ, 0x1f, UR6 ;  /* 0x0000001f3f0c7899 */ /* 0x000fe20008011406 */
[----:B------:R-:W-:Y:S01]  /*15e0*/  HADD2.F32 R94, -RZ, R41.H1_H1 ;  /* 0x30000029ff5e7230 */ /* 0x000fe20000004100 */
[----:B------:R-:W-:Y:S01]  /*15f0*/  USHF.R.S32.HI UR13, URZ, 0x1f, UR7 ;  /* 0x0000001f3f0d7899 */ /* 0x000fe20008011407 */
[----:B------:R-:W-:-:S02]  /*1600*/  HADD2.F32 R95, -RZ, R47.H0_H0 ;  /* 0x2000002fff5f7230 */ /* 0x000fc40000004100 */
[----:B------:R-:W-:Y:S01]  /*1610*/  FMUL.FTZ R103, R92, R97 ;  /* 0x000000615c677220 */ /* 0x000fe20000410000 */
[----:B------:R-:W-:Y:S02]  /*1620*/  HADD2.F32 R98, -RZ, R58.H0_H0 ;  /* 0x2000003aff627230 */ /* 0x000fe40000004100 */
[----:B------:R-:W-:Y:S01]  /*1630*/  FFMA.FTZ R101, R94, R96, R61 ;  /* 0x000000605e657223 */ /* 0x000fe2000001003d */
[--C-:B------:R-:W-:Y:S01]  /*1640*/  HADD2.F32 R54, -RZ, R36.reuse.H0_H0 ;  /* 0x20000024ff367230 */ /* 0x100fe20000004100 */
[----:B------:R-:W-:Y:S01]  /*1650*/  BSSY B0, `(.L_x_1913) ;  /* 0x00000fa000007945 */ /* 0x000fe20003800000 */
[----:B------:R-:W-:Y:S02]  /*1660*/  HADD2.F32 R89, -RZ, R36.H1_H1 ;  /* 0x30000024ff597230 */ /* 0x000fe40000004100 */
[----:B------:R-:W-:Y:S01]  /*1670*/  FFMA.FTZ R98, R95, R98, R100 ;  /* 0x000000625f627223 */ /* 0x000fe20000010064 */
[--C-:B------:R-:W-:Y:S02]  /*1680*/  HADD2.F32 R36, -RZ, R38.reuse.H0_H0 ;  /* 0x20000026ff247230 */ /* 0x100fe40000004100 */
[----:B------:R-:W-:-:S02]  /*1690*/  HADD2.F32 R93, -RZ, R38.H1_H1 ;  /* 0x30000026ff5d7230 */ /* 0x000fc40000004100 */
[--C-:B------:R-:W-:Y:S02]  /*16a0*/  HADD2.F32 R91, -RZ, R39.reuse.H0_H0 ;  /* 0x20000027ff5b7230 */ /* 0x100fe40000004100 */
[----:B------:R-:W-:Y:S02]  /*16b0*/  HADD2.F32 R38, -RZ, R39.H1_H1 ;  /* 0x30000027ff267230 */ /* 0x000fe40000004100 */
[----:B------:R-:W-:Y:S02]  /*16c0*/  HADD2.F32 R39, -RZ, R2.H1_H1 ;  /* 0x30000002ff277230 */ /* 0x000fe40000004100 */
[----:B------:R-:W-:Y:S02]  /*16d0*/  HADD2.F32 R2, -RZ, R40.H0_H0 ;  /* 0x20000028ff027230 */ /* 0x000fe40000004100 */
[----:B------:R-:W-:Y:S02]  /*16e0*/  HADD2.F32 R50, -RZ, R50.H1_H1 ;  /* 0x30000032ff327230 */ /* 0x000fe40000004100 */
[----:B------:R-:W-:-:S02]  /*16f0*/  HADD2.F32 R97, -RZ, R55.H0_H0 ;  /* 0x20000037ff617230 */ /* 0x000fc40000004100 */
[----:B------:R-:W-:Y:S02]  /*1700*/  HADD2.F32 R47, -RZ, R47.H1_H1 ;  /* 0x3000002fff2f7230 */ /* 0x000fe40000004100 */
[----:B------:R-:W-:Y:S01]  /*1710*/  FFMA.FTZ R99, R39, R50, R62 ;  /* 0x0000003227637223 */ /* 0x000fe2000001003e */
[----:B------:R-:W-:Y:S02]  /*1720*/  HADD2.F32 R58, -RZ, R58.H1_H1 ;  /* 0x3000003aff3a7230 */ /* 0x000fe40000004100 */
[----:B------:R-:W-:Y:S01]  /*1730*/  FFMA.FTZ R97, R2, R97, R101 ;  /* 0x0000006102617223 */ /* 0x000fe20000010065 */
[----:B------:R-:W-:Y:S02]  /*1740*/  HADD2.F32 R46, -RZ, R46.H0_H0 ;  /* 0x2000002eff2e7230 */ /* 0x000fe40000004100 */
[----:B------:R-:W-:Y:S02]  /*1750*/  HADD2.F32 R95, -RZ, R32.H0_H0 ;  /* 0x20000020ff5f7230 */ /* 0x000fe40000004100 */
[----:B------:R-:W-:Y:S01]  /*1760*/  FFMA.FTZ R58, R47, R58, R98 ;  /* 0x0000003a2f3a7223 */ /* 0x000fe20000010062 */
[----:B------:R-:W-:-:S02]  /*1770*/  HADD2.F32 R61, -RZ, R44.H0_H0 ;  /* 0x2000002cff3d7230 */ /* 0x000fc40000004100 */
[----:B------:R-:W-:Y:S02]  /*1780*/  HADD2.F32 R32, -RZ, R59.H0_H0 ;  /* 0x2000003bff207230 */ /* 0x000fe40000004100 */
[----:B------:R-:W-:Y:S01]  /*1790*/  FFMA.FTZ R95, R46, R95, R103 ;  /* 0x0000005f2e5f7223 */ /* 0x000fe20000010067 */
[----:B------:R-:W-:Y:S02]  /*17a0*/  HADD2.F32 R2, -RZ, R51.H0_H0 ;  /* 0x20000033ff027230 */ /* 0x000fe40000004100 */
[----:B------:R-:W-:Y:S02]  /*17b0*/  HADD2.F32 R39, -RZ, R33.H0_H0 ;  /* 0x20000021ff277230 */ /* 0x000fe40000004100 */
[----:B------:R-:W-:Y:S01]  /*17c0*/  FFMA.FTZ R61, R61, R32, R58 ;  /* 0x000000203d3d7223 */ /* 0x000fe2000001003a */
[----:B------:R-:W-:Y:S02]  /*17d0*/  HADD2.F32 R44, -RZ, R44.H1_H1 ;  /* 0x3000002cff2c7230 */ /* 0x000fe40000004100 */
[----:B------:R-:W-:-:S02]  /*17e0*/  HADD2.F32 R59, -RZ, R59.H1_H1 ;  /* 0x3000003bff3b7230 */ /* 0x000fc40000004100 */
[----:B------:R-:W-:Y:S01]  /*17f0*/  FFMA.FTZ R2, R2, R39, R95 ;  /* 0x0000002702027223 */ /* 0x000fe2000001005f */
[----:B------:R-:W-:Y:S02]  /*1800*/  HADD2.F32 R51, -RZ, R51.H1_H1 ;  /* 0x30000033ff337230 */ /* 0x000fe40000004100 */
[----:B------:R-:W-:Y:S02]  /*1810*/  HADD2.F32 R46, -RZ, R33.H1_H1 ;  /* 0x30000021ff2e7230 */ /* 0x000fe40000004100 */
[----:B------:R-:W-:Y:S01]  /*1820*/  FFMA.FTZ R58, R44, R59, R61 ;  /* 0x0000003b2c3a7223 */ /* 0x000fe2000001003d */
[----:B------:R-:W-:Y:S02]  /*1830*/  HADD2.F32 R40, -RZ, R40.H1_H1 ;  /* 0x30000028ff287230 */ /* 0x000fe40000004100 */
[----:B------:R-:W-:Y:S02]  /*1840*/  HADD2.F32 R55, -RZ, R55.H1_H1 ;  /* 0x30000037ff377230 */ /* 0x000fe40000004100 */
[----:B------:R-:W-:Y:S01]  /*1850*/  FFMA.FTZ R59, R51, R46, R2 ;  /* 0x0000002e333b7223 */ /* 0x000fe20000010002 */
[----:B------:R-:W-:-:S02]  /*1860*/  HADD2.F32 R32, -RZ, R45.H0_H0 ;  /* 0x2000002dff207230 */ /* 0x000fc40000004100 */
[----:B------:R-:W-:Y:S02]  /*1870*/  HADD2.F32 R47, -RZ, R52.H0_H0 ;  /* 0x20000034ff2f7230 */ /* 0x000fe40000004100 */
[----:B------:R-:W-:Y:S01]  /*1880*/  FFMA.FTZ R55, R40, R55, R97 ;  /* 0x0000003728377223 */ /* 0x000fe20000010061 */
[----:B------:R-:W-:Y:S02]  /*1890*/  HADD2.F32 R2, -RZ, R48.H0_H0 ;  /* 0x20000030ff027230 */ /* 0x000fe40000004100 */
[----:B------:R-:W-:Y:S02]  /*18a0*/  HADD2.F32 R39, -RZ, R34.H0_H0 ;  /* 0x20000022ff277230 */ /* 0x000fe40000004100 */
[----:B------:R-:W-:Y:S01]  /*18b0*/  FFMA.FTZ R50, R32, R47, R99 ;  /* 0x0000002f20327223 */ /* 0x000fe20000010063 */
[----:B------:R-:W-:Y:S02]  /*18c0*/  HADD2.F32 R33, -RZ, R49.H0_H0 ;  /* 0x20000031ff217230 */ /* 0x000fe40000004100 */
[----:B------:R-:W-:-:S02]  /*18d0*/  HADD2.F32 R40, -RZ, R60.H0_H0 ;  /* 0x2000003cff287230 */ /* 0x000fc40000004100 */
[----:B------:R-:W-:Y:S01]  /*18e0*/  FFMA.FTZ R39, R2, R39, R59 ;  /* 0x0000002702277223 */ /* 0x000fe2000001003b */
[----:B------:R-:W-:Y:S02]  /*18f0*/  HADD2.F32 R48, -RZ, R48.H1_H1 ;  /* 0x30000030ff307230 */ /* 0x000fe40000004100 */
        /* <DEDUP_REMOVED lines=8> */
[----:B------:R-:W-:Y:S02]  /*1980*/  HADD2.F32 R45, -RZ, R45.H1_H1 ;  /* 0x3000002dff2d7230 */ /* 0x000fe40000004100 */
[----:B------:R-:W-:Y:S02]  /*1990*/  HADD2.F32 R52, -RZ, R52.H1_H1 ;  /* 0x30000034ff347230 */ /* 0x000fe40000004100 */
[----:B------:R-:W-:Y:S01]  /*19a0*/  FFMA.FTZ R2, R2, R33, R39 ;  /* 0x0000002102027223 */ /* 0x000fe20000010027 */
[----:B------:R-:W-:Y:S02]  /*19b0*/  HADD2.F32 R43, -RZ, R43.H1_H1 ;  /* 0x3000002bff2b7230 */ /* 0x000fe40000004100 */
[----:B------:R-:W-:-:S02]  /*19c0*/  HADD2.F32 R32, -RZ, R57.H1_H1 ;  /* 0x30000039ff207230 */ /* 0x000fc40000004100 */
[----:B------:R-:W-:Y:S01]  /*19d0*/  FFMA.FTZ R50, R45, R52, R50 ;  /* 0x000000342d327223 */ /* 0x000fe20000010032 */
[--C-:B------:R-:W-:Y:S02]  /*19e0*/  HADD2.F32 R68, -RZ, R4.reuse.H0_H0 ;  /* 0x20000004ff447230 */ /* 0x100fe40000004100 */
[----:B------:R-:W-:Y:S02]  /*19f0*/  HADD2.F32 R69, -RZ, R4.H1_H1 ;  /* 0x30000004ff457230 */ /* 0x000fe40000004100 */
[----:B------:R-:W-:Y:S01]  /*1a00*/  FFMA.FTZ R32, R43, R32, R44 ;  /* 0x000000202b207223 */ /* 0x000fe2000001002c */
[----:B------:R-:W-:Y:S02]  /*1a10*/  HADD2.F32 R49, -RZ, R49.H1_H1 ;  /* 0x30000031ff317230 */ /* 0x000fe40000004100 */
[----:B------:R-:W-:Y:S02]  /*1a20*/  HADD2.F32 R53, -RZ, R53.H1_H1 ;  /* 0x30000035ff357230 */ /* 0x000fe40000004100 */
[----:B------:R-:W-:-:S02]  /*1a30*/  HADD2.F32 R60, -RZ, R60.H1_H1 ;  /* 0x3000003cff3c7230 */ /* 0x000fc40000004100 */
[----:B------:R-:W-:Y:S02]  /*1a40*/  HADD2.F32 R34, -RZ, R35.H1_H1 ;  /* 0x30000023ff227230 */ /* 0x000fe40000004100 */
[--C-:B------:R-:W-:Y:S02]  /*1a50*/  HADD2.F32 R67, -RZ, R5.reuse.H0_H0 ;  /* 0x20000005ff437230 */ /* 0x100fe40000004100 */
[----:B------:R-:W-:Y:S01]  /*1a60*/  FFMA.FTZ R40, R49, R60, R40 ;  /* 0x0000003c31287223 */ /* 0x000fe20000010028 */
[----:B------:R-:W-:Y:S02]  /*1a70*/  HADD2.F32 R70, -RZ, R5.H1_H1 ;  /* 0x30000005ff467230 */ /* 0x000fe40000004100 */
[----:B------:R-:W-:Y:S01]  /*1a80*/  FFMA.FTZ R2, R53, R34, R2 ;  /* 0x0000002235027223 */ /* 0x000fe20000010002 */
[--C-:B------:R-:W-:Y:S02]  /*1a90*/  HADD2.F32 R4, -RZ, R6.reuse.H0_H0 ;  /* 0x20000006ff047230 */ /* 0x100fe40000004100 */
[----:B------:R-:W-:-:S02]  /*1aa0*/  HADD2.F32 R71, -RZ, R6.H1_H1 ;  /* 0x30000006ff477230 */ /* 0x000fc40000004100 */
[--C-:B------:R-:W-:Y:S02]  /*1ab0*/  HADD2.F32 R76, -RZ, R24.reuse.H0_H0 ;  /* 0x20000018ff4c7230 */ /* 0x100fe40000004100 */
[----:B------:R-:W-:Y:S02]  /*1ac0*/  HADD2.F32 R77, -RZ, R24.H1_H1 ;  /* 0x30000018ff4d7230 */ /* 0x000fe40000004100 */
[----:B------:R-:W-:Y:S02]  /*1ad0*/  HADD2.F32 R63, -RZ, R20.H0_H0 ;  /* 0x20000014ff3f7230 */ /* 0x000fe40000004100 */
[--C-:B------:R-:W-:Y:S02]  /*1ae0*/  HADD2.F32 R5, -RZ, R7.reuse.H0_H0 ;  /* 0x20000007ff057230 */ /* 0x100fe40000004100 */
[----:B------:R-:W-:Y:S02]  /*1af0*/  HADD2.F32 R6, -RZ, R7.H1_H1 ;  /* 0x30000007ff067230 */ /* 0x000fe40000004100 */
[----:B------:R-:W-:Y:S01]  /*1b00*/  FFMA.FTZ R63, R63, R68, R50 ;  /* 0x000000443f3f7223 */ /* 0x000fe20000010032 */
[----:B------:R-:W-:-:S02]  /*1b10*/  HADD2.F32 R75, -RZ, R25.H0_H0 ;  /* 0x20000019ff4b7230 */ /* 0x000fc40000004100 */
[----:B------:R-:W-:Y:S02]  /*1b20*/  HADD2.F32 R80, -RZ, R25.H1_H1 ;  /* 0x30000019ff507230 */ /* 0x000fe40000004100 */
[--C-:B------:R-:W-:Y:S02]  /*1b30*/  HADD2.F32 R24, -RZ, R26.reuse.H0_H0 ;  /* 0x2000001aff187230 */ /* 0x100fe40000004100 */
[----:B------:R-:W-:Y:S02]  /*1b40*/  HADD2.F32 R79, -RZ, R26.H1_H1 ;  /* 0x3000001aff4f7230 */ /* 0x000fe40000004100 */
[----:B------:R-:W-:Y:S02]  /*1b50*/  HADD2.F32 R7, -RZ, R16.H0_H0 ;  /* 0x20000010ff077230 */ /* 0x000fe40000004100 */
[--C-:B------:R-:W-:Y:S02]  /*1b60*/  HADD2.F32 R25, -RZ, R27.reuse.H0_H0 ;  /* 0x2000001bff197230 */ /* 0x100fe40000004100 */
[----:B------:R-:W-:-:S02]  /*1b70*/  HADD2.F32 R26, -RZ, R27.H1_H1 ;  /* 0x3000001bff1a7230 */ /* 0x000fc40000004100 */
[----:B------:R-:W-:Y:S01]  /*1b80*/  FFMA.FTZ R7, R7, R76, R32 ;  /* 0x0000004c07077223 */ /* 0x000fe20000010020 */
[--C-:B------:R-:W-:Y:S02]  /*1b90*/  HADD2.F32 R87, -RZ, R31.reuse.H0_H0 ;  /* 0x2000001fff577230 */ /* 0x100fe40000004100 */
[----:B------:R-:W-:Y:S02]  /*1ba0*/  HADD2.F32 R88, -RZ, R31.H1_H1 ;  /* 0x3000001fff587230 */ /* 0x000fe40000004100 */
[----:B------:R-:W-:Y:S02]  /*1bb0*/  HADD2.F32 R27, -RZ, R12.H0_H0 ;  /* 0x2000000cff1b7230 */ /* 0x000fe40000004100 */
[----:B------:R-:W-:Y:S02]  /*1bc0*/  HADD2.F32 R84, -RZ, R28.H0_H0 ;  /* 0x2000001cff547230 */ /* 0x000fe40000004100 */
[----:B------:R-:W-:Y:S02]  /*1bd0*/  HADD2.F32 R31, -RZ, R8.H0_H0 ;  /* 0x20000008ff1f7230 */ /* 0x000fe40000004100 */
[----:B------:R-:W-:-:S02]  /*1be0*/  HADD2.F32 R64, -RZ, R20.H1_H1 ;  /* 0x30000014ff407230 */ /* 0x000fc40000004100 */
[----:B------:R-:W-:Y:S01]  /*1bf0*/  FFMA.FTZ R40, R27, R84, R40 ;  /* 0x000000541b287223 */ /* 0x000fe20000010028 */
[----:B------:R-:W-:Y:S02]  /*1c00*/  HADD2.F32 R72, -RZ, R16.H1_H1 ;  /* 0x30000010ff487230 */ /* 0x000fe40000004100 */
[----:B------:R-:W-:Y:S01]  /*1c10*/  FFMA.FTZ R31, R31, R54, R2 ;  /* 0x000000361f1f7223 */ /* 0x000fe20000010002 */
[----:B------:R-:W-:Y:S02]  /*1c20*/  HADD2.F32 R81, -RZ, R12.H1_H1 ;  /* 0x3000000cff517230 */ /* 0x000fe40000004100 */
[----:B------:R-:W-:Y:S01]  /*1c30*/  FFMA.FTZ R63, R64, R69, R63 ;  /* 0x00000045403f7223 */ /* 0x000fe2000001003f */
[----:B------:R-:W-:Y:S02]  /*1c40*/  HADD2.F32 R28, -RZ, R28.H1_H1 ;  /* 0x3000001cff1c7230 */ /* 0x000fe40000004100 */
[----:B------:R-:W-:Y:S01]  /*1c50*/  FFMA.FTZ R7, R72, R77, R7 ;  /* 0x0000004d48077223 */ /* 0x000fe20000010007 */
[----:B------:R-:W-:-:S02]  /*1c60*/  HADD2.F32 R42, -RZ, R8.H1_H1 ;  /* 0x30000008ff2a7230 */ /* 0x000fc40000004100 */
[----:B------:R-:W-:Y:S02]  /*1c70*/  HADD2.F32 R20, -RZ, R21.H0_H0 ;  /* 0x20000015ff147230 */ /* 0x000fe40000004100 */
[----:B------:R-:W-:Y:S01]  /*1c80*/  FFMA.FTZ R81, R81, R28, R40 ;  /* 0x0000001c51517223 */ /* 0x000fe20000010028 */
[----:B------:R-:W-:Y:S02]  /*1c90*/  HADD2.F32 R16, -RZ, R17.H0_H0 ;  /* 0x20000011ff107230 */ /* 0x000fe40000004100 */
[----:B------:R-:W-:Y:S01]  /*1ca0*/  FFMA.FTZ R31, R42, R89, R31 ;  /* 0x000000592a1f7223 */ /* 0x000fe2000001001f */
[----:B------:R-:W-:Y:S02]  /*1cb0*/  HADD2.F32 R12, -RZ, R13.H0_H0 ;  /* 0x2000000dff0c7230 */ /* 0x000fe40000004100 */
[----:B------:R-:W-:Y:S01]  /*1cc0*/  FFMA.FTZ R20, R20, R67, R63 ;  /* 0x0000004314147223 */ /* 0x000fe2000001003f */
        /* <DEDUP_REMOVED lines=9> */
[----:B------:R-:W-:Y:S01]  /*1d60*/  FFMA.FTZ R20, R65, R70, R20 ;  /* 0x0000004641147223 */ /* 0x000fe20000010014 */
[----:B------:R-:W-:-:S02]  /*1d70*/  HADD2.F32 R29, -RZ, R29.H1_H1 ;  /* 0x3000001dff1d7230 */ /* 0x000fc40000004100 */
        /* <DEDUP_REMOVED lines=8> */
[----:B------:R-:W-:Y:S01]  /*1e00*/  FFMA.FTZ R21, R21, R4, R20 ;  /* 0x0000000415157223 */ /* 0x000fe20000010014 */
[----:B------:R-:W-:Y:S02]  /*1e10*/  HADD2.F32 R86, -RZ, R30.H0_H0 ;  /* 0x2000001eff567230 */ /* 0x000fe40000004100 */
[----:B------:R-:W-:Y:S01]  /*1e20*/  FFMA.FTZ R17, R17, R24, R16 ;  /* 0x0000001811117223 */ /* 0x000fe20000010010 */
[----:B------:R-:W-:Y:S02]  /*1e30*/  HADD2.F32 R9, -RZ, R10.H0_H0 ;  /* 0x2000000aff097230 */ /* 0x000fe40000004100 */
[----:B------:R-:W-:Y:S02]  /*1e40*/  HADD2.F32 R66, -RZ, R22.H1_H1 ;  /* 0x30000016ff427230 */ /* 0x000fe40000004100 */
[----:B------:R-:W-:Y:S01]  /*1e50*/  FFMA.FTZ R82, R13, R86, R82 ;  /* 0x000000560d527223 */ /* 0x000fe20000010052 */
[----:B------:R-:W-:Y:S02]  /*1e60*/  HADD2.F32 R74, -RZ, R18.H1_H1 ;  /* 0x30000012ff4a7230 */ /* 0x000fe40000004100 */
[----:B------:R-:W-:Y:S01]  /*1e70*/  FFMA.FTZ R9, R9, R36, R56 ;  /* 0x0000002409097223 */ /* 0x000fe20000010038 */
[----:B------:R-:W-:-:S02]  /*1e80*/  HADD2.F32 R83, -RZ, R14.H1_H1 ;  /* 0x3000000eff537230 */ /* 0x000fc40000004100 */
[----:B------:R-:W-:Y:S01]  /*1e90*/  FFMA.FTZ R21, R66, R71, R21 ;  /* 0x0000004742157223 */ /* 0x000fe20000010015 */
[----:B------:R-:W-:Y:S02]  /*1ea0*/  HADD2.F32 R30, -RZ, R30.H1_H1 ;  /* 0x3000001eff1e7230 */ /* 0x000fe40000004100 */
[----:B------:R-:W-:Y:S01]  /*1eb0*/  FFMA.FTZ R17, R74, R79, R17 ;  /* 0x0000004f4a117223 */ /* 0x000fe20000010011 */
[----:B------:R-:W-:Y:S02]  /*1ec0*/  HADD2.F32 R90, -RZ, R10.H1_H1 ;  /* 0x3000000aff5a7230 */ /* 0x000fe40000004100 */
[----:B------:R-:W-:Y:S02]  /*1ed0*/  HADD2.F32 R22, -RZ, R23.H0_H0 ;  /* 0x20000017ff167230 */ /* 0x000fe40000004100 */
[----:B------:R-:W-:Y:S01]  /*1ee0*/  FFMA.FTZ R83, R83, R30, R82 ;  /* 0x0000001e53537223 */ /* 0x000fe20000010052 */
[----:B------:R-:W-:Y:S02]  /*1ef0*/  HADD2.F32 R18, -RZ, R19.H0_H0 ;  /* 0x20000013ff127230 */ /* 0x000fe40000004100 */
[----:B------:R-:W-:Y:S01]  /*1f00*/  FFMA.FTZ R9, R90, R93, R9 ;  /* 0x0000005d5a097223 */ /* 0x000fe20000010009 */
[----:B------:R-:W-:-:S02]  /*1f10*/  HADD2.F32 R14, -RZ, R15.H0_H0 ;  /* 0x2000000fff0e7230 */ /* 0x000fc40000004100 */
[----:B------:R-:W-:Y:S01]  /*1f20*/  FFMA.FTZ R22, R22, R5, R21 ;  /* 0x0000000516167223 */ /* 0x000fe20000010015 */
[----:B------:R-:W-:Y:S02]  /*1f30*/  HADD2.F32 R10, -RZ, R11.H0_H0 ;  /* 0x2000000bff0a7230 */ /* 0x000fe40000004100 */
[----:B------:R-:W-:Y:S01]  /*1f40*/  FFMA.FTZ R18, R18, R25, R17 ;  /* 0x0000001912127223 */ /* 0x000fe20000010011 */
        /* <DEDUP_REMOVED lines=8> */
[----:B------:R-:W0:Y:S01]  /*1fd0*/  S2R R21, SR_TID.X ;  /* 0x0000000000157919 */ /* 0x000e220000002100 */
[----:B------:R-:W-:Y:S01]  /*1fe0*/  FFMA.FTZ R14, R15, R88, R14 ;  /* 0x000000580f0e7223 */ /* 0x000fe2000001000e */
[----:B------:R-:W1:Y:S01]  /*1ff0*/  LDC.64 R16, c[0x0][0x2d0] ;  /* 0x0000b400ff107b82 */ /* 0x000e620000000a00 */
[----:B------:R-:W-:Y:S01]  /*2000*/  FFMA.FTZ R10, R11, R38, R10 ;  /* 0x000000260b0a7223 */ /* 0x000fe2000001000a */
[----:B------:R-:W2:Y:S04]  /*2010*/  SHFL.BFLY PT, R5, R6, 0x8, 0x1f ;  /* 0x0d001f0006057f89 */ /* 0x000ea800000e0000 */
[----:B------:R-:W3:Y:S04]  /*2020*/  SHFL.BFLY PT, R7, R18, 0x8, 0x1f ;  /* 0x0d001f0012077f89 */ /* 0x000ee800000e0000 */
[----:B------:R-:W4:Y:S04]  /*2030*/  SHFL.BFLY PT, R9, R14, 0x8, 0x1f ;  /* 0x0d001f000e097f89 */ /* 0x000f2800000e0000 */
[----:B------:R-:W0:Y:S01]  /*2040*/  SHFL.BFLY PT, R11, R10, 0x8, 0x1f ;  /* 0x0d001f000a0b7f89 */ /* 0x000e2200000e0000 */
[----:B--2---:R-:W-:Y:S01]  /*2050*/  FADD.FTZ R5, R6, R5 ;  /* 0x0000000506057221 */ /* 0x004fe20000010000 */
[----:B---3--:R-:W-:-:S04]  /*2060*/  FADD.FTZ R4, R18, R7 ;  /* 0x0000000712047221 */ /* 0x008fc80000010000 */
[----:B------:R-:W2:Y:S01]  /*2070*/  SHFL.BFLY PT, R2, R5, 0x4, 0x1f ;  /* 0x0c801f0005027f89 */ /* 0x000ea200000e0000 */
[----:B------:R-:W3:Y:S01]  /*2080*/  LDC.64 R18, c[0x0][0x2d8] ;  /* 0x0000b600ff127b82 */ /* 0x000ee20000000a00 */
[----:B----4-:R-:W-:Y:S02]  /*2090*/  FADD.FTZ R8, R14, R9 ;  /* 0x000000090e087221 */ /* 0x010fe40000010000 */
[----:B------:R-:W4:Y:S01]  /*20a0*/  SHFL.BFLY PT, R7, R4, 0x4, 0x1f ;  /* 0x0c801f0004077f89 */ /* 0x000f2200000e0000 */
[----:B0-----:R-:W-:Y:S01]  /*20b0*/  SHF.R.S32.HI R14, RZ, 0x1f, R21 ;  /* 0x0000001fff0e7819 */ /* 0x001fe20000011415 */
[----:B------:R-:W-:Y:S02]  /*20c0*/  FADD.FTZ R12, R10, R11 ;  /* 0x0000000b0a0c7221 */ /* 0x000fe40000010000 */
[----:B------:R-:W0:Y:S01]  /*20d0*/  SHFL.BFLY PT, R9, R8, 0x4, 0x1f ;  /* 0x0c801f0008097f89 */ /* 0x000e2200000e0000 */
[----:B------:R-:W-:-:S03]  /*20e0*/  LEA.HI R20, R14, R21, RZ, 0x4 ;  /* 0x000000150e147211 */ /* 0x000fc600078f20ff */
[----:B------:R-:W1:Y:S01]  /*20f0*/  SHFL.BFLY PT, R11, R12, 0x4, 0x1f ;  /* 0x0c801f000c0b7f89 */ /* 0x000e6200000e0000 */
[----:B--2---:R-:W-:Y:S01]  /*2100*/  FADD.FTZ R2, R5, R2 ;  /* 0x0000000205027221 */ /* 0x004fe20000010000 */
[----:B------:R-:W-:Y:S01]  /*2110*/  SHF.L.U32 R5, R0, 0xe, RZ ;  /* 0x0000000e00057819 */ /* 0x000fe200000006ff */
[----:B----4-:R-:W-:Y:S01]  /*2120*/  FADD.FTZ R6, R4, R7 ;  /* 0x0000000704067221 */ /* 0x010fe20000010000 */
[----:B------:R-:W-:Y:S02]  /*2130*/  SHF.L.U32 R4, R21, 0x2, RZ ;  /* 0x0000000215047819 */ /* 0x000fe400000006ff */
[----:B------:R-:W2:Y:S01]  /*2140*/  SHFL.BFLY PT, R7, R2, 0x2, 0x1f ;  /* 0x0c401f0002077f89 */ /* 0x000ea200000e0000 */
[----:B0-----:R-:W-:-:S03]  /*2150*/  FADD.FTZ R10, R8, R9 ;  /* 0x00000009080a7221 */ /* 0x001fc60000010000 */
[----:B------:R-:W0:Y:S01]  /*2160*/  SHFL.BFLY PT, R9, R6, 0x2, 0x1f ;  /* 0x0c401f0006097f89 */ /* 0x000e2200000e0000 */
[----:B-1----:R-:W-:Y:S01]  /*2170*/  FADD.FTZ R13, R12, R11 ;  /* 0x0000000b0c0d7221 */ /* 0x002fe20000010000 */
[----:B------:R-:W-:Y:S02]  /*2180*/  SHF.R.S32.HI R12, RZ, 0x1f, R4 ;  /* 0x0000001fff0c7819 */ /* 0x000fe40000011404 */
[----:B------:R-:W1:Y:S01]  /*2190*/  SHFL.BFLY PT, R11, R10, 0x2, 0x1f ;  /* 0x0c401f000a0b7f89 */ /* 0x000e6200000e0000 */
[----:B------:R-:W-:-:S03]  /*21a0*/  IADD3 R4, P0, R5, R4, RZ ;  /* 0x0000000405047210 */ /* 0x000fc60007f1e0ff */
[----:B------:R-:W4:Y:S01]  /*21b0*/  SHFL.BFLY PT, R8, R13, 0x2, 0x1f ;  /* 0x0c401f000d087f89 */ /* 0x000f2200000e0000 */
[----:B------:R-:W-:-:S03]  /*21c0*/  LEA.HI.X.SX32 R5, R5, R12, 0x1, P0 ;  /* 0x0000000c05057211 */ /* 0x000fc600000f0eff */
[----:B------:R-:W-:-:S04]  /*21d0*/  IMAD.WIDE.U32 R4, R16, UR6, R4 ;  /* 0x0000000610047c25 */ /* 0x000fc8000f8e0004 */
[----:B--2---:R-:W-:Y:S01]  /*21e0*/  FADD.FTZ R7, R2, R7 ;  /* 0x0000000702077221 */ /* 0x004fe20000010000 */
[----:B------:R-:W-:Y:S01]  /*21f0*/  IMAD R2, R16, UR12, RZ ;  /* 0x0000000c10027c24 */ /* 0x000fe2000f8e02ff */
[----:B------:R-:W-:Y:S01]  /*2200*/  LOP3.LUT R16, R20, 0xfffffff0, RZ, 0xc0, !PT ;  /* 0xfffffff014107812 */ /* 0x000fe200078ec0ff */
[----:B0-----:R-:W-:Y:S01]  /*2210*/  FADD.FTZ R6, R6, R9 ;  /* 0x0000000906067221 */ /* 0x001fe20000010000 */
[----:B------:R-:W-:Y:S01]  /*2220*/  IADD3 R9, R3, 0x3f, RZ ;  /* 0x0000003f03097810 */ /* 0x000fe20007ffe0ff */
[----:B------:R-:W-:Y:S01]  /*2230*/  IMAD R17, R17, UR6, R2 ;  /* 0x0000000611117c24 */ /* 0x000fe2000f8e0202 */
[----:B------:R-:W-:Y:S01]  /*2240*/  IADD3 R16, -R16, R21, RZ ;  /* 0x0000001510107210 */ /* 0x000fe20007ffe1ff */
[----:B-1----:R-:W-:Y:S01]  /*2250*/  FADD.FTZ R10, R10, R11 ;  /* 0x0000000b0a0a7221 */ /* 0x002fe20000010000 */
[----:B------:R-:W0:Y:S01]  /*2260*/  SHFL.BFLY PT, R2, R7, 0x1, 0x1f ;  /* 0x0c201f0007027f89 */ /* 0x000e2200000e0000 */
[--C-:B------:R-:W-:Y:S01]  /*2270*/  IMAD R14, R0, -0x40, R9.reuse ;  /* 0xffffffc0000e7824 */ /* 0x100fe200078e0209 */
[----:B------:R-:W-:Y:S01]  /*2280*/  ISETP.NE.AND P1, PT, R16, RZ, PT ;  /* 0x000000ff1000720c */ /* 0x000fe20003f25270 */
[----:B----4-:R-:W-:Y:S01]  /*2290*/  FADD.FTZ R12, R13, R8 ;  /* 0x000000080d0c7221 */ /* 0x010fe20000010000 */
[----:B------:R-:W1:Y:S01]  /*22a0*/  SHFL.BFLY PT, R11, R6, 0x1, 0x1f ;  /* 0x0c201f00060b7f89 */ /* 0x000e6200000e0000 */
[----:B------:R-:W-:-:S02]  /*22b0*/  SHF.R.S32.HI R8, RZ, 0x1f, R9 ;  /* 0x0000001fff087819 */ /* 0x000fc40000011409 */
[----:B------:R-:W-:Y:S01]  /*22c0*/  IADD3 R5, R5, R17, RZ ;  /* 0x0000001105057210 */ /* 0x000fe20007ffe0ff */
[----:B------:R-:W2:Y:S01]  /*22d0*/  SHFL.BFLY PT, R13, R10, 0x1, 0x1f ;  /* 0x0c201f000a0d7f89 */ /* 0x000ea200000e0000 */
[----:B------:R-:W-:-:S03]  /*22e0*/  LEA.HI R8, R8, R9, RZ, 0x6 ;  /* 0x0000000908087211 */ /* 0x000fc600078f30ff */
[----:B------:R-:W4:Y:S01]  /*22f0*/  SHFL.BFLY PT, R15, R12, 0x1, 0x1f ;  /* 0x0c201f000c0f7f89 */ /* 0x000f2200000e0000 */
[----:B------:R-:W-:-:S04]  /*2300*/  LOP3.LUT R8, R8, 0xffffffc0, RZ, 0xc0, !PT ;  /* 0xffffffc008087812 */ /* 0x000fc800078ec0ff */
[----:B------:R-:W-:Y:S01]  /*2310*/  IADD3 R8, R14, R8, -R9 ;  /* 0x000000080e087210 */ /* 0x000fe20007ffe809 */
[----:B---3--:R-:W-:-:S03]  /*2320*/  IMAD R14, R18, UR13, RZ ;  /* 0x0000000d120e7c24 */ /* 0x008fc6000f8e02ff */
[----:B------:R-:W-:Y:S01]  /*2330*/  ISETP.GE.AND P0, PT, R21, R8, PT ;  /* 0x000000081500720c */ /* 0x000fe20003f06270 */
[----:B------:R-:W-:Y:S02]  /*2340*/  IMAD R17, R19, UR7, R14 ;  /* 0x0000000713117c24 */ /* 0x000fe4000f8e020e */
[----:B------:R-:W-:Y:S01]  /*2350*/  IMAD.WIDE.U32 R8, R18, UR7, R4 ;  /* 0x0000000712087c25 */ /* 0x000fe2000f8e0004 */
[----:B------:R-:W-:-:S03]  /*2360*/  ISETP.GT.OR P0, PT, R21, 0x3f, P0 ;  /* 0x0000003f1500780c */ /* 0x000fc60000704670 */
[----:B0-----:R-:W-:Y:S01]  /*2370*/  FADD.FTZ R14, R7, R2 ;  /* 0x00000002070e7221 */ /* 0x001fe20000010000 */
[----:B-1----:R-:W-:Y:S01]  /*2380*/  FADD.FTZ R16, R6, R11 ;  /* 0x0000000b06107221 */ /* 0x002fe20000010000 */
[----:B------:R-:W-:Y:S02]  /*2390*/  IADD3 R17, R9, R17, RZ ;  /* 0x0000001109117210 */ /* 0x000fe40007ffe0ff */
[----:B------:R-:W-:Y:S01]  /*23a0*/  SHF.L.U32 R6, R0, 0x6, RZ ;  /* 0x0000000600067819 */ /* 0x000fe200000006ff */
[----:B--2---:R-:W-:Y:S01]  /*23b0*/  FADD.FTZ R18, R10, R13 ;  /* 0x0000000d0a127221 */ /* 0x004fe20000010000 */
[----:B----4-:R-:W-:Y:S01]  /*23c0*/  FADD.FTZ R15, R12, R15 ;  /* 0x0000000f0c0f7221 */ /* 0x010fe20000010000 */
[----:B------:R-:W-:Y:S06]  /*23d0*/  @P1 BRA `(.L_x_1914) ;  /* 0x0000000000841947 */ /* 0x000fec0003800000 */
[----:B------:R-:W0:Y:S01]  /*23e0*/  LDC.64 R10, c[0x0][0x278] ;  /* 0x00009e00ff0a7b82 */ /* 0x000e220000000a00 */
[----:B------:R-:W-:Y:S01]  /*23f0*/  SHF.R.S32.HI R7, RZ, 0x1f, R6 ;  /* 0x0000001fff077819 */ /* 0x000fe20000011406 */
[----:B------:R-:W-:Y:S01]  /*2400*/  ULDC.64 UR8, c[0x0][0x260] ;  /* 0x0000980000087ab9 */ /* 0x000fe20000000a00 */
[----:B------:R-:W-:-:S05]  /*2410*/  SHF.R.S32.HI R19, RZ, 0x4, R20 ;  /* 0x00000004ff137819 */ /* 0x000fca0000011414 */
[----:B------:R-:W1:Y:S01]  /*2420*/  LDC.64 R12, c[0x0][0x280] ;  /* 0x0000a000ff0c7b82 */ /* 0x000e620000000a00 */
[C---:B0-----:R-:W-:Y:S02]  /*2430*/  IMAD R2, R10.reuse, UR12, RZ ;  /* 0x0000000c0a027c24 */ /* 0x041fe4000f8e02ff */
[----:B------:R-:W-:-:S04]  /*2440*/  IMAD.WIDE.U32 R4, R10, UR6, R6 ;  /* 0x000000060a047c25 */ /* 0x000fc8000f8e0006 */
[----:B------:R-:W-:Y:S02]  /*2450*/  IMAD R11, R11, UR6, R2 ;  /* 0x000000060b0b7c24 */ /* 0x000fe4000f8e0202 */
[----:B-1----:R-:W-:Y:S02]  /*2460*/  IMAD R2, R12, UR13, RZ ;  /* 0x0000000d0c027c24 */ /* 0x002fe4000f8e02ff */
[----:B------:R-:W-:Y:S01]  /*2470*/  IMAD R10, R0, -0x40, R3 ;  /* 0xffffffc0000a7824 */ /* 0x000fe200078e0203 */
[----:B------:R-:W-:Y:S01]  /*2480*/  IADD3 R5, R5, R11, RZ ;  /* 0x0000000b05057210 */ /* 0x000fe20007ffe0ff */
[----:B------:R-:W-:Y:S01]  /*2490*/  IMAD R11, R13, UR7, R2 ;  /* 0x000000070d0b7c24 */ /* 0x000fe2000f8e0202 */
[----:B------:R-:W-:Y:S02]  /*24a0*/  SHF.R.S32.HI R2, RZ, 0x1f, R19 ;  /* 0x0000001fff027819 */ /* 0x000fe40000011413 */
[----:B------:R-:W-:Y:S01]  /*24b0*/  ISETP.GE.AND P4, PT, R19, R10, PT ;  /* 0x0000000a1300720c */ /* 0x000fe20003f86270 */
[----:B------:R-:W-:-:S03]  /*24c0*/  IMAD.WIDE.U32 R4, R12, UR7, R4 ;  /* 0x000000070c047c25 */ /* 0x000fc6000f8e0004 */
[----:B------:R-:W-:-:S04]  /*24d0*/  IADD3 R3, P1, R19, R4, RZ ;  /* 0x0000000413037210 */ /* 0x000fc80007f3e0ff */
[----:B------:R-:W-:Y:S02]  /*24e0*/  IADD3.X R4, R2, R5, R11, P1, !PT ;  /* 0x0000000502047210 */ /* 0x000fe40000ffe40b */
[C---:B------:R-:W-:Y:S02]  /*24f0*/  IADD3 R5, R19.reuse, 0x30, RZ ;  /* 0x0000003013057810 */ /* 0x040fe40007ffe0ff */
[C---:B------:R-:W-:Y:S02]  /*2500*/  IADD3 R11, R19.reuse, 0x10, RZ ;  /* 0x00000010130b7810 */ /* 0x040fe40007ffe0ff */
[----:B------:R-:W-:Y:S02]  /*2510*/  IADD3 R19, R19, 0x20, RZ ;  /* 0x0000002013137810 */ /* 0x000fe40007ffe0ff */
[----:B------:R-:W-:Y:S02]  /*2520*/  LEA R2, P5, R3, UR8, 0x2 ;  /* 0x0000000803027c11 */ /* 0x000fe4000f8a10ff */
[----:B------:R-:W-:-:S02]  /*2530*/  ISETP.GE.AND P1, PT, R5, R10, PT ;  /* 0x0000000a0500720c */ /* 0x000fc40003f26270 */
[-C--:B------:R-:W-:Y:S02]  /*2540*/  ISETP.GE.AND P3, PT, R11, R10.reuse, PT ;  /* 0x0000000a0b00720c */ /* 0x080fe40003f66270 */
[----:B------:R-:W-:Y:S02]  /*2550*/  ISETP.GE.AND P2, PT, R19, R10, PT ;  /* 0x0000000a1300720c */ /* 0x000fe40003f46270 */
[----:B------:R-:W-:Y:S02]  /*2560*/  LEA.HI.X R3, R3, UR9, R4, 0x2, P5 ;  /* 0x0000000903037c11 */ /* 0x000fe4000a8f1404 */
[----:B------:R-:W-:Y:S02]  /*2570*/  FSEL R5, R14, RZ, !P4 ;  /* 0x000000ff0e057208 */ /* 0x000fe40006000000 */
[----:B------:R-:W-:Y:S02]  /*2580*/  FSEL R11, R16, RZ, !P3 ;  /* 0x000000ff100b7208 */ /* 0x000fe40005800000 */
[----:B------:R-:W-:Y:S01]  /*2590*/  FSEL R13, R18, RZ, !P2 ;  /* 0x000000ff120d7208 */ /* 0x000fe20005000000 */
[----:B------:R0:W-:Y:S01]  /*25a0*/  STG.E desc[UR4][R2.64], R5 ;  /* 0x0000000502007986 */ /* 0x0001e2000c101904 */
[----:B------:R-:W-:-:S03]  /*25b0*/  FSEL R15, R15, RZ, !P1 ;  /* 0x000000ff0f0f7208 */ /* 0x000fc60004800000 */
[----:B------:R0:W-:Y:S04]  /*25c0*/  STG.E desc[UR4][R2.64+0x40], R11 ;  /* 0x0000400b02007986 */ /* 0x0001e8000c101904 */
[----:B------:R0:W-:Y:S04]  /*25d0*/  STG.E desc[UR4][R2.64+0x80], R13 ;  /* 0x0000800d02007986 */ /* 0x0001e8000c101904 */
[----:B------:R0:W-:Y:S02]  /*25e0*/  STG.E desc[UR4][R2.64+0xc0], R15 ;  /* 0x0000c00f02007986 */ /* 0x0001e4000c101904 */
.L_x_1914:
[----:B------:R-:W-:Y:S05]  /*25f0*/  BSYNC B0 ;  /* 0x0000000000007941 */ /* 0x000fea0003800000 */
.L_x_1913:
[----:B------:R-:W-:Y:S04]  /*2600*/  BSSY B0, `(.L_x_1915) ;  /* 0x0000016000007945 */ /* 0x000fe80003800000 */
[----:B------:R-:W-:Y:S05]  /*2610*/  @P0 BRA `(.L_x_1916) ;  /* 0x0000000000500947 */ /* 0x000fea0003800000 */
[----:B0-----:R-:W0:Y:S01]  /*2620*/  LDC.64 R10, c[0x0][0x2a8] ;  /* 0x0000aa00ff0a7b82 */ /* 0x001e220000000a00 */
[----:B------:R-:W-:Y:S01]  /*2630*/  SHF.R.S32.HI R3, RZ, 0x1f, R21 ;  /* 0x0000001fff037819 */ /* 0x000fe20000011415 */
[----:B------:R-:W-:Y:S01]  /*2640*/  ULDC.64 UR8, c[0x0][0x2a0] ;  /* 0x0000a80000087ab9 */ /* 0x000fe20000000a00 */
[----:B------:R-:W-:-:S04]  /*2650*/  IADD3 R2, P0, R6, R21, RZ ;  /* 0x0000001506027210 */ /* 0x000fc80007f1e0ff */
[----:B------:R-:W-:Y:S01]  /*2660*/  LEA.HI.X.SX32 R3, R6, R3, 0x1, P0 ;  /* 0x0000000306037211 */ /* 0x000fe200000f0eff */
[----:B------:R-:W1:Y:S01]  /*2670*/  LDC.64 R12, c[0x0][0x2b0] ;  /* 0x0000ac00ff0c7b82 */ /* 0x000e620000000a00 */
[C---:B------:R-:W-:Y:S01]  /*2680*/  FMUL.FTZ R6, R78.reuse, 1.4426950216293334961 ;  /* 0x3fb8aa3b4e067820 */ /* 0x040fe20000410000 */
[----:B------:R-:W-:Y:S01]  /*2690*/  FSETP.NEU.FTZ.AND P0, PT, R78, -INF , PT ;  /* 0xff8000004e00780b */ /* 0x000fe20003f1d000 */
[C---:B0-----:R-:W-:Y:S02]  /*26a0*/  IMAD R4, R10.reuse, UR12, RZ ;  /* 0x0000000c0a047c24 */ /* 0x041fe4000f8e02ff */
[----:B------:R-:W-:-:S04]  /*26b0*/  IMAD.WIDE.U32 R2, R10, UR6, R2 ;  /* 0x000000060a027c25 */ /* 0x000fc8000f8e0002 */
[----:B------:R-:W-:Y:S02]  /*26c0*/  IMAD R5, R11, UR6, R4 ;  /* 0x000000060b057c24 */ /* 0x000fe4000f8e0204 */
[----:B-1----:R-:W-:-:S03]  /*26d0*/  IMAD R4, R12, UR13, RZ ;  /* 0x0000000d0c047c24 */ /* 0x002fc6000f8e02ff */
[----:B------:R-:W-:Y:S01]  /*26e0*/  IADD3 R3, R3, R5, RZ ;  /* 0x0000000503037210 */ /* 0x000fe20007ffe0ff */
[----:B------:R-:W-:Y:S02]  /*26f0*/  IMAD R5, R13, UR7, R4 ;  /* 0x000000070d057c24 */ /* 0x000fe4000f8e0204 */
[----:B------:R-:W-:-:S05]  /*2700*/  IMAD.WIDE.U32 R2, R12, UR7, R2 ;  /* 0x000000070c027c25 */ /* 0x000fca000f8e0002 */
[----:B------:R-:W-:Y:S02]  /*2710*/  IADD3 R3, R3, R5, RZ ;  /* 0x0000000503037210 */ /* 0x000fe40007ffe0ff */
[----:B------:R-:W-:-:S04]  /*2720*/  LEA R4, P1, R2, UR8, 0x2 ;  /* 0x0000000802047c11 */ /* 0x000fc8000f8210ff */
[----:B------:R-:W-:Y:S02]  /*2730*/  LEA.HI.X R5, R2, UR9, R3, 0x2, P1 ;  /* 0x0000000902057c11 */ /* 0x000fe400088f1403 */
[----:B------:R-:W-:-:S05]  /*2740*/  FSEL R3, R6, RZ, P0 ;  /* 0x000000ff06037208 */ /* 0x000fca0000000000 */
[----:B------:R1:W-:Y:S02]  /*2750*/  STG.E desc[UR4][R4.64], R3 ;  /* 0x0000000304007986 */ /* 0x0003e4000c101904 */
.L_x_1916:
[----:B------:R-:W-:Y:S05]  /*2760*/  BSYNC B0 ;  /* 0x0000000000007941 */ /* 0x000fea0003800000 */
.L_x_1915:
[----:B------:R-:W-:Y:S01]  /*2770*/  ULDC.64 UR10, c[0x0][0x2e8] ;  /* 0x0000ba00000a7ab9 */ /* 0x000fe20000000a00 */
[----:B------:R-:W-:Y:S01]  /*2780*/  ULDC.64 UR8, c[0x0][0x2b8] ;  /* 0x0000ae0000087ab9 */ /* 0x000fe20000000a00 */
[----:B------:R-:W-:Y:S02]  /*2790*/  ISETP.NE.U32.AND P0, PT, RZ, UR10, PT ;  /* 0x0000000aff007c0c */ /* 0x000fe4000bf05070 */
[C---:B0-----:R-:W-:Y:S02]  /*27a0*/  LEA R2, P1, R8.reuse, UR8, 0x2 ;  /* 0x0000000808027c11 */ /* 0x041fe4000f8210ff */
[----:B------:R-:W-:Y:S02]  /*27b0*/  ISETP.NE.AND.EX P0, PT, RZ, UR11, PT, P0 ;  /* 0x0000000bff007c0c */ /* 0x000fe4000bf05300 */
[----:B-1----:R-:W-:Y:S02]  /*27c0*/  LEA.HI.X R3, R8, UR9, R17, 0x2, P1 ;  /* 0x0000000908037c11 */ /* 0x002fe400088f1411 */
[----:B------:R-:W-:-:S03]  /*27d0*/  ISETP.NE.OR P0, PT, R21, RZ, !P0 ;  /* 0x000000ff1500720c */ /* 0x000fc60004705670 */
[----:B------:R0:W-:Y:S04]  /*27e0*/  STG.E.128 desc[UR4][R2.64], RZ ;  /* 0x000000ff02007986 */ /* 0x0001e8000c101d04 */
        /* <DEDUP_REMOVED lines=14> */
[----:B------:R0:W-:Y:S01]  /*28d0*/  STG.E.128 desc[UR4][R2.64+0xf000], RZ ;  /* 0x00f000ff02007986 */ /* 0x0001e2000c101d04 */
[----:B------:R-:W-:Y:S05]  /*28e0*/  @P0 EXIT ;  /* 0x000000000000094d */ /* 0x000fea0003800000 */
[----:B------:R-:W1:Y:S08]  /*28f0*/  LDC R5, c[0x0][0x2e0] ;  /* 0x0000b800ff057b82 */ /* 0x000e700000000800 */
[----:B------:R-:W2:Y:S08]  /*2900*/  LDC R7, c[0x0][0x220] ;  /* 0x00008800ff077b82 */ /* 0x000eb00000000800 */
[----:B0-----:R-:W0:Y:S01]  /*2910*/  LDC.64 R2, c[0x0][0x2e8] ;  /* 0x0000ba00ff027b82 */ /* 0x001e220000000a00 */
[----:B-1----:R-:W-:-:S04]  /*2920*/  IMAD R0, R0, R5, UR7 ;  /* 0x0000000700007e24 */ /* 0x002fc8000f8e0205 */
[----:B--2---:R-:W-:-:S04]  /*2930*/  IMAD R5, R0, R7, UR6 ;  /* 0x0000000600057e24 */ /* 0x004fc8000f8e0207 */
[----:B0-----:R-:W-:-:S05]  /*2940*/  IMAD.WIDE R2, R5, 0x4, R2 ;  /* 0x0000000405027825 */ /* 0x001fca00078e0202 */
[----:B------:R-:W-:Y:S01]  /*2950*/  STG.E desc[UR4][R2.64], RZ ;  /* 0x000000ff02007986 */ /* 0x000fe2000c101904 */
[----:B------:R-:W-:Y:S05]  /*2960*/  EXIT ;  /* 0x000000000000794d */ /* 0x000fea0003800000 */
.L_x_1917:
        /* <DEDUP_REMOVED lines=9> */
.L_x_2219:


//--------------------- .text._ZN7cutlass13device_kernelIN5flash11enable_sm90INS1_16FlashAttnBwdSm90INS1_25CollectiveMainloopBwdSm90ILi2ELi1ELi1EN4cute5tupleIJNS5_1CILi1EEES8_S8_EEENS6_IJNS7_ILi64EEENS7_ILi80EEENS7_ILi256EEEEEENS_6half_tEfNS_4arch4Sm90ELb1ELb0ELb0ELb1ELb0ELb0ELb1ELb1ELi2ELi1ELi1ELi1ELb0EEENS1_21CollectiveEpilogueBwdISD_SE_SG_Li256ELb1ELb1ELi2EEENS1_25SingleTileBwdLPTSchedulerILb1ELi80ELb0EEEEEEEEEvNT_6ParamsE --------------------------
	.section	.text._ZN7cutlass13device_kernelIN5flash11enable_sm90INS1_16FlashAttnBwdSm90INS1_25CollectiveMainloopBwdSm90ILi2ELi1ELi1EN4cute5tupleIJNS5_1CILi1EEES8_S8_EEENS6_IJNS7_ILi64EEENS7_ILi80EEENS7_ILi256EEEEEENS_6half_tEfNS_4arch4Sm90ELb1ELb0ELb0ELb1ELb0ELb0ELb1ELb1ELi2ELi1ELi1ELi1ELb0EEENS1_21CollectiveEpilogueBwdISD_SE_SG_Li256ELb1ELb1ELi2EEENS1_25SingleTileBwdLPTSchedulerILb1ELi80ELb0EEEEEEEEEvNT_6ParamsE,"ax",@progbits
	.align	128
.text._ZN7cutlass13device_kernelIN5flash11enable_sm90INS1_16FlashAttnBwdSm90INS1_25CollectiveMainloopBwdSm90ILi2ELi1ELi1EN4cute5tupleIJNS5_1CILi1EEES8_S8_EEENS6_IJNS7_ILi64EEENS7_ILi80EEENS7_ILi256EEEEEENS_6half_tEfNS_4arch4Sm90ELb1ELb0ELb0ELb1ELb0ELb0ELb1ELb1ELi2ELi1ELi1ELi1ELb0EEENS1_21CollectiveEpilogueBwdISD_SE_SG_Li256ELb1ELb1ELi2EEENS1_25SingleTileBwdLPTSchedulerILb1ELi80ELb0EEEEEEEEEvNT_6ParamsE:
        .type           _ZN7cutlass13device_kernelIN5flash11enable_sm90INS1_16FlashAttnBwdSm90INS1_25CollectiveMainloopBwdSm90ILi2ELi1ELi1EN4cute5tupleIJNS5_1CILi1EEES8_S8_EEENS6_IJNS7_ILi64EEENS7_ILi80EEENS7_ILi256EEEEEENS_6half_tEfNS_4arch4Sm90ELb1ELb0ELb0ELb1ELb0ELb0ELb1ELb1ELi2ELi1ELi1ELi1ELb0EEENS1_21CollectiveEpilogueBwdISD_SE_SG_Li256ELb1ELb1ELi2EEENS1_25SingleTileBwdLPTSchedulerILb1ELi80ELb0EEEEEEEEEvNT_6ParamsE,@function
        .size           _ZN7cutlass13device_kernelIN5flash11enable_sm90INS1_16FlashAttnBwdSm90INS1_25CollectiveMainloopBwdSm90ILi2ELi1ELi1EN4cute5tupleIJNS5_1CILi1EEES8_S8_EEENS6_IJNS7_ILi64EEENS7_ILi80EEENS7_ILi256EEEEEENS_6half_tEfNS_4arch4Sm90ELb1ELb0ELb0ELb1ELb0ELb0ELb1ELb1ELi2ELi1ELi1ELi1ELb0EEENS1_21CollectiveEpilogueBwdISD_SE_SG_Li256ELb1ELb1ELi2EEENS1_25SingleTileBwdLPTSchedulerILb1ELi80ELb0EEEEEEEEEvNT_6ParamsE,(.L_x_2220 - _ZN7cutlass13device_kernelIN5flash11enable_sm90INS1_16FlashAttnBwdSm90INS1_25CollectiveMainloopBwdSm90ILi2ELi1ELi1EN4cute5tupleIJNS5_1CILi1EEES8_S8_EEENS6_IJNS7_ILi64EEENS7_ILi80EEENS7_ILi256EEEEEENS_6half_tEfNS_4arch4Sm90ELb1ELb0ELb0ELb1ELb0ELb0ELb1ELb1ELi2ELi1ELi1ELi1ELb0EEENS1_21CollectiveEpilogueBwdISD_SE_SG_Li256ELb1ELb1ELi2EEENS1_25SingleTileBwdLPTSchedulerILb1ELi80ELb0EEEEEEEEEvNT_6ParamsE)
        .other          _ZN7cutlass13device_kernelIN5flash11enable_sm90INS1_16FlashAttnBwdSm90INS1_25CollectiveMainloopBwdSm90ILi2ELi1ELi1EN4cute5tupleIJNS5_1CILi1EEES8_S8_EEENS6_IJNS7_ILi64EEENS7_ILi80EEENS7_ILi256EEEEEENS_6half_tEfNS_4arch4Sm90ELb1ELb0ELb0ELb1ELb0ELb0ELb1ELb1ELi2ELi1ELi1ELi1ELb0EEENS1_21CollectiveEpilogueBwdISD_SE_SG_Li256ELb1ELb1ELi2EEENS1_25SingleTileBwdLPTSchedulerILb1ELi80ELb0EEEEEEEEEvNT_6ParamsE,@"STO_CUDA_ENTRY STV_DEFAULT"
_ZN7cutlass13device_kernelIN5flash11enable_sm90INS1_16FlashAttnBwdSm90INS1_25CollectiveMainloopBwdSm90ILi2ELi1ELi1EN4cute5tupleIJNS5_1CILi1EEES8_S8_EEENS6_IJNS7_ILi64EEENS7_ILi80EEENS7_ILi256EEEEEENS_6half_tEfNS_4arch4Sm90ELb1ELb0ELb0ELb1ELb0ELb0ELb1ELb1ELi2ELi1ELi1ELi1ELb0EEENS1_21CollectiveEpilogueBwdISD_SE_SG_Li256ELb1ELb1ELi2EEENS1_25SingleTileBwdLPTSchedulerILb1ELi80ELb0EEEEEEEEEvNT_6ParamsE:
        /* <DEDUP_REMOVED lines=24> */
.L_x_1919:
[----:B------:R-:W-:Y:S05]  /*0180*/  BSYNC B0 ;  /* 0x0000000000007941 */ /* 0x000fea0003800000 */
.L_x_1918:
        /* <DEDUP_REMOVED lines=39> */
.L_x_1920:
        /* <DEDUP_REMOVED lines=20> */
.L_x_1921:
[----:B------:R-:W-:Y:S01]  /*0540*/  PLOP3.LUT P0, PT, PT, PT, UP0, 0x80, 0x0 ;  /* 0x000000000000781c */ /* 0x000fe20003f0f008 */
[----:B------:R-:W-:Y:S01]  /*0550*/  NOP ;  /* 0x0000000000007918 */ /* 0x000fe20000000000 */
[----:B------:R-:W-:Y:S01]  /*0560*/  BSSY B0, `(.L_x_1922) ;  /* 0x0000efd000007945 */ /* 0x000fe20003800000 */
[----:B------:R-:W-:Y:S01]  /*0570*/  LOP3.LUT R11, R21, 0x7f, RZ, 0xc0, !PT ;  /* 0x0000007f150b7812 */ /* 0x000fe200078ec0ff */
[----:B01234-:R-:W-:Y:S09]  /*0580*/  BAR.SYNC.DEFER_BLOCKING 0x0 ;  /* 0x0000000000007b1d */ /* 0x01fff20000010000 */
[----:B------:R-:W-:Y:S05]  /*0590*/  @!P0 BRA `(.L_x_1923) ;  /* 0x000000c8009c8947 */ /* 0x000fea0003800000 */
.L_x_1924:
        /* <DEDUP_REMOVED lines=26> */
[----:B------:R0:W-:Y:S01]  /*0740*/  STL [R1], R2 ;  /* 0x0000000201007387 */ /* 0x0001e20000100800 */
[----:B------:R-:W-:Y:S05]  /*0750*/  BRA `(.L_x_1926) ;  /* 0x0000000000287947 */ /* 0x000fea0003800000 */
.L_x_1925:
        /* <DEDUP_REMOVED lines=9> */
[----:B------:R1:W-:Y:S06]  /*07f0*/  STL [R1], R2 ;  /* 0x0000000201007387 */ /* 0x0003ec0000100800 */
.L_x_1926:
[----:B------:R-:W2:Y:S01]  /*0800*/  LDC R237, c[0x0][0x8b8] ;  /* 0x00022e00ffed7b82 */ /* 0x000ea20000000800 */
[----:B------:R-:W-:Y:S01]  /*0810*/  IADD3 R0, -R0, UR10, RZ ;  /* 0x0000000a00007c10 */ /* 0x000fe2000fffe1ff */
[----:B------:R-:W-:Y:S02]  /*0820*/  ULDC.64 UR4, c[0x0][0x8f8] ;  /* 0x00023e0000047ab9 */ /* 0x000fe40000000a00 */
[----:B------:R-:W-:-:S04]  /*0830*/  ISETP.NE.U32.AND P0, PT, RZ, UR4, PT ;  /* 0x00000004ff007c0c */ /* 0x000fc8000bf05070 */
[----:B------:R-:W3:Y:S01]  /*0840*/  LDC R5, c[0x0][0x8c4] ;  /* 0x00023100ff057b82 */ /* 0x000ee20000000800 */
[----:B------:R-:W-:Y:S02]  /*0850*/  ISETP.NE.AND.EX P0, PT, RZ, UR5, PT, P0 ;  /* 0x00000005ff007c0c */ /* 0x000fe4000bf05300 */
[----:B--2---:R-:W-:Y:S01]  /*0860*/  ISETP.NE.AND P1, PT, R237, 0x1, PT ;  /* 0x00000001ed00780c */ /* 0x004fe20003f25270 */
[----:B---3--:R-:W-:-:S04]  /*0870*/  IMAD R5, R5, UR6, R0 ;  /* 0x0000000605057c24 */ /* 0x008fc8000f8e0200 */
[----:B------:R-:W-:-:S08]  /*0880*/  IMAD.MOV.U32 R231, RZ, RZ, R5 ;  /* 0x000000ffffe77224 */ /* 0x000fd000078e0005 */
[----:B01----:R-:W0:Y:S08]  /*0890*/  @P1 LDC R2, c[0x0][0x8bc] ;  /* 0x00022f00ff021b82 */ /* 0x003e300000000800 */
[----:B------:R-:W1:Y:S01]  /*08a0*/  @P1 LDC R3, c[0x0][0x8c0] ;  /* 0x00023000ff031b82 */ /* 0x000e620000000800 */
[----:B0-----:R-:W-:-:S05]  /*08b0*/  @P1 IMAD.HI.U32 R0, R5, R2, RZ ;  /* 0x0000000205001227 */ /* 0x001fca00078e00ff */
[----:B-1----:R-:W-:-:S05]  /*08c0*/  @P1 SHF.R.U32.HI R231, RZ, R3, R0 ;  /* 0x00000003ffe71219 */ /* 0x002fca0000011600 */
[----:B------:R-:W-:-:S04]  /*08d0*/  IMAD.MOV R0, RZ, RZ, -R231 ;  /* 0x000000ffff007224 */ /* 0x000fc800078e0ae7 */
[----:B------:R-:W-:Y:S01]  /*08e0*/  IMAD R237, R237, R0, R5 ;  /* 0x00000000eded7224 */ /* 0x000fe200078e0205 */
[----:B------:R-:W-:Y:S06]  /*08f0*/  @!P0 BRA `(.L_x_1927) ;  /* 0x0000000000148947 */ /* 0x000fec0003800000 */
[----:B------:R-:W0:Y:S01]  /*0900*/  LDC.64 R2, c[0x0][0x8f8] ;  /* 0x00023e00ff027b82 */ /* 0x000e220000000a00 */
[----:B------:R-:W-:Y:S01]  /*0910*/  ULDC.64 UR4, c[0x0][0x208] ;  /* 0x0000820000047ab9 */ /* 0x000fe20000000a00 */
[----:B0-----:R-:W-:-:S05]  /*0920*/  IMAD.WIDE R2, R231, 0x4, R2 ;  /* 0x00000004e7027825 */ /* 0x001fca00078e0202 */
[----:B------:R1:W5:Y:S01]  /*0930*/  LDG.E R0, desc[UR4][R2.64] ;  /* 0x0000000402007981 */ /* 0x000362000c1e1900 */
[----:B------:R-:W-:Y:S05]  /*0940*/  BRA `(.L_x_1928) ;  /* 0x0000000000307947 */ /* 0x000fea0003800000 */
.L_x_1927:
        /* <DEDUP_REMOVED lines=11> */
.L_x_1929:
[----:B------:R-:W0:Y:S02]  /*0a00*/  LDC R0, c[0x0][0x8ec] ;  /* 0x00023b00ff007b82 */ /* 0x000e240000000800 */
.L_x_1928:
[----:B------:R-:W2:Y:S01]  /*0a10*/  LDL R8, [R1] ;  /* 0x0000000001087983 */ /* 0x000ea20000100800 */
[----:B0----5:R-:W-:-:S04]  /*0a20*/  VIADD R0, R0, 0x4f ;  /* 0x0000004f00007836 */ /* 0x021fc80000000000 */
[----:B------:R-:W-:-:S05]  /*0a30*/  IMAD.HI R0, R0, 0x66666667, RZ ;  /* 0x6666666700007827 */ /* 0x000fca00078e02ff */
[----:B-1----:R-:W-:-:S04]  /*0a40*/  SHF.R.U32.HI R3, RZ, 0x1f, R0 ;  /* 0x0000001fff037819 */ /* 0x002fc80000011600 */
[----:B------:R-:W-:Y:S02]  /*0a50*/  LEA.HI.SX32 R3, R0, R3, 0x1b ;  /* 0x0000000300037211 */ /* 0x000fe400078fdaff */
[----:B--2---:R-:W-:-:S13]  /*0a60*/  R2UR UR4, R8 ;  /* 0x00000000080472ca */ /* 0x004fda00000e0000 */
[----:B------:R-:W-:-:S04]  /*0a70*/  ISETP.LE.AND P0, PT, R3, UR4, PT ;  /* 0x0000000403007c0c */ /* 0x000fc8000bf03270 */
        /* <DEDUP_REMOVED lines=12> */
[----:B------:R-:W0:Y:S06]  /*0b40*/  @P0 LDC.64 R4, c[0x0][0x780] ;  /* 0x0001e000ff040b82 */ /* 0x000e2c0000000a00 */
[----:B------:R-:W2:Y:S01]  /*0b50*/  @P1 LDG.E R0, desc[UR4][R6.64] ;  /* 0x0000000406001981 */ /* 0x000ea2000c1e1900 */
[----:B0-----:R-:W-:-:S06]  /*0b60*/  @P0 IMAD.WIDE R2, R231, 0x4, R4 ;  /* 0x00000004e7020825 */ /* 0x001fcc00078e0204 */
        /* <DEDUP_REMOVED lines=19> */
.L_x_1931:
[----:B------:R-:W-:Y:S01]  /*0ca0*/  SHF.R.S32.HI R2, RZ, 0x1f, R237 ;  /* 0x0000001fff027819 */ /* 0x000fe200000114ed */
[----:B------:R-:W-:Y:S01]  /*0cb0*/  ULDC UR5, c[0x0][0x290] ;  /* 0x0000a40000057ab9 */ /* 0x000fe20000000800 */
[----:B------:R-:W-:-:S03]  /*0cc0*/  @P1 LOP3.LUT R0, R5, 0xffffc000, RZ, 0xc0, !PT ;  /* 0xffffc00005001812 */ /* 0x000fc600078ec0ff */
[----:B------:R0:W-:Y:S01]  /*0cd0*/  STL [R1+0x4], R2 ;  /* 0x0000040201007387 */ /* 0x0001e20000100800 */
[----:B------:R-:W-:Y:S05]  /*0ce0*/  @!P2 BRA `(.L_x_1932) ;  /* 0x000000000018a947 */ /* 0x000fea0003800000 */
[----:B0-----:R-:W0:Y:S01]  /*0cf0*/  LDC.64 R2, c[0x0][0x788] ;  /* 0x0001e200ff027b82 */ /* 0x001e220000000a00 */
[----:B------:R-:W-:Y:S01]  /*0d00*/  ULDC.64 UR6, c[0x0][0x208] ;  /* 0x0000820000067ab9 */ /* 0x000fe20000000a00 */
[----:B0-----:R-:W-:-:S06]  /*0d10*/  IMAD.WIDE R2, R231, 0x4, R2 ;  /* 0x00000004e7027825 */ /* 0x001fcc00078e0202 */
[----:B------:R-:W2:Y:S02]  /*0d20*/  LDG.E R2, desc[UR6][R2.64] ;  /* 0x0000000602027981 */ /* 0x000ea4000c1e1900 */
[----:B--2---:R-:W-:Y:S01]  /*0d30*/  R2UR UR5, R2 ;  /* 0x00000000020572ca */ /* 0x004fe200000e0000 */
[----:B------:R-:W-:-:S14]  /*0d40*/  BRA `(.L_x_1933) ;  /* 0x0000000000307947 */ /* 0x000fdc0003800000 */
.L_x_1932:
[----:B------:R-:W-:Y:S02]  /*0d50*/  ULDC.64 UR6, c[0x0][0x778] ;  /* 0x0001de0000067ab9 */ /* 0x000fe40000000a00 */
[----:B------:R-:W-:-:S04]  /*0d60*/  ISETP.NE.U32.AND P0, PT, RZ, UR6, PT ;  /* 0x00000006ff007c0c */ /* 0x000fc8000bf05070 */
[----:B------:R-:W-:-:S13]  /*0d70*/  ISETP.NE.AND.EX P0, PT, RZ, UR7, PT, P0 ;  /* 0x00000007ff007c0c */ /* 0x000fda000bf05300 */
[----:B------:R-:W-:Y:S05]  /*0d80*/  @!P0 BRA `(.L_x_1933) ;  /* 0x0000000000208947 */ /* 0x000fea0003800000 */
[----:B0-----:R-:W0:Y:S01]  /*0d90*/  LDC.64 R2, c[0x0][0x778] ;  /* 0x0001de00ff027b82 */ /* 0x001e220000000a00 */
[----:B------:R-:W-:Y:S01]  /*0da0*/  ULDC.64 UR6, c[0x0][0x208] ;  /* 0x0000820000067ab9 */ /* 0x000fe20000000a00 */
[----:B0-----:R-:W-:-:S05]  /*0db0*/  IMAD.WIDE R2, R231, 0x4, R2 ;  /* 0x00000004e7027825 */ /* 0x001fca00078e0202 */
[----:B------:R-:W2:Y:S04]  /*0dc0*/  LDG.E R5, desc[UR6][R2.64] ;  /* 0x0000000602057981 */ /* 0x000ea8000c1e1900 */
[----:B------:R-:W3:Y:S01]  /*0dd0*/  LDG.E R4, desc[UR6][R2.64+0x4] ;  /* 0x0000040602047981 */ /* 0x000ee2000c1e1900 */
[----:B--2---:R-:W-:Y:S02]  /*0de0*/  R2UR UR5, R5 ;  /* 0x00000000050572ca */ /* 0x004fe400000e0000 */
[----:B---3--:R-:W-:-:S13]  /*0df0*/  R2UR UR6, R4 ;  /* 0x00000000040672ca */ /* 0x008fda00000e0000 */
[----:B------:R-:W-:-:S12]  /*0e00*/  UIADD3 UR5, -UR5, UR6, URZ ;  /* 0x0000000605057290 */ /* 0x000fd8000fffe13f */
.L_x_1933:
        /* <DEDUP_REMOVED lines=102> */
[----:B0-----:R-:W-:-:S04]  /*1470*/  SHF.R.S32.HI R2, RZ, 0x1f, R21 ;  /* 0x0000001fff027819 */ /* 0x001fc80000011415 */
[CC--:B------:R-:W-:Y:S02]  /*1480*/  LEA.HI R3, R2.reuse, R21.reuse, RZ, 0x7 ;  /* 0x0000001502037211 */ /* 0x0c0fe400078f38ff */
[CC--:B------:R-:W-:Y:S02]  /*1490*/  LEA.HI R6, R2.reuse, R21.reuse, RZ, 0x5 ;  /* 0x0000001502067211 */ /* 0x0c0fe400078f28ff */
[----:B------:R-:W-:Y:S02]  /*14a0*/  LEA.HI R7, R2, R21, RZ, 0x4 ;  /* 0x0000001502077211 */ /* 0x000fe400078f20ff */
[----:B------:R-:W-:Y:S02]  /*14b0*/  LOP3.LUT R2, R3, 0xffffff80, RZ, 0xc0, !PT ;  /* 0xffffff8003027812 */ /* 0x000fe400078ec0ff */
[----:B------:R-:W-:-:S03]  /*14c0*/  LOP3.LUT R8, R7, 0xffffff0, RZ, 0xc0, !PT ;  /* 0x0ffffff007087812 */ /* 0x000fc600078ec0ff */
[C---:B------:R-:W-:Y:S02]  /*14d0*/  IMAD.IADD R7, R21.reuse, 0x1, -R2 ;  /* 0x0000000115077824 */ /* 0x040fe400078e0a02 */
[----:B------:R-:W-:Y:S01]  /*14e0*/  IMAD.IADD R21, R21, 0x1, -R8 ;  /* 0x0000000115157824 */ /* 0x000fe200078e0a08 */
[----:B-1----:R-:W-:Y:S02]  /*14f0*/  LEA R225, R4, R225, 0x18 ;  /* 0x000000e104e17211 */ /* 0x002fe400078ec0ff */
        /* <DEDUP_REMOVED lines=21> */
.L_x_1935:
[----:B------:R-:W2:Y:S04]  /*1650*/  LDL R4, [R1+0x8] ;  /* 0x0000080001047983 */ /* 0x000ea80000100800 */
[----:B------:R-:W0:Y:S04]  /*1660*/  LDL R14, [R1+0x4] ;  /* 0x00000400010e7983 */ /* 0x000e280000100800 */
[----:B------:R-:W3:Y:S01]  /*1670*/  LDL R12, [R1] ;  /* 0x00000000010c7983 */ /* 0x000ee20000100800 */
        /* <DEDUP_REMOVED lines=99> */
[----:B0-----:R-:W-:-:S03]  /*1cb0*/  IMAD R10, R14, UR6, RZ ;  /* 0x000000060e0a7c24 */ /* 0x001fc6000f8e02ff */
[----:B------:R-:W-:Y:S01]  /*1cc0*/  SEL R0, R0, RZ, !P1 ;  /* 0x000000ff00007207 */ /* 0x000fe20004800000 */
[----:B------:R-:W-:-:S04]  /*1cd0*/  IMAD.WIDE.U32 R4, R237, UR6, R4 ;  /* 0x00000006ed047c25 */ /* 0x000fc8000f8e0004 */
[----:B------:R-:W-:Y:S01]  /*1ce0*/  IMAD R7, R237, UR7, R10 ;  /* 0x00000007ed077c24 */ /* 0x000fe2000f8e020a */
[----:B------:R-:W-:Y:S02]  /*1cf0*/  ULDC.64 UR6, c[0x0][0x2e0] ;  /* 0x0000b80000067ab9 */ /* 0x000fe40000000a00 */
[----:B------:R-:W-:Y:S02]  /*1d00*/  IMAD R0, R0, UR6, RZ ;  /* 0x0000000600007c24 */ /* 0x000fe4000f8e02ff */
[----:B------:R-:W-:Y:S02]  /*1d10*/  IMAD.IADD R5, R5, 0x1, R7 ;  /* 0x0000000105057824 */ /* 0x000fe400078e0207 */
[C---:B------:R-:W-:Y:S02]  /*1d20*/  IMAD R7, R233.reuse, UR7, R0 ;  /* 0x00000007e9077c24 */ /* 0x040fe4000f8e0200 */
[----:B------:R-:W-:Y:S01]  /*1d30*/  IMAD.WIDE.U32 R232, R233, UR6, R4 ;  /* 0x00000006e9e87c25 */ /* 0x000fe2000f8e0004 */
[----:B---3--:R-:W-:-:S02]  /*1d40*/  R2UR UR6, R12 ;  /* 0x000000000c0672ca */ /* 0x008fc400000e0000 */
[----:B------:R-:W-:-:S04]  /*1d50*/  LEA.HI R9, R9, R6, RZ, 0x3 ;  /* 0x0000000609097211 */ /* 0x000fc800078f18ff */
[----:B------:R-:W-:Y:S01]  /*1d60*/  LOP3.LUT R9, R9, 0xfffffff8, RZ, 0xc0, !PT ;  /* 0xfffffff809097812 */ /* 0x000fe200078ec0ff */
[----:B------:R-:W-:-:S06]  /*1d70*/  ULOP3.LUT UR7, UR8, 0x1, URZ, 0xfc, !UPT ;  /* 0x0000000108077892 */ /* 0x000fcc000f8efc3f */
[----:B------:R-:W-:Y:S01]  /*1d80*/  UIMAD UR5, UR6, -0x50, UR5 ;  /* 0xffffffb0060578a4 */ /* 0x000fe2000f8e0205 */
[----:B------:R-:W-:-:S03]  /*1d90*/  IMAD.IADD R9, R6, 0x1, -R9 ;  /* 0x0000000106097824 */ /* 0x000fc600078e0a09 */
[----:B------:R-:W-:Y:S01]  /*1da0*/  UIADD3 UR4, -UR4, 0x1, UR5 ;  /* 0x0000000104047890 */ /* 0x000fe2000fffe105 */
[----:B------:R-:W-:Y:S01]  /*1db0*/  IMAD.SHL.U32 R0, R21, 0x8, RZ ;  /* 0x0000000815007824 */ /* 0x000fe200078e00ff */
[C---:B------:R-:W-:Y:S01]  /*1dc0*/  IADD3 R230, -R229.reuse, UR5, RZ ;  /* 0x00000005e5e67c10 */ /* 0x040fe2000fffe1ff */
[----:B------:R-:W-:Y:S02]  /*1dd0*/  IMAD R227, R2, 0x10, R9 ;  /* 0x0000001002e37824 */ /* 0x000fe400078e0209 */
[----:B------:R-:W-:Y:S01]  /*1de0*/  IMAD.U32 R235, RZ, RZ, UR7 ;  /* 0x00000007ffeb7e24 */ /* 0x000fe2000f8e00ff */
[----:B------:R-:W-:Y:S01]  /*1df0*/  IADD3 R229, -R229, UR4, RZ ;  /* 0x00000004e5e57c10 */ /* 0x000fe2000fffe1ff */
[----:B------:R-:W-:Y:S02]  /*1e00*/  IMAD.MOV.U32 R2, RZ, RZ, RZ ;  /* 0x000000ffff027224 */ /* 0x000fe400078e00ff */
[----:B------:R-:W-:Y:S02]  /*1e10*/  IMAD R0, R0, 0x2, R225 ;  /* 0x0000000200007824 */ /* 0x000fe400078e02e1 */
[----:B------:R-:W-:-:S07]  /*1e20*/  IMAD.IADD R234, R233, 0x1, R7 ;  /* 0x00000001e9ea7824 */ /* 0x000fce00078e0207 */
.L_x_1947:
[----:B------:R-:W-:-:S13]  /*1e30*/  R2UR UR4, R235 ;  /* 0x00000000eb0472ca */ /* 0x000fda00000e0000 */
[----:B------:R-:W-:-:S06]  /*1e40*/  UISETP.NE.AND UP0, UPT, UR4, 0x3, UPT ;  /* 0x000000030400788c */ /* 0x000fcc000bf05270 */
[----:B------:R-:W-:-:S13]  /*1e50*/  PLOP3.LUT P0, PT, PT, PT, UP0, 0x80, 0x0 ;  /* 0x000000000000781c */ /* 0x000fda0003f0f008 */
[----:B------:R-:W-:Y:S05]  /*1e60*/  @!P0 BRA `(.L_x_1937) ;  /* 0x0000000000048947 */ /* 0x000fea0003800000 */
[----:B------:R-:W-:Y:S01]  /*1e70*/  BPT.TRAP 0x1 ;  /* 0x000000040000795c */ /* 0x000fe20000300000 */
.L_x_1937:
[----:B------:R-:W-:Y:S01]  /*1e80*/  IMAD R224, R2, 0x8, R225 ;  /* 0x0000000802e07824 */ /* 0x000fe200078e02e1 */
[----:B------:R-:W-:-:S04]  /*1e90*/  SHF.L.U32 R7, R228, 0x1f, RZ ;  /* 0x0000001fe4077819 */ /* 0x000fc800000006ff */
[----:B------:R0:W1:Y:S01]  /*1ea0*/  SYNCS.PHASECHK.TRANS64.TRYWAIT P1, [R224+URZ+0x31610], R7 ;  /* 0x03161007e00075a7 */ /* 0x000062000802017f */
[----:B------:R-:W-:Y:S05]  /*1eb0*/  @!P0 BRA `(.L_x_1938) ;  /* 0x0000000000048947 */ /* 0x000fea0003800000 */
[----:B------:R-:W-:Y:S01]  /*1ec0*/  BPT.TRAP 0x1 ;  /* 0x000000040000795c */ /* 0x000fe20000300000 */
.L_x_1938:
        /* <DEDUP_REMOVED lines=11> */
.L_x_1939:
        /* <DEDUP_REMOVED lines=438> */
.L_x_1941:
[----:B------:R-:W-:-:S04]  /*3ae0*/  SHF.L.U32 R8, R226, 0x1f, RZ ;  /* 0x0000001fe2087819 */ /* 0x000fc800000006ff */
[----:B------:R0:W3:Y:S01]  /*3af0*/  SYNCS.PHASECHK.TRANS64.TRYWAIT P1, [R225+URZ+0x31630], R8 ;  /* 0x03163008e10075a7 */ /* 0x0000e2000802017f */
[----:B------:R-:W-:Y:S05]  /*3b00*/  @!P0 BRA `(.L_x_1942) ;  /* 0x0000000000048947 */ /* 0x000fea0003800000 */
[----:B------:R-:W-:Y:S01]  /*3b10*/  BPT.TRAP 0x1 ;  /* 0x000000040000795c */ /* 0x000fe20000300000 */
.L_x_1942:
        /* <DEDUP_REMOVED lines=11> */
.L_x_1943:
[C---:B------:R-:W-:Y:S01]  /*3bd0*/  VIADD R7, R5.reuse, 0x80 ;  /* 0x0000008005077836 */ /* 0x040fe20000000000 */
[----:B------:R-:W-:Y:S01]  /*3be0*/  R2UR UR4, R6 ;  /* 0x00000000060472ca */ /* 0x000fe200000e0000 */
[C---:B0--3--:R-:W-:Y:S01]  /*3bf0*/  VIADD R8, R5.reuse, 0x180 ;  /* 0x0000018005087836 */ /* 0x049fe20000000000 */
        /* <DEDUP_REMOVED lines=12> */
[----:B------:R-:W-:Y:S01]  /*3cc0*/  IMAD.U32 R14, RZ, RZ, UR60 ;  /* 0x0000003cff0e7e24 */ /* 0x000fe2000f8e00ff */
[----:B------:R-:W-:Y:S01]  /*3cd0*/  HGMMA.64x8x16.F32 R44, gdesc[UR4], RZ, !UPT ;  /* 0x00000000042c79f0 */ /* 0x000fe2000c7008ff */
[----:B------:R-:W-:Y:S01]  /*3ce0*/  UMOV UR7, 0x40000000 ;  /* 0x4000000000077882 */ /* 0x000fe20000000000 */
[----:B------:R-:W-:Y:S01]  /*3cf0*/  UMOV UR6, UR8 ;  /* 0x0000000800067c82 */ /* 0x000fe20008000000 */
[----:B------:R-:W-:Y:S01]  /*3d00*/  IMAD R14, R14, 0x40, R227 ;  /* 0x000000400e0e7824 */ /* 0x000fe200078e02e3 */
[----:B------:R-:W-:Y:S01]  /*3d10*/  HGMMA.64x8x16.F32 R48, gdesc[UR4], RZ, !UPT ;  /* 0x00000000043079f0 */ /* 0x000fe2000c7008ff */
[----:B------:R-:W-:Y:S01]  /*3d20*/  UMOV UR7, 0x40000000 ;  /* 0x4000000000077882 */ /* 0x000fe20000000000 */
[----:B------:R-:W-:Y:S01]  /*3d30*/  VIADD R20, R225, 0x2c500 ;  /* 0x0002c500e1147836 */ /* 0x000fe20000000000 */
[----:B------:R-:W-:Y:S01]  /*3d40*/  UMOV UR59, 0x40 ;  /* 0x00000040003b7882 */ /* 0x000fe20000000000 */
[----:B------:R-:W-:Y:S01]  /*3d50*/  UMOV UR6, UR9 ;  /* 0x0000000900067c82 */ /* 0x000fe20008000000 */
[----:B------:R-:W-:Y:S01]  /*3d60*/  VIADDMNMX R11, R14, R229, R230, PT ;  /* 0x000000e50e0b7246 */ /* 0x000fe200038001e6 */
[----:B------:R-:W-:Y:S01]  /*3d70*/  HGMMA.64x8x16.F32 R52, gdesc[UR4], RZ, !UPT ;  /* 0x00000000043479f0 */ /* 0x000fe2000c7008ff */
[----:B------:R-:W-:Y:S01]  /*3d80*/  UMOV UR6, UR10 ;  /* 0x0000000a00067c82 */ /* 0x000fe20008000000 */
[----:B------:R-:W-:Y:S01]  /*3d90*/  UMOV UR7, 0x40000000 ;  /* 0x4000000000077882 */ /* 0x000fe20000000000 */
[C---:B------:R-:W-:Y:S01]  /*3da0*/  ISETP.GT.AND P1, PT, R11.reuse, RZ, PT ;  /* 0x000000ff0b00720c */ /* 0x040fe20003f24270 */
[----:B------:R-:W-:Y:S01]  /*3db0*/  HGMMA.64x8x16.F32 R216, gdesc[UR4], RZ, !UPT ;  /* 0x0000000004d879f0 */ /* 0x000fe2000c7008ff */
[----:B------:R-:W-:Y:S01]  /*3dc0*/  UMOV UR6, UR11 ;  /* 0x0000000b00067c82 */ /* 0x000fe20008000000 */
[----:B------:R-:W-:Y:S01]  /*3dd0*/  UMOV UR7, 0x40000000 ;  /* 0x4000000000077882 */ /* 0x000fe20000000000 */
[----:B------:R-:W-:Y:S01]  /*3de0*/  ISETP.GT.AND P3, PT, R11, 0x41, PT ;  /* 0x000000410b00780c */ /* 0x000fe20003f64270 */
[----:B------:R-:W-:Y:S01]  /*3df0*/  HGMMA.64x8x16.F32 R220, gdesc[UR4], RZ, !UPT ;  /* 0x0000000004dc79f0 */ /* 0x000fe2000c7008ff */
[----:B------:R-:W-:Y:S01]  /*3e00*/  R2UR UR6, R7 ;  /* 0x00000000070672ca */ /* 0x000fe200000e0000 */
[----:B------:R-:W-:Y:S01]  /*3e10*/  VIADD R7, R6, 0x2 ;  /* 0x0000000206077836 */ /* 0x000fe20000000000 */
[----:B------:R-:W-:Y:S01]  /*3e20*/  UMOV UR7, 0x40000000 ;  /* 0x4000000000077882 */ /* 0x000fe20000000000 */
[----:B------:R-:W-:Y:S01]  /*3e30*/  UMOV UR5, 0x40000040 ;  /* 0x4000004000057882 */ /* 0x000fe20000000000 */
[----:B------:R-:W-:Y:S01]  /*3e40*/  IADD3 R15, R229, 0x8, R14 ;  /* 0x00000008e50f7810 */ /* 0x000fe20007ffe00e */
[----:B------:R-:W-:Y:S01]  /*3e50*/  IMAD R4, R3, 0x2000, R4 ;  /* 0x0000200003047824 */ /* 0x000fe200078e0204 */
[----:B------:R-:W-:Y:S01]  /*3e60*/  R2UR UR4, R7 ;  /* 0x00000000070472ca */ /* 0x000fe200000e0000 */
[----:B------:R-:W-:Y:S01]  /*3e70*/  VIADD R7, R5, 0x82 ;  /* 0x0000008205077836 */ /* 0x000fe20000000000 */
[----:B------:R-:W-:Y:S01]  /*3e80*/  VIMNMX R19, R230, R15, PT ;  /* 0x0000000fe6137248 */ /* 0x000fe20003fe0100 */
[----:B------:R-:W-:Y:S01]  /*3e90*/  UMOV UR17, UR57 ;  /* 0x0000003900117c82 */ /* 0x000fe20008000000 */
[----:B------:R-:W-:Y:S01]  /*3ea0*/  ISETP.GT.AND P2, PT, R11, 0x40, PT ;  /* 0x000000400b00780c */ /* 0x000fe20003f44270 */
[----:B------:R-:W-:Y:S01]  /*3eb0*/  UMOV UR19, 0x40 ;  /* 0x0000004000137882 */ /* 0x000fe20000000000 */
[----:B------:R-:W-:Y:S01]  /*3ec0*/  R2UR UR8, R7 ;  /* 0x00000000070872ca */ /* 0x000fe200000e0000 */
[----:B------:R-:W-:Y:S01]  /*3ed0*/  VIADD R7, R5, 0x102 ;  /* 0x0000010205077836 */ /* 0x000fe20000000000 */
[C---:B------:R-:W-:Y:S01]  /*3ee0*/  ISETP.GT.AND P4, PT, R19.reuse, 0x11, PT ;  /* 0x000000111300780c */ /* 0x040fe20003f84270 */
[----:B------:R-:W-:Y:S01]  /*3ef0*/  UMOV UR13, UR57 ;  /* 0x00000039000d7c82 */ /* 0x000fe20008000000 */
[----:B------:R-:W-:Y:S01]  /*3f00*/  ISETP.GT.AND P5, PT, R19, 0x40, PT ;  /* 0x000000401300780c */ /* 0x000fe20003fa4270 */
[----:B------:R-:W-:Y:S01]  /*3f10*/  UMOV UR15, 0x40 ;  /* 0x00000040000f7882 */ /* 0x000fe20000000000 */
[----:B------:R-:W-:Y:S01]  /*3f20*/  R2UR UR9, R7 ;  /* 0x00000000070972ca */ /* 0x000fe200000e0000 */
[----:B------:R-:W-:Y:S01]  /*3f30*/  VIADD R7, R5, 0x182 ;  /* 0x0000018205077836 */ /* 0x000fe20000000000 */
[----:B------:R-:W-:Y:S01]  /*3f40*/  ISETP.GT.AND P6, PT, R19, 0x41, PT ;  /* 0x000000411300780c */ /* 0x000fe20003fc4270 */
[----:B------:R-:W-:Y:S01]  /*3f50*/  UMOV UR45, 0x40000040 ;  /* 0x40000040002d7882 */ /* 0x000fe20000000000 */
[----:B------:R-:W-:Y:S01]  /*3f60*/  SHF.R.U32.HI R20, RZ, 0x4, R20 ;  /* 0x00000004ff147819 */ /* 0x000fe20000011614 */
[----:B------:R-:W-:Y:S01]  /*3f70*/  UMOV UR47, 0x40 ;  /* 0x00000040002f7882 */ /* 0x000fe20000000000 */
[----:B------:R-:W-:Y:S01]  /*3f80*/  R2UR UR10, R7 ;  /* 0x00000000070a72ca */ /* 0x000fe200000e0000 */
[----:B------:R-:W-:Y:S01]  /*3f90*/  VIADD R7, R5, 0x202 ;  /* 0x0000020205077836 */ /* 0x000fe20000000000 */
[----:B------:R-:W-:Y:S01]  /*3fa0*/  UMOV UR53, UR45 ;  /* 0x0000002d00357c82 */ /* 0x000fe20008000000 */
        /* <DEDUP_REMOVED lines=36> */
[----:B------:R-:W-:Y:S01]  /*41f0*/  UMOV UR21, UR25 ;  /* 0x0000001900157c82 */ /* 0x000fe20008000000 */
[----:B------:R-:W-:-:S02]  /*4200*/  UMOV UR23, 0x40 ;  /* 0x0000004000177882 */ /* 0x000fc40000000000 */
        /* <DEDUP_REMOVED lines=360> */
[----:B------:R-:W-:Y:S01]  /*5890*/  UMOV UR8, UR4 ;  /* 0x0000000400087c82 */ /* 0x000fe20008000000 */
[----:B------:R-:W-:Y:S01]  /*58a0*/  HGMMA.64x8x16.F32 R48, gdesc[UR4], R48 ;  /* 0x00000000043079f0 */ /* 0x000fe20008700830 */
[----:B------:R-:W-:Y:S01]  /*58b0*/  UMOV UR6, UR9 ;  /* 0x0000000900067c82 */ /* 0x000fe20008000000 */
[----:B------:R-:W-:Y:S01]  /*58c0*/  UMOV UR7, 0x40000000 ;  /* 0x4000000000077882 */ /* 0x000fe20000000000 */
[----:B------:R-:W-:Y:S01]  /*58d0*/  UMOV UR9, UR5 ;  /* 0x0000000500097c82 */ /* 0x000fe20008000000 */
[----:B------:R-:W-:Y:S04]  /*58e0*/  HGMMA.64x8x16.F32 R52, gdesc[UR4], R52 ;  /* 0x00000000043479f0 */ /* 0x000fe80008700834 */
[----:B------:R-:W-:Y:S01]  /*58f0*/  UMOV UR6, UR12 ;  /* 0x0000000c00067c82 */ /* 0x000fe20008000000 */
[----:B------:R-:W-:Y:S01]  /*5900*/  UMOV UR7, 0x40000000 ;  /* 0x4000000000077882 */ /* 0x000fe20000000000 */
[----:B------:R-:W-:Y:S01]  /*5910*/  HGMMA.64x8x16.F32 R216, gdesc[UR8], R216 ;  /* 0x0000000008d879f0 */ /* 0x000fe200087008d8 */
[----:B------:R-:W-:-:S03]  /*5920*/  UMOV UR11, UR19 ;  /* 0x00000013000b7c82 */ /* 0x000fc60008000000 */
[----:B------:R-:W-:Y:S01]  /*5930*/  HGMMA.64x8x16.F32 R220, gdesc[UR4], R220, gsb0 ;  /* 0x0000000004dc79f0 */ /* 0x000fe200080008dc */
[----:B------:R-:W-:Y:S02]  /*5940*/  ULDC UR4, c[0x0][0x744] ;  /* 0x0001d10000047ab9 */ /* 0x000fe40000000800 */
[----:B------:R-:W-:Y:S02]  /*5950*/  WARPGROUP.DEPBAR.LE gsb0, 0x1 ;  /* 0x00008000000079c5 */ /* 0x000fe40000010100 */
[----:B------:R-:W-:Y:S02]  /*5960*/  FSEL R24, R24, -INF , P1 ;  /* 0xff80000018187808 */ /* 0x000fe40000800000 */
[----:B------:R-:W-:Y:S02]  /*5970*/  ISETP.GT.AND P1, PT, R11, 0x1, PT ;  /* 0x000000010b00780c */ /* 0x000fe40003f24270 */
[----:B------:R-:W-:Y:S01]  /*5980*/  FSEL R40, R40, -INF , P2 ;  /* 0xff80000028287808 */ /* 0x000fe20001000000 */
[----:B-1----:R-:W-:Y:S01]  /*5990*/  FFMA.FTZ R7, R24, UR4, -R13 ;  /* 0x0000000418077c23 */ /* 0x002fe2000801080d */
[----:B------:R-:W-:-:S02]  /*59a0*/  FSEL R6, R25, -INF , P1 ;  /* 0xff80000019067808 */ /* 0x000fc40000800000 */
[----:B------:R-:W-:Y:S01]  /*59b0*/  ISETP.GT.AND P1, PT, R11, 0x10, PT ;  /* 0x000000100b00780c */ /* 0x000fe20003f24270 */
[--C-:B------:R-:W-:Y:S01]  /*59c0*/  FFMA.FTZ R40, R40, UR4, -R13.reuse ;  /* 0x0000000428287c23 */ /* 0x100fe2000801080d */
[----:B------:R-:W-:Y:S01]  /*59d0*/  ISETP.GT.AND P2, PT, R19, 0x1, PT ;  /* 0x000000011300780c */ /* 0x000fe20003f44270 */
[--C-:B------:R-:W-:Y:S01]  /*59e0*/  FFMA.FTZ R12, R6, UR4, -R13.reuse ;  /* 0x00000004060c7c23 */ /* 0x100fe2000801080d */
[----:B------:R-:W-:Y:S01]  /*59f0*/  FSEL R28, R28, -INF , P1 ;  /* 0xff8000001c1c7808 */ /* 0x000fe20000800000 */
[----:B------:R-:W-:Y:S01]  /*5a00*/  MUFU.EX2 R7, R7 ;  /* 0x0000000700077308 */ /* 0x000fe20000000800 */
[----:B------:R-:W-:Y:S02]  /*5a10*/  ISETP.GT.AND P1, PT, R11, 0x11, PT ;  /* 0x000000110b00780c */ /* 0x000fe40003f24270 */
[----:B------:R-:W-:Y:S01]  /*5a20*/  FSEL R27, R27, -INF , P2 ;  /* 0xff8000001b1b7808 */ /* 0x000fe20001000000 */
[----:B------:R-:W-:Y:S01]  /*5a30*/  FFMA.FTZ R6, R28, UR4, -R13 ;  /* 0x000000041c067c23 */ /* 0x000fe2000801080d */
[----:B------:R-:W-:-:S02]  /*5a40*/  FSEL R8, R29, -INF , P1 ;  /* 0xff8000001d087808 */ /* 0x000fc40000800000 */
[----:B------:R-:W-:Y:S01]  /*5a50*/  ISETP.GT.AND P1, PT, R11, 0x20, PT ;  /* 0x000000200b00780c */ /* 0x000fe20003f24270 */
[--C-:B--2---:R-:W-:Y:S01]  /*5a60*/  FFMA.FTZ R22, R27, UR4, -R10.reuse ;  /* 0x000000041b167c23 */ /* 0x104fe2000801080a */
[----:B------:R-:W-:Y:S01]  /*5a70*/  FSEL R31, R31, -INF , P4 ;  /* 0xff8000001f1f7808 */ /* 0x000fe20002000000 */
[--C-:B------:R-:W-:Y:S01]  /*5a80*/  FFMA.FTZ R9, R8, UR4, -R13.reuse ;  /* 0x0000000408097c23 */ /* 0x100fe2000801080d */
[----:B------:R-:W-:Y:S01]  /*5a90*/  FSEL R32, R32, -INF , P1 ;  /* 0xff80000020207808 */ /* 0x000fe20000800000 */
[----:B------:R-:W0:Y:S01]  /*5aa0*/  MUFU.EX2 R12, R12 ;  /* 0x0000000c000c7308 */ /* 0x000e220000000800 */
[----:B------:R-:W-:Y:S01]  /*5ab0*/  ISETP.GT.AND P1, PT, R11, 0x21, PT ;  /* 0x000000210b00780c */ /* 0x000fe20003f24270 */
[----:B------:R-:W-:Y:S01]  /*5ac0*/  FFMA.FTZ R24, R31, UR4, -R10 ;  /* 0x000000041f187c23 */ /* 0x000fe2000801080a */
[----:B------:R-:W-:Y:S01]  /*5ad0*/  ISETP.GT.AND P2, PT, R19, 0x21, PT ;  /* 0x000000211300780c */ /* 0x000fe20003f44270 */
[----:B------:R-:W-:Y:S01]  /*5ae0*/  FFMA.FTZ R5, R32, UR4, -R13 ;  /* 0x0000000420057c23 */ /* 0x000fe2000801080d */
[----:B------:R-:W-:-:S02]  /*5af0*/  FSEL R8, R33, -INF , P1 ;  /* 0xff80000021087808 */ /* 0x000fc40000800000 */
[----:B------:R-:W-:Y:S01]  /*5b00*/  ISETP.GT.AND P1, PT, R11, 0x30, PT ;  /* 0x000000300b00780c */ /* 0x000fe20003f24270 */
[----:B------:R-:W-:Y:S01]  /*5b10*/  MUFU.EX2 R22, R22 ;  /* 0x0000001600167308 */ /* 0x000fe20000000800 */
[----:B------:R-:W-:Y:S01]  /*5b20*/  ISETP.GT.AND P4, PT, R19, 0x31, PT ;  /* 0x000000311300780c */ /* 0x000fe20003f84270 */
[--C-:B------:R-:W-:Y:S01]  /*5b30*/  FFMA.FTZ R8, R8, UR4, -R13.reuse ;  /* 0x0000000408087c23 */ /* 0x100fe2000801080d */
[----:B------:R-:W-:Y:S02]  /*5b40*/  FSEL R36, R36, -INF , P1 ;  /* 0xff80000024247808 */ /* 0x000fe40000800000 */
[----:B------:R-:W-:Y:S02]  /*5b50*/  ISETP.GT.AND P1, PT, R11, 0x31, PT ;  /* 0x000000310b00780c */ /* 0x000fe40003f24270 */
[----:B------:R-:W-:Y:S01]  /*5b60*/  FSEL R29, R35, -INF , P2 ;  /* 0xff800000231d7808 */ /* 0x000fe20001000000 */
[--C-:B------:R-:W-:Y:S01]  /*5b70*/  FFMA.FTZ R11, R36, UR4, -R13.reuse ;  /* 0x00000004240b7c23 */ /* 0x100fe2000801080d */
[----:B------:R-:W-:Y:S01]  /*5b80*/  FSEL R16, R37, -INF , P1 ;  /* 0xff80000025107808 */ /* 0x000fe20000800000 */
[----:B------:R-:W-:Y:S01]  /*5b90*/  MUFU.EX2 R6, R6 ;  /* 0x0000000600067308 */ /* 0x000fe20000000800 */
[----:B------:R-:W-:Y:S01]  /*5ba0*/  ISETP.GT.AND P1, PT, R19, RZ, PT ;  /* 0x000000ff1300720c */ /* 0x000fe20003f24270 */
[----:B------:R-:W-:Y:S01]  /*5bb0*/  FFMA.FTZ R29, R29, UR4, -R10 ;  /* 0x000000041d1d7c23 */ /* 0x000fe2000801080a */
[----:B------:R-:W-:Y:S01]  /*5bc0*/  FSEL R25, R39, -INF , P4 ;  /* 0xff80000027197808 */ /* 0x000fe20002000000 */
[----:B------:R-:W-:Y:S01]  /*5bd0*/  FFMA.FTZ R14, R16, UR4, -R13 ;  /* 0x00000004100e7c23 */ /* 0x000fe2000801080d */
[----:B------:R-:W-:-:S02]  /*5be0*/  FSEL R16, R41, -INF , P3 ;  /* 0xff80000029107808 */ /* 0x000fc40001800000 */
[----:B------:R-:W-:Y:S01]  /*5bf0*/  ISETP.GT.AND P3, PT, R19, 0x10, PT ;  /* 0x000000101300780c */ /* 0x000fe20003f64270 */
[--C-:B------:R-:W-:Y:S01]  /*5c00*/  FFMA.FTZ R25, R25, UR4, -R10.reuse ;  /* 0x0000000419197c23 */ /* 0x100fe2000801080a */
[----:B------:R-:W-:Y:S01]  /*5c10*/  FSEL R21, R26, -INF , P1 ;  /* 0xff8000001a157808 */ /* 0x000fe20000800000 */
[----:B------:R-:W-:Y:S01]  /*5c20*/  FFMA.FTZ R18, R16, UR4, -R13 ;  /* 0x0000000410127c23 */ /* 0x000fe2000801080d */
[----:B------:R-:W-:Y:S01]  /*5c30*/  IMAD R16, R227, 0x4, R225 ;  /* 0x00000004e3107824 */ /* 0x000fe200078e02e1 */
[----:B------:R-:W-:Y:S01]  /*5c40*/  FSEL R17, R30, -INF , P3 ;  /* 0xff8000001e117808 */ /* 0x000fe20001800000 */
[----:B------:R-:W-:Y:S01]  /*5c50*/  MUFU.EX2 R9, R9 ;  /* 0x0000000900097308 */ /* 0x000fe20000000800 */
[C---:B------:R-:W-:Y:S02]  /*5c60*/  ISETP.GT.AND P3, PT, R19.reuse, 0x30, PT ;  /* 0x000000301300780c */ /* 0x040fe40003f64270 */
[----:B------:R-:W1:Y:S01]  /*5c70*/  LDS R15, [R16+0x2c300] ;  /* 0x02c30000100f7984 */ /* 0x000e620000000800 */
[----:B------:R-:W-:Y:S01]  /*5c80*/  ISETP.GT.AND P1, PT, R19, 0x20, PT ;  /* 0x000000201300780c */ /* 0x000fe20003f24270 */
[----:B------:R-:W-:Y:S01]  /*5c90*/  FFMA.FTZ R19, R21, UR4, -R10 ;  /* 0x0000000415137c23 */ /* 0x000fe2000801080a */
[----:B------:R-:W-:Y:S01]  /*5ca0*/  FSEL R23, R38, -INF , P3 ;  /* 0xff80000026177808 */ /* 0x000fe20001800000 */
[----:B------:R-:W2:Y:S01]  /*5cb0*/  LDS R16, [R16+0x2c320] ;  /* 0x02c3200010107984 */ /* 0x000ea20000000800 */
[----:B------:R-:W-:Y:S01]  /*5cc0*/  FSEL R21, R34, -INF , P1 ;  /* 0xff80000022157808 */ /* 0x000fe20000800000 */
[----:B------:R-:W-:-:S02]  /*5cd0*/  WARPGROUP.DEPBAR.LE gsb0, 0x0 ;  /* 0x00008000000079c5 */ /* 0x000fc40000010000 */
[----:B------:R-:W-:Y:S01]  /*5ce0*/  FSEL R27, R42, -INF , P5 ;  /* 0xff8000002a1b7808 */ /* 0x000fe20002800000 */
[--C-:B------:R-:W-:Y:S01]  /*5cf0*/  FFMA.FTZ R30, R23, UR4, -R10.reuse ;  /* 0x00000004171e7c23 */ /* 0x100fe2000801080a */
[----:B------:R-:W-:Y:S01]  /*5d00*/  FSEL R43, R43, -INF , P6 ;  /* 0xff8000002b2b7808 */ /* 0x000fe20003000000 */
[--C-:B------:R-:W-:Y:S01]  /*5d10*/  FFMA.FTZ R17, R17, UR4, -R10.reuse ;  /* 0x0000000411117c23 */ /* 0x100fe2000801080a */
[----:B------:R-:W-:Y:S01]  /*5d20*/  LOP3.LUT R26, R20, 0x3fff, RZ, 0xc0, !PT ;  /* 0x00003fff141a7812 */ /* 0x000fe200078ec0ff */
[--C-:B------:R-:W-:Y:S01]  /*5d30*/  FFMA.FTZ R28, R21, UR4, -R10.reuse ;  /* 0x00000004151c7c23 */ /* 0x100fe2000801080a */
[--C-:B------:R-:W-:Y:S01]  /*5d40*/  FFMA.FTZ R23, R27, UR4, -R10.reuse ;  /* 0x000000041b177c23 */ /* 0x100fe2000801080a */
[----:B------:R-:W-:Y:S01]  /*5d50*/  FFMA.FTZ R20, R43, UR4, -R10 ;  /* 0x000000042b147c23 */ /* 0x000fe2000801080a */
[----:B------:R-:W3:Y:S01]  /*5d60*/  MUFU.EX2 R19, R19 ;  /* 0x0000001300137308 */ /* 0x000ee20000000800 */
[----:B------:R-:W-:-:S04]  /*5d70*/  LOP3.LUT R10, R26, 0x80000, RZ, 0xfc, !PT ;  /* 0x000800001a0a7812 */ /* 0x000fc800078efcff */
[C---:B------:R-:W-:Y:S01]  /*5d80*/  R2UR UR58, R10.reuse ;  /* 0x000000000a3a72ca */ /* 0x040fe200000e0000 */
[----:B------:R-:W-:Y:S02]  /*5d90*/  VIADD R31, R10, 0x180 ;  /* 0x000001800a1f7836 */ /* 0x000fe40000000000 */
[----:B------:R-:W-:Y:S03]  /*5da0*/  MUFU.EX2 R8, R8 ;  /* 0x0000000800087308 */ /* 0x000fe60000000800 */
[----:B------:R-:W-:-:S05]  /*5db0*/  R2UR UR6, R31 ;  /* 0x000000001f0672ca */ /* 0x000fca00000e0000 */
[----:B------:R4:W-:Y:S08]  /*5dc0*/  MUFU.EX2 R21, R17 ;  /* 0x0000001100157308 */ /* 0x0009f00000000800 */
[----:B------:R-:W5:Y:S01]  /*5dd0*/  MUFU.EX2 R24, R24 ;  /* 0x0000001800187308 */ /* 0x000f620000000800 */
[----:B----4-:R-:W-:Y:S02]  /*5de0*/  VIADD R17, R10, 0x80 ;  /* 0x000000800a117836 */ /* 0x010fe40000000000 */
[--C-:B-1----:R-:W-:Y:S01]  /*5df0*/  FADD.FTZ R44, R44, -R15.reuse ;  /* 0x8000000f2c2c7221 */ /* 0x102fe20000010000 */
[--C-:B------:R-:W-:Y:S01]  /*5e00*/  FADD.FTZ R27, R48, -R15.reuse ;  /* 0x8000000f301b7221 */ /* 0x100fe20000010000 */
[--C-:B--2---:R-:W-:Y:S01]  /*5e10*/  FADD.FTZ R46, R46, -R16.reuse ;  /* 0x800000102e2e7221 */ /* 0x104fe20000010000 */
[--C-:B------:R-:W-:Y:S01]  /*5e20*/  FADD.FTZ R47, R47, -R16.reuse ;  /* 0x800000102f2f7221 */ /* 0x100fe20000010000 */
[----:B------:R-:W-:Y:S01]  /*5e30*/  R2UR UR4, R17 ;  /* 0x00000000110472ca */ /* 0x000fe200000e0000 */
[----:B------:R-:W-:Y:S01]  /*5e40*/  VIADD R17, R10, 0x100 ;  /* 0x000001000a117836 */ /* 0x000fe20000000000 */
[----:B------:R-:W1:Y:S01]  /*5e50*/  MUFU.EX2 R5, R5 ;  /* 0x0000000500057308 */ /* 0x000e620000000800 */
[--C-:B------:R-:W-:Y:S01]  /*5e60*/  FADD.FTZ R50, R50, -R16.reuse ;  /* 0x8000001032327221 */ /* 0x100fe20000010000 */
[--C-:B------:R-:W-:Y:S01]  /*5e70*/  FADD.FTZ R51, R51, -R16.reuse ;  /* 0x8000001033337221 */ /* 0x100fe20000010000 */
[--C-:B------:R-:W-:Y:S01]  /*5e80*/  FADD.FTZ R33, R54, -R16.reuse ;  /* 0x8000001036217221 */ /* 0x100fe20000010000 */
[----:B------:R-:W-:Y:S01]  /*5e90*/  R2UR UR5, R17 ;  /* 0x00000000110572ca */ /* 0x000fe200000e0000 */
[--C-:B------:R-:W-:Y:S01]  /*5ea0*/  FADD.FTZ R32, R55, -R16.reuse ;  /* 0x8000001037207221 */ /* 0x100fe20000010000 */
[--C-:B------:R-:W-:Y:S01]  /*5eb0*/  FADD.FTZ R31, R218, -R16.reuse ;  /* 0x80000010da1f7221 */ /* 0x100fe20000010000 */
[--C-:B------:R-:W-:Y:S01]  /*5ec0*/  FADD.FTZ R219, R219, -R16.reuse ;  /* 0x80000010dbdb7221 */ /* 0x100fe20000010000 */
[----:B------:R-:W-:Y:S01]  /*5ed0*/  MUFU.EX2 R28, R28 ;  /* 0x0000001c001c7308 */ /* 0x000fe20000000800 */
[--C-:B------:R-:W-:Y:S01]  /*5ee0*/  FADD.FTZ R222, R222, -R16.reuse ;  /* 0x80000010dede7221 */ /* 0x100fe20000010000 */
[----:B------:R-:W-:Y:S01]  /*5ef0*/  FADD.FTZ R223, R223, -R16 ;  /* 0x80000010dfdf7221 */ /* 0x000fe20000010000 */
[--C-:B------:R-:W-:Y:S01]  /*5f00*/  FADD.FTZ R26, R49, -R15.reuse ;  /* 0x8000000f311a7221 */ /* 0x100fe20000010000 */
[--C-:B------:R-:W-:Y:S01]  /*5f10*/  FADD.FTZ R53, R53, -R15.reuse ;  /* 0x8000000f35357221 */ /* 0x100fe20000010000 */
[----:B0-----:R-:W-:Y:S01]  /*5f20*/  F2FP.F16.F32.PACK_AB R16, R12, R7 ;  /* 0x000000070c10723e */ /* 0x001fe200000000ff */
[--C-:B------:R-:W-:Y:S01]  /*5f30*/  FADD.FTZ R45, R45, -R15.reuse ;  /* 0x8000000f2d2d7221 */ /* 0x100fe20000010000 */
[----:B---3--:R-:W-:Y:S01]  /*5f40*/  F2FP.F16.F32.PACK_AB R17, R22, R19 ;  /* 0x000000131611723e */ /* 0x008fe200000000ff */
[----:B------:R-:W-:Y:S01]  /*5f50*/  BAR.SYNC.DEFER_BLOCKING 0x9, 0x100 ;  /* 0x0244000000007b1d */ /* 0x000fe20000010000 */
[--C-:B------:R-:W-:Y:S01]  /*5f60*/  FADD.FTZ R220, R220, -R15.reuse ;  /* 0x8000000fdcdc7221 */ /* 0x100fe20000010000 */
[----:B------:R-:W-:Y:S01]  /*5f70*/  FMUL.FTZ R44, R7, R44 ;  /* 0x0000002c072c7220 */ /* 0x000fe20000410000 */
[----:B------:R-:W-:Y:S01]  /*5f80*/  FMUL.FTZ R27, R6, R27 ;  /* 0x0000001b061b7220 */ /* 0x000fe20000410000 */
[C---:B------:R-:W-:Y:S01]  /*5f90*/  FMUL.FTZ R26, R9.reuse, R26 ;  /* 0x0000001a091a7220 */ /* 0x040fe20000410000 */
[----:B------:R-:W-:Y:S01]  /*5fa0*/  F2FP.F16.F32.PACK_AB R6, R9, R6 ;  /* 0x000000060906723e */ /* 0x000fe200000000ff */
[----:B------:R-:W0:Y:S01]  /*5fb0*/  MUFU.EX2 R29, R29 ;  /* 0x0000001d001d7308 */ /* 0x000e220000000800 */
[----:B-----5:R-:W-:Y:S01]  /*5fc0*/  F2FP.F16.F32.PACK_AB R7, R24, R21 ;  /* 0x000000151807723e */ /* 0x020fe200000000ff */
[----:B------:R-:W-:Y:S01]  /*5fd0*/  FMUL.FTZ R53, R8, R53 ;  /* 0x0000003508357220 */ /* 0x000fe20000410000 */
[----:B------:R-:W-:Y:S01]  /*5fe0*/  FMUL.FTZ R45, R12, R45 ;  /* 0x0000002d0c2d7220 */ /* 0x000fe20000410000 */
[----:B-1----:R-:W-:Y:S01]  /*5ff0*/  F2FP.F16.F32.PACK_AB R8, R8, R5 ;  /* 0x000000050808723e */ /* 0x002fe200000000ff */
[--C-:B------:R-:W-:Y:S01]  /*6000*/  FADD.FTZ R52, R52, -R15.reuse ;  /* 0x8000000f34347221 */ /* 0x100fe20000010000 */
[--C-:B------:R-:W-:Y:S01]  /*6010*/  FADD.FTZ R217, R217, -R15.reuse ;  /* 0x8000000fd9d97221 */ /* 0x100fe20000010000 */
[--C-:B------:R-:W-:Y:S01]  /*6020*/  FADD.FTZ R216, R216, -R15.reuse ;  /* 0x8000000fd8d87221 */ /* 0x100fe20000010000 */
[----:B------:R-:W1:Y:S01]  /*6030*/  MUFU.EX2 R11, R11 ;  /* 0x0000000b000b7308 */ /* 0x000e620000000800 */
[----:B------:R-:W-:Y:S01]  /*6040*/  FMUL.FTZ R52, R5, R52 ;  /* 0x0000003405347220 */ /* 0x000fe20000410000 */
[----:B------:R-:W-:Y:S01]  /*6050*/  SHF.R.U32.HI R5, RZ, 0x4, R4 ;  /* 0x00000004ff057819 */ /* 0x000fe20000011604 */
[----:B------:R-:W-:Y:S01]  /*6060*/  FADD.FTZ R15, R221, -R15 ;  /* 0x8000000fdd0f7221 */ /* 0x000fe20000010000 */
[----:B------:R-:W-:Y:S01]  /*6070*/  FMUL.FTZ R19, R19, R46 ;  /* 0x0000002e13137220 */ /* 0x000fe20000410000 */
[----:B------:R-:W-:Y:S01]  /*6080*/  FMUL.FTZ R22, R22, R47 ;  /* 0x0000002f16167220 */ /* 0x000fe20000410000 */
[----:B------:R-:W-:Y:S01]  /*6090*/  FMUL.FTZ R50, R21, R50 ;  /* 0x0000003215327220 */ /* 0x000fe20000410000 */
[----:B------:R-:W-:Y:S01]  /*60a0*/  FMUL.FTZ R51, R24, R51 ;  /* 0x0000003318337220 */ /* 0x000fe20000410000 */
[----:B------:R-:W2:Y:S01]  /*60b0*/  MUFU.EX2 R14, R14 ;  /* 0x0000000e000e7308 */ /* 0x000ea20000000800 */
[C---:B0-----:R-:W-:Y:S01]  /*60c0*/  F2FP.F16.F32.PACK_AB R9, R29.reuse, R28 ;  /* 0x0000001c1d09723e */ /* 0x041fe200000000ff */
[----:B------:R2:W-:Y:S01]  /*60d0*/  STSM.16.M88.2 [R0+0x2c500], R16 ;  /* 0x02c5001000007844 */ /* 0x0005e20000000100 */
[----:B------:R-:W-:Y:S01]  /*60e0*/  FMUL.FTZ R33, R28, R33 ;  /* 0x000000211c217220 */ /* 0x000fe20000410000 */
[----:B------:R-:W-:Y:S01]  /*60f0*/  FMUL.FTZ R32, R29, R32 ;  /* 0x000000201d207220 */ /* 0x000fe20000410000 */
[----:B------:R-:W-:Y:S01]  /*6100*/  LOP3.LUT R5, R5, 0x3fff, RZ, 0xc0, !PT ;  /* 0x00003fff05057812 */ /* 0x000fe200078ec0ff */
[----:B------:R0:W-:Y:S01]  /*6110*/  STSM.16.M88.2 [R0+0x2cd00], R6 ;  /* 0x02cd000600007844 */ /* 0x0001e20000000100 */
[----:B------:R-:W-:Y:S01]  /*6120*/  F2FP.F16.F32.PACK_AB R19, R22, R19 ;  /* 0x000000131613723e */ /* 0x000fe200000000ff */
[----:B------:R-:W3:Y:S01]  /*6130*/  MUFU.EX2 R13, R40 ;  /* 0x00000028000d7308 */ /* 0x000ee20000000800 */
[----:B-1----:R-:W-:Y:S01]  /*6140*/  FMUL.FTZ R216, R11, R216 ;  /* 0x000000d80bd87220 */ /* 0x002fe20000410000 */
[----:B------:R1:W-:Y:S01]  /*6150*/  STSM.16.M88.2 [R0+0x2d500], R8 ;  /* 0x02d5000800007844 */ /* 0x0003e20000000100 */
[----:B------:R-:W-:Y:S01]  /*6160*/  F2FP.F16.F32.PACK_AB R26, R26, R27 ;  /* 0x0000001b1a1a723e */ /* 0x000fe200000000ff */
[----:B------:R-:W-:Y:S01]  /*6170*/  UMOV UR18, UR4 ;  /* 0x0000000400127c82 */ /* 0x000fe20008000000 */
[----:B------:R-:W-:Y:S01]  /*6180*/  F2FP.F16.F32.PACK_AB R27, R51, R50 ;  /* 0x00000032331b723e */ /* 0x000fe200000000ff */
[----:B------:R-:W-:Y:S01]  /*6190*/  UMOV UR10, UR18 ;  /* 0x00000012000a7c82 */ /* 0x000fe20008000000 */
[----:B------:R-:W-:Y:S01]  /*61a0*/  F2FP.F16.F32.PACK_AB R52, R53, R52 ;  /* 0x000000343534723e */ /* 0x000fe200000000ff */
[----:B------:R-:W4:Y:S01]  /*61b0*/  MUFU.EX2 R18, R18 ;  /* 0x0000001200127308 */ /* 0x000f220000000800 */
[C---:B--2---:R-:W-:Y:S01]  /*61c0*/  F2FP.F16.F32.PACK_AB R16, R14.reuse, R11 ;  /* 0x0000000b0e10723e */ /* 0x044fe200000000ff */
[----:B------:R-:W-:Y:S01]  /*61d0*/  FMUL.FTZ R217, R14, R217 ;  /* 0x000000d90ed97220 */ /* 0x000fe20000410000 */
[----:B------:R-:W-:Y:S01]  /*61e0*/  F2FP.F16.F32.PACK_AB R53, R32, R33 ;  /* 0x000000212035723e */ /* 0x000fe200000000ff */
[C---:B0-----:R-:W-:Y:S01]  /*61f0*/  VIADD R6, R10.reuse, 0x200 ;  /* 0x000002000a067836 */ /* 0x041fe20000000000 */
[----:B------:R-:W-:Y:S01]  /*6200*/  R2UR UR56, R5 ;  /* 0x00000000053872ca */ /* 0x000fe200000e0000 */
[----:B------:R-:W-:Y:S01]  /*6210*/  UMOV UR14, UR5 ;  /* 0x00000005000e7c82 */ /* 0x000fe20008000000 */
[----:B------:R-:W-:Y:S01]  /*6220*/  VIADD R7, R10, 0x10 ;  /* 0x000000100a077836 */ /* 0x000fe20000000000 */
[----:B------:R-:W0:Y:S01]  /*6230*/  MUFU.EX2 R30, R30 ;  /* 0x0000001e001e7308 */ /* 0x000e220000000800 */
[----:B---3--:R-:W-:Y:S01]  /*6240*/  FMUL.FTZ R220, R13, R220 ;  /* 0x000000dc0ddc7220 */ /* 0x008fe20000410000 */
[----:B------:R-:W-:Y:S01]  /*6250*/  R2UR UR7, R6 ;  /* 0x00000000060772ca */ /* 0x000fe200000e0000 */
[----:B------:R-:W-:Y:S01]  /*6260*/  VIADD R6, R5, 0x80 ;  /* 0x0000008005067836 */ /* 0x000fe20000000000 */
[----:B------:R-:W-:Y:S01]  /*6270*/  R2UR UR46, R7 ;  /* 0x00000000072e72ca */ /* 0x000fe200000e0000 */
[----:B------:R-:W-:Y:S01]  /*6280*/  VIADD R7, R10, 0x110 ;  /* 0x000001100a077836 */ /* 0x000fe20000000000 */
[----:B------:R-:W-:Y:S01]  /*6290*/  MOV R11, UR59 ;  /* 0x0000003b000b7c02 */ /* 0x000fe20008000f00 */
[----:B-1----:R-:W-:Y:S01]  /*62a0*/  VIADD R8, R5, 0x180 ;  /* 0x0000018005087836 */ /* 0x002fe20000000000 */
[----:B------:R-:W1:Y:S01]  /*62b0*/  MUFU.EX2 R25, R25 ;  /* 0x0000001900197308 */ /* 0x000e620000000800 */
[C---:B----4-:R-:W-:Y:S01]  /*62c0*/  F2FP.F16.F32.PACK_AB R12, R18.reuse, R13 ;  /* 0x0000000d120c723e */ /* 0x050fe200000000ff */
[----:B------:R-:W-:Y:S01]  /*62d0*/  FMUL.FTZ R15, R18, R15 ;  /* 0x0000000f120f7220 */ /* 0x000fe20000410000 */
[----:B------:R-:W-:Y:S01]  /*62e0*/  F2FP.F16.F32.PACK_AB R18, R45, R44 ;  /* 0x0000002c2d12723e */ /* 0x000fe200000000ff */
[----:B------:R-:W-:Y:S01]  /*62f0*/  UMOV UR16, UR56 ;  /* 0x0000003800107c82 */ /* 0x000fe20008000000 */
[----:B------:R-:W-:Y:S01]  /*6300*/  UMOV UR12, UR56 ;  /* 0x00000038000c7c82 */ /* 0x000fe20008000000 */
[----:B------:R-:W-:Y:S01]  /*6310*/  R2UR UR44, R6 ;  /* 0x00000000062c72ca */ /* 0x000fe200000e0000 */
[----:B------:R-:W-:Y:S01]  /*6320*/  VIADD R6, R10, 0x90 ;  /* 0x000000900a067836 */ /* 0x000fe20000000000 */
[----:B------:R-:W2:Y:S01]  /*6330*/  MUFU.EX2 R23, R23 ;  /* 0x0000001700177308 */ /* 0x000ea20000000800 */
[----:B0-----:R-:W-:Y:S01]  /*6340*/  FMUL.FTZ R31, R30, R31 ;  /* 0x0000001f1e1f7220 */ /* 0x001fe20000410000 */
[----:B------:R-:W-:Y:S01]  /*6350*/  F2FP.F16.F32.PACK_AB R220, R15, R220 ;  /* 0x000000dc0fdc723e */ /* 0x000fe200000000ff */
[----:B------:R-:W-:Y:S01]  /*6360*/  VIADD R4, R4, 0xffff0000 ;  /* 0xffff000004047836 */ /* 0x000fe20000000000 */
[----:B------:R-:W-:Y:S01]  /*6370*/  R2UR UR4, R6 ;  /* 0x00000000060472ca */ /* 0x000fe200000e0000 */
[C---:B------:R-:W-:Y:S01]  /*6380*/  VIADD R6, R10.reuse, 0x190 ;  /* 0x000001900a067836 */ /* 0x040fe20000000000 */
[----:B------:R-:W-:Y:S01]  /*6390*/  R2UR UR54, R7 ;  /* 0x00000000073672ca */ /* 0x000fe200000e0000 */
[----:B------:R-:W-:Y:S01]  /*63a0*/  VIADD R7, R10, 0x20 ;  /* 0x000000200a077836 */ /* 0x000fe20000000000 */
[----:B------:R-:W0:Y:S01]  /*63b0*/  MUFU.EX2 R20, R20 ;  /* 0x0000001400147308 */ /* 0x000e220000000800 */
[C---:B-1----:R-:W-:Y:S01]  /*63c0*/  F2FP.F16.F32.PACK_AB R17, R25.reuse, R30 ;  /* 0x0000001e1911723e */ /* 0x042fe200000000ff */
[----:B------:R-:W-:Y:S01]  /*63d0*/  FMUL.FTZ R14, R25, R219 ;  /* 0x000000db190e7220 */ /* 0x000fe20000410000 */
[----:B------:R-:W-:Y:S01]  /*63e0*/  F2FP.F16.F32.PACK_AB R30, R217, R216 ;  /* 0x000000d8d91e723e */ /* 0x000fe200000000ff */
[----:B------:R-:W-:Y:S01]  /*63f0*/  UMOV UR52, UR44 ;  /* 0x0000002c00347c82 */ /* 0x000fe20008000000 */
[----:B------:R-:W-:Y:S01]  /*6400*/  R2UR UR50, R6 ;  /* 0x00000000063272ca */ /* 0x000fe200000e0000 */
[----:B------:R-:W-:Y:S01]  /*6410*/  STSM.16.M88.2 [R0+0x2dd00], R16 ;  /* 0x02dd001000007844 */ /* 0x000fe20000000100 */
[----:B------:R-:W-:Y:S01]  /*6420*/  F2FP.F16.F32.PACK_AB R31, R14, R31 ;  /* 0x0000001f0e1f723e */ /* 0x000fe200000000ff */
[----:B------:R-:W-:-:S02]  /*6430*/  VIADD R6, R10, 0x210 ;  /* 0x000002100a067836 */ /* 0x000fc40000000000 */
[----:B--2---:R-:W-:Y:S01]  /*6440*/  FMUL.FTZ R222, R23, R222 ;  /* 0x000000de17de7220 */ /* 0x004fe20000410000 */
[----:B------:R-:W-:Y:S01]  /*6450*/  MOV R9, UR58 ;  /* 0x0000003a00097c02 */ /* 0x000fe20008000f00 */
[----:B------:R-:W-:Y:S01]  /*6460*/  UMOV UR48, UR44 ;  /* 0x0000002c00307c82 */ /* 0x000fe20008000000 */
[----:B------:R-:W-:Y:S01]  /*6470*/  UMOV UR40, UR44 ;  /* 0x0000002c00287c82 */ /* 0x000fe20008000000 */
[----:B------:R-:W-:Y:S01]  /*6480*/  R2UR UR42, R6 ;  /* 0x00000000062a72ca */ /* 0x000fe200000e0000 */
[----:B------:R-:W-:Y:S01]  /*6490*/  VIADD R6, R5, 0x100 ;  /* 0x0000010005067836 */ /* 0x000fe20000000000 */
[----:B------:R-:W-:Y:S01]  /*64a0*/  R2UR UR26, R7 ;  /* 0x00000000071a72ca */ /* 0x000fe200000e0000 */
[----:B------:R-:W-:Y:S01]  /*64b0*/  VIADD R7, R10, 0x120 ;  /* 0x000001200a077836 */ /* 0x000fe20000000000 */
[C---:B0-----:R-:W-:Y:S01]  /*64c0*/  F2FP.F16.F32.PACK_AB R13, R20.reuse, R23 ;  /* 0x00000017140d723e */ /* 0x041fe200000000ff */
[----:B------:R-:W-:Y:S01]  /*64d0*/  FMUL.FTZ R223, R20, R223 ;  /* 0x000000df14df7220 */ /* 0x000fe20000410000 */
[----:B------:R-:W-:Y:S01]  /*64e0*/  R2UR UR24, R6 ;  /* 0x00000000061872ca */ /* 0x000fe200000e0000 */
[----:B------:R-:W-:Y:S01]  /*64f0*/  VIADD R6, R10, 0xa0 ;  /* 0x000000a00a067836 */ /* 0x000fe20000000000 */
[----:B------:R-:W-:Y:S01]  /*6500*/  R2UR UR34, R7 ;  /* 0x00000000072272ca */ /* 0x000fe200000e0000 */
[----:B------:R0:W-:Y:S01]  /*6510*/  STSM.16.M88.2 [R0+0x2e500], R12 ;  /* 0x02e5000c00007844 */ /* 0x0001e20000000100 */
[----:B------:R-:W-:Y:S01]  /*6520*/  F2FP.F16.F32.PACK_AB R221, R223, R222 ;  /* 0x000000dedfdd723e */ /* 0x000fe200000000ff */
[----:B------:R-:W-:Y:S01]  /*6530*/  VIADD R7, R225, 0x2ed00 ;  /* 0x0002ed00e1077836 */ /* 0x000fe20000000000 */
[----:B------:R-:W-:Y:S01]  /*6540*/  R2UR UR38, R6 ;  /* 0x00000000062672ca */ /* 0x000fe200000e0000 */
[----:B------:R1:W-:Y:S06]  /*6550*/  MEMBAR.ALL.CTA ;  /* 0x0000000000007992 */ /* 0x0003ec0000008000 */
[----:B-1----:R-:W1:Y:S01]  /*6560*/  FENCE.VIEW.ASYNC.S ;  /* 0x00000000000073c6 */ /* 0x002e620000000000 */
[C---:B------:R-:W-:Y:S01]  /*6570*/  VIADD R6, R10.reuse, 0x1a0 ;  /* 0x000001a00a067836 */ /* 0x040fe20000000000 */
[----:B------:R-:W-:Y:S01]  /*6580*/  MOV R21, UR55 ;  /* 0x0000003700157c02 */ /* 0x000fe20008000f00 */
[----:B------:R-:W-:Y:S01]  /*6590*/  VIADD R25, R10, 0xb0 ;  /* 0x000000b00a197836 */ /* 0x000fe20000000000 */
[----:B------:R-:W-:-:S02]  /*65a0*/  SHF.R.U32.HI R7, RZ, 0x4, R7 ;  /* 0x00000004ff077819 */ /* 0x000fc40000011607 */
        /* <DEDUP_REMOVED lines=8> */
[----:B------:R-:W-:Y:S01]  /*6630*/  MOV R22, UR54 ;  /* 0x0000003600167c02 */ /* 0x000fe20008000f00 */
[----:B0-----:R-:W-:Y:S01]  /*6640*/  VIADD R13, R10, 0x30 ;  /* 0x000000300a0d7836 */ /* 0x001fe20000000000 */
[----:B------:R-:W-:-:S02]  /*6650*/  SHF.R.U32.HI R4, RZ, 0x4, R4 ;  /* 0x00000004ff047819 */ /* 0x000fc40000011604 */
[----:B------:R-:W-:Y:S01]  /*6660*/  SHF.R.U32.HI R6, RZ, 0x4, R6 ;  /* 0x00000004ff067819 */ /* 0x000fe20000011606 */
[----:B-1----:R-:W-:Y:S06]  /*6670*/  BAR.SYNC.DEFER_BLOCKING 0x9, 0x100 ;  /* 0x0244000000007b1d */ /* 0x002fec0000010000 */
[----:B------:R0:W-:Y:S04]  /*6680*/  STSM.16.M88.2 [R0+0x2ed00], R18 ;  /* 0x02ed001200007844 */ /* 0x0001e80000000100 */
        /* <DEDUP_REMOVED lines=28> */
[----:B------:R-:W-:Y:S01]  /*6850*/  VIADD R25, R10, 0x130 ;  /* 0x000001300a197836 */ /* 0x000fe20000000000 */
[----:B------:R-:W-:Y:S01]  /*6860*/  UMOV UR12, UR14 ;  /* 0x0000000e000c7c82 */ /* 0x000fe20008000000 */
[----:B------:R-:W-:Y:S01]  /*6870*/  MOV R12, UR56 ;  /* 0x00000038000c7c02 */ /* 0x000fe20008000f00 */
[----:B------:R-:W-:Y:S01]  /*6880*/  UMOV UR56, UR12 ;  /* 0x0000000c00387c82 */ /* 0x000fe20008000000 */
[----:B------:R-:W-:Y:S01]  /*6890*/  MOV R15, UR58 ;  /* 0x0000003a000f7c02 */ /* 0x000fe20008000f00 */
[----:B------:R-:W-:Y:S01]  /*68a0*/  UMOV UR58, UR10 ;  /* 0x0000000a003a7c82 */ /* 0x000fe20008000000 */
[----:B------:R-:W-:Y:S01]  /*68b0*/  R2UR UR10, R25 ;  /* 0x00000000190a72ca */ /* 0x000fe200000e0000 */
[----:B------:R-:W-:Y:S01]  /*68c0*/  UMOV UR57, UR19 ;  /* 0x0000001300397c82 */ /* 0x000fe20008000000 */
[----:B------:R-:W-:Y:S01]  /*68d0*/  UMOV UR13, UR15 ;  /* 0x0000000f000d7c82 */ /* 0x000fe20008000000 */
[----:B------:R-:W-:Y:S01]  /*68e0*/  MOV R16, UR59 ;  /* 0x0000003b00107c02 */ /* 0x000fe20008000f00 */
[----:B------:R-:W-:Y:S01]  /*68f0*/  UMOV UR59, UR11 ;  /* 0x0000000b003b7c82 */ /* 0x000fe20008000000 */
[----:B------:R-:W-:Y:S01]  /*6900*/  MOV R14, UR57 ;  /* 0x00000039000e7c02 */ /* 0x000fe20008000f00 */
[----:B------:R-:W-:Y:S01]  /*6910*/  UMOV UR7, 0x40 ;  /* 0x0000004000077882 */ /* 0x000fe20000000000 */
[----:B------:R-:W-:Y:S01]  /*6920*/  MOV R17, UR56 ;  /* 0x0000003800117c02 */ /* 0x000fe20008000f00 */
[----:B------:R-:W-:Y:S01]  /*6930*/  UMOV UR57, UR13 ;  /* 0x0000000d00397c82 */ /* 0x000fe20008000000 */
[----:B------:R-:W-:Y:S01]  /*6940*/  UMOV UR11, 0x40 ;  /* 0x00000040000b7882 */ /* 0x000fe20000000000 */
[----:B------:R-:W-:Y:S01]  /*6950*/  UMOV UR15, 0x40 ;  /* 0x00000040000f7882 */ /* 0x000fe20000000000 */
[----:B0-----:R-:W-:Y:S01]  /*6960*/  MOV R19, UR59 ;  /* 0x0000003b00137c02 */ /* 0x001fe20008000f00 */
[----:B------:R-:W-:Y:S01]  /*6970*/  UMOV UR59, 0x8 ;  /* 0x00000008003b7882 */ /* 0x000fe20000000000 */
[----:B------:R-:W-:Y:S01]  /*6980*/  MOV R20, UR58 ;  /* 0x0000003a00147c02 */ /* 0x000fe20008000f00 */
[----:B------:R-:W-:Y:S01]  /*6990*/  IMAD.U32 R223, RZ, RZ, UR59 ;  /* 0x0000003bffdf7e24 */ /* 0x000fe2000f8e00ff */
[----:B------:R-:W-:Y:S01]  /*69a0*/  MOV R18, UR57 ;  /* 0x0000003900127c02 */ /* 0x000fe20008000f00 */
[----:B------:R-:W-:Y:S01]  /*69b0*/  UMOV UR57, 0x40000040 ;  /* 0x4000004000397882 */ /* 0x000fe20000000000 */
[----:B------:R-:W-:Y:S04]  /*69c0*/  HGMMA.64x16x16.F32 R136, gdesc[UR44].tnspA.tnspB, R136 ;  /* 0x602000002c8879f0 */ /* 0x000fe80008700888 */
[----:B------:R-:W-:Y:S01]  /*69d0*/  HGMMA.64x16x16.F32 R152, gdesc[UR16].tnspA.tnspB, R152 ;  /* 0x60200000109879f0 */ /* 0x000fe20008700898 */
[----:B------:R-:W-:Y:S01]  /*69e0*/  R2UR UR16, R8 ;  /* 0x00000000081072ca */ /* 0x000fe200000e0000 */
[----:B------:R-:W-:Y:S01]  /*69f0*/  UMOV UR17, 0x40000040 ;  /* 0x4000004000117882 */ /* 0x000fe20000000000 */
[----:B------:R-:W-:Y:S01]  /*6a00*/  R2UR UR18, R13 ;  /* 0x000000000d1272ca */ /* 0x000fe200000e0000 */
[----:B------:R-:W-:Y:S01]  /*6a10*/  UMOV UR19, 0x40 ;  /* 0x0000004000137882 */ /* 0x000fe20000000000 */
[----:B------:R-:W-:Y:S01]  /*6a20*/  HGMMA.64x16x16.F32 R168, gdesc[UR52].tnspA.tnspB, R168 ;  /* 0x6020000034a879f0 */ /* 0x000fe200087008a8 */
[----:B------:R-:W-:Y:S01]  /*6a30*/  LOP3.LUT R8, R7, 0x3fff, RZ, 0xc0, !PT ;  /* 0x00003fff07087812 */ /* 0x000fe200078ec0ff */
[----:B------:R-:W-:Y:S01]  /*6a40*/  VIADD R7, R10, 0x1b0 ;  /* 0x000001b00a077836 */ /* 0x000fe20000000000 */
[----:B------:R-:W-:Y:S01]  /*6a50*/  LOP3.LUT R13, R6, 0x3fff, RZ, 0xc0, !PT ;  /* 0x00003fff060d7812 */ /* 0x000fe200078ec0ff */
[----:B------:R-:W-:Y:S01]  /*6a60*/  HGMMA.64x16x16.F32 R184, gdesc[UR48].tnspA.tnspB, R184 ;  /* 0x6020000030b879f0 */ /* 0x000fe200087008b8 */
[----:B------:R-:W-:Y:S01]  /*6a70*/  VIADD R10, R10, 0x230 ;  /* 0x000002300a0a7836 */ /* 0x000fe20000000000 */
[----:B------:R-:W-:Y:S01]  /*6a80*/  UMOV UR52, UR8 ;  /* 0x0000000800347c82 */ /* 0x000fe20008000000 */
[----:B------:R-:W-:Y:S01]  /*6a90*/  R2UR UR12, R13 ;  /* 0x000000000d0c72ca */ /* 0x000fe200000e0000 */
[----:B------:R-:W-:Y:S01]  /*6aa0*/  UMOV UR53, UR9 ;  /* 0x0000000900357c82 */ /* 0x000fe20008000000 */
[----:B------:R-:W-:Y:S01]  /*6ab0*/  R2UR UR14, R7 ;  /* 0x00000000070e72ca */ /* 0x000fe200000e0000 */
[----:B------:R-:W-:Y:S01]  /*6ac0*/  HGMMA.64x16x16.F32 R200, gdesc[UR40].tnspA.tnspB, R200 ;  /* 0x6020000028c879f0 */ /* 0x000fe200087008c8 */
[----:B------:R-:W-:Y:S01]  /*6ad0*/  UMOV UR4, UR16 ;  /* 0x0000001000047c82 */ /* 0x000fe20008000000 */
        /* <DEDUP_REMOVED lines=9> */
[----:B------:R-:W-:Y:S01]  /*6b70*/  UMOV UR12, UR16 ;  /* 0x00000010000c7c82 */ /* 0x000fe20008000000 */
[----:B------:R-:W-:Y:S01]  /*6b80*/  UMOV UR55, 0x40 ;  /* 0x0000004000377882 */ /* 0x000fe20000000000 */
[C---:B------:R-:W-:Y:S01]  /*6b90*/  LOP3.LUT R6, R8.reuse, 0x400000, RZ, 0xfc, !PT ;  /* 0x0040000008067812 */ /* 0x040fe200078efcff */
[----:B------:R-:W-:Y:S01]  /*6ba0*/  VIADD R7, R13, 0x80 ;  /* 0x000000800d077836 */ /* 0x000fe20000000000 */
[----:B------:R-:W-:Y:S01]  /*6bb0*/  LOP3.LUT R8, R8, 0x80000, RZ, 0xfc, !PT ;  /* 0x0008000008087812 */ /* 0x000fe200078efcff */
[----:B------:R-:W-:Y:S01]  /*6bc0*/  HGMMA.64x16x16.F32 R136, gdesc[UR24].tnspA.tnspB, R136 ;  /* 0x60200000188879f0 */ /* 0x000fe20008700888 */
[----:B------:R-:W-:-:S03]  /*6bd0*/  UMOV UR25, 0x40000040 ;  /* 0x4000004000197882 */ /* 0x000fc60000000000 */
        /* <DEDUP_REMOVED lines=35> */
[----:B-1----:R-:W-:-:S06]  /*6e10*/  WARPGROUP.ARRIVE ;  /* 0x00000000000079c5 */ /* 0x002fcc0000000000 */
[----:B------:R-:W-:Y:S01]  /*6e20*/  HGMMA.64x64x16.F32 R24, gdesc[UR56].tnspA, RZ, !UPT ;  /* 0x20e00000381879f0 */ /* 0x000fe2000c7008ff */
[----:B------:R-:W-:Y:S01]  /*6e30*/  UMOV UR56, UR4 ;  /* 0x0000000400387c82 */ /* 0x000fe20008000000 */
[----:B------:R-:W-:Y:S01]  /*6e40*/  UMOV UR57, 0x40000040 ;  /* 0x4000004000397882 */ /* 0x000fe20000000000 */
[----:B------:R-:W-:Y:S01]  /*6e50*/  UMOV UR58, UR5 ;  /* 0x00000005003a7c82 */ /* 0x000fe20008000000 */
[----:B------:R-:W-:Y:S01]  /*6e60*/  UMOV UR59, 0x8 ;  /* 0x00000008003b7882 */ /* 0x000fe20000000000 */
[----:B--2---:R-:W-:Y:S01]  /*6e70*/  IMAD.U32 R220, RZ, RZ, UR58 ;  /* 0x0000003affdc7e24 */ /* 0x004fe2000f8e00ff */
        /* <DEDUP_REMOVED lines=23> */
[----:B------:R-:W-:Y:S01]  /*6ff0*/  VIADD R7, R13, 0x200 ;  /* 0x000002000d077836 */ /* 0x000fe20000000000 */
[----:B------:R-:W-:Y:S01]  /*7000*/  HGMMA.64x64x16.F32 R24, gdesc[UR56].tnspA, R24 ;  /* 0x20e00000381879f0 */ /* 0x000fe20008700818 */
[----:B------:R-:W-:-:S08]  /*7010*/  R2UR UR59, R16 ;  /* 0x00000000103b72ca */ /* 0x000fd000000e0000 */
        /* <DEDUP_REMOVED lines=30> */
[----:B------:R-:W-:-:S02]  /*7200*/  VIADD R6, R5, 0x480 ;  /* 0x0000048005067836 */ /* 0x000fc40000000000 */
[----:B------:R-:W-:-:S10]  /*7210*/  VIADD R9, R8, 0x210 ;  /* 0x0000021008097836 */ /* 0x000fd40000000000 */
        /* <DEDUP_REMOVED lines=25> */
[----:B------:R-:W-:Y:S01]  /*73b0*/  R2UR UR24, R6 ;  /* 0x00000000061872ca */ /* 0x000fe200000e0000 */
[----:B------:R-:W-:Y:S01]  /*73c0*/  VIADD R6, R8, 0x100 ;  /* 0x0000010008067836 */ /* 0x000fe20000000000 */
[----:B------:R-:W-:-:S02]  /*73d0*/  R2UR UR16, R5 ;  /* 0x00000000051072ca */ /* 0x000fc400000e0000 */
        /* <DEDUP_REMOVED lines=36> */
[----:B------:R-:W-:Y:S01]  /*7620*/  VIADD R9, R8, 0xa0 ;  /* 0x000000a008097836 */ /* 0x000fe20000000000 */
        /* <DEDUP_REMOVED lines=140> */
[----:B------:R-:W-:-:S04]  /*7ef0*/  LEA.HI.X.SX32 R236, R236, R234, 0x1, P1 ;  /* 0x000000eaecec7211 */ /* 0x000fc800008f0eff */
        /* <DEDUP_REMOVED lines=14> */
.L_x_1945:
        /* <DEDUP_REMOVED lines=112> */
.L_x_1946:
        /* <DEDUP_REMOVED lines=95> */
.L_x_1934:
        /* <DEDUP_REMOVED lines=17> */
[----:B--2---:R-:W-:Y:S01]  /*8de0*/  ULEA UR5, UR5, UR4, 0x18 ;  /* 0x0000000405057291 */ /* 0x004fe2000f8ec03f */
[----:B------:R-:W-:Y:S02]  /*8df0*/  F2FP.F16.F32.PACK_AB R154, R157, R156 ;  /* 0x0000009c9d9a723e */ /* 0x000fe400000000ff */
[----:B------:R-:W-:-:S02]  /*8e00*/  F2FP.F16.F32.PACK_AB R155, R159, R158 ;  /* 0x0000009e9f9b723e */ /* 0x000fc400000000ff */
[----:B------:R-:W-:Y:S01]  /*8e10*/  F2FP.F16.F32.PACK_AB R161, R163, R162 ;  /* 0x000000a2a3a1723e */ /* 0x000fe200000000ff */
[----:B-1----:R-:W-:Y:S01]  /*8e20*/  VIADD R4, R4, 0xffffff80 ;  /* 0xffffff8004047836 */ /* 0x002fe20000000000 */
[----:B------:R-:W-:Y:S02]  /*8e30*/  F2FP.F16.F32.PACK_AB R168, R169, R168 ;  /* 0x000000a8a9a8723e */ /* 0x000fe400000000ff */
[----:B------:R-:W-:Y:S01]  /*8e40*/  F2FP.F16.F32.PACK_AB R162, R165, R164 ;  /* 0x000000a4a5a2723e */ /* 0x000fe200000000ff */
[----:B0-----:R-:W-:Y:S01]  /*8e50*/  IMAD.SHL.U32 R2, R4, 0x40, RZ ;  /* 0x0000004004027824 */ /* 0x001fe200078e00ff */
        /* <DEDUP_REMOVED lines=15> */
[----:B------:R-:W0:Y:S01]  /*8f50*/  LDC.64 R2, c[0x0][0x878] ;  /* 0x00021e00ff027b82 */ /* 0x000e220000000a00 */
        /* <DEDUP_REMOVED lines=12> */
[----:B------:R-:W1:Y:S01]  /*9020*/  LDC.64 R8, c[0x0][0x870] ;  /* 0x00021c00ff087b82 */ /* 0x000e620000000a00 */
[----:B------:R-:W-:Y:S02]  /*9030*/  F2FP.F16.F32.PACK_AB R179, R183, R182 ;  /* 0x000000b6b7b3723e */ /* 0x000fe400000000ff */
[----:B------:R-:W-:Y:S02]  /*9040*/  LEA R10, R6, UR5, 0x1 ;  /* 0x00000005060a7c11 */ /* 0x000fe4000f8e08ff */
[----:B------:R-:W-:Y:S02]  /*9050*/  F2FP.F16.F32.PACK_AB R185, R187, R186 ;  /* 0x000000babbb9723e */ /* 0x000fe400000000ff */
[----:B0-----:R-:W-:Y:S01]  /*9060*/  ISETP.NE.U32.AND P1, PT, R2, RZ, PT ;  /* 0x000000ff0200720c */ /* 0x001fe20003f25070 */
        /* <DEDUP_REMOVED lines=17> */
[----:B------:R-:W2:Y:S01]  /*9180*/  LDC.64 R2, c[0x0][0x870] ;  /* 0x00021c00ff027b82 */ /* 0x000ea20000000a00 */
        /* <DEDUP_REMOVED lines=58> */
[----:B-1----:R-:W-:-:S03]  /*9530*/  ISETP.NE.U32.AND P0, PT, R8, RZ, PT ;  /* 0x000000ff0800720c */ /* 0x002fc60003f05070 */
[----:B------:R0:W-:Y:S01]  /*9540*/  STSM.16.MT88.4 [R10+0x7000], R128 ;  /* 0x007000800a007844 */ /* 0x0001e20000004200 */
[----:B------:R-:W-:Y:S01]  /*9550*/  BAR.SYNC.DEFER_BLOCKING 0x1, 0x100 ;  /* 0x0044000000007b1d */ /* 0x000fe20000010000 */
[----:B------:R-:W-:Y:S01]  /*9560*/  ISETP.NE.AND.EX P0, PT, R9, RZ, PT, P0 ;  /* 0x000000ff0900720c */ /* 0x000fe20003f05300 */
[----:B--2---:R-:W-:-:S04]  /*9570*/  IMAD.WIDE R8, R231, 0x4, R2 ;  /* 0x00000004e7087825 */ /* 0x004fc800078e0202 */
        /* <DEDUP_REMOVED lines=27> */
.L_x_1949:
[----:B------:R-:W2:Y:S01]  /*9730*/  LDL.LU R4, [R1] ;  /* 0x0000000001047983 */ /* 0x000ea20000300800 */
[----:B------:R-:W-:Y:S01]  /*9740*/  LEA R30, R11, UR5, 0x1 ;  /* 0x000000050b1e7c11 */ /* 0x000fe2000f8e08ff */
[----:B------:R-:W-:Y:S01]  /*9750*/  @P0 IMAD.MOV.U32 R2, RZ, RZ, R6 ;  /* 0x000000ffff020224 */ /* 0x000fe200078e0006 */
[----:B------:R-:W-:Y:S01]  /*9760*/  ULDC.64 UR6, c[0x0][0x850] ;  /* 0x0002140000067ab9 */ /* 0x000fe20000000a00 */
[----:B------:R-:W3:Y:S01]  /*9770*/  LDL R224, [R1+0x4] ;  /* 0x0000040001e07983 */ /* 0x000ee20000100800 */
[----:B------:R-:W-:Y:S01]  /*9780*/  @P0 IMAD.MOV.U32 R3, RZ, RZ, R5 ;  /* 0x000000ffff030224 */ /* 0x000fe200078e0005 */
[--C-:B------:R-:W-:Y:S01]  /*9790*/  SHF.R.S32.HI R29, RZ, 0x1f, R28.reuse ;  /* 0x0000001fff1d7819 */ /* 0x100fe2000001141c */
[C---:B------:R-:W-:Y:S01]  /*97a0*/  VIADD R31, R0.reuse, 0x8 ;  /* 0x00000008001f7836 */ /* 0x040fe20000000000 */
[----:B------:R0:W1:Y:S01]  /*97b0*/  LDS.128 R36, [R30+0xa400] ;  /* 0x00a400001e247984 */ /* 0x0000620000000c00 */
[C---:B------:R-:W-:Y:S01]  /*97c0*/  IADD3 R2, P1, R0.reuse, R2, RZ ;  /* 0x0000000200027210 */ /* 0x040fe20007f3e0ff */
[----:B------:R-:W-:Y:S01]  /*97d0*/  ULDC UR5, c[0x0][0x83c] ;  /* 0x00020f0000057ab9 */ /* 0x000fe20000000800 */
[----:B------:R-:W-:Y:S01]  /*97e0*/  SHF.R.S32.HI R48, RZ, 0x1f, R231 ;  /* 0x0000001fff307819 */ /* 0x000fe200000114e7 */
[----:B------:R0:W4:Y:S01]  /*97f0*/  LDS.128 R8, [R30+0x1400] ;  /* 0x001400001e087984 */ /* 0x0001220000000c00 */
[----:B------:R-:W-:Y:S01]  /*9800*/  LEA.HI.X.SX32 R3, R0, R3, 0x1, P1 ;  /* 0x0000000300037211 */ /* 0x000fe200008f0eff */
[----:B------:R-:W-:Y:S01]  /*9810*/  IMAD.WIDE.U32 R32, R237, UR6, R28 ;  /* 0x00000006ed207c25 */ /* 0x000fe2000f8e001c */
[----:B------:R-:W-:Y:S01]  /*9820*/  SEL R48, R48, RZ, !P0 ;  /* 0x000000ff30307207 */ /* 0x000fe20004000000 */
[----:B------:R0:W0:Y:S01]  /*9830*/  LDS.128 R12, [R30+0x1800] ;  /* 0x001800001e0c7984 */ /* 0x0000220000000c00 */
[----:B------:R-:W-:Y:S01]  /*9840*/  SEL R231, R231, RZ, !P0 ;  /* 0x000000ffe7e77207 */ /* 0x000fe20004000000 */
[----:B------:R-:W-:Y:S01]  /*9850*/  VIADD R40, R0, 0x20 ;  /* 0x0000002000287836 */ /* 0x000fe20000000000 */
[----:B------:R-:W-:Y:S01]  /*9860*/  BSSY B1, `(.L_x_1950) ;  /* 0x000002c000017945 */ /* 0x000fe20003800000 */
[----:B------:R0:W0:Y:S04]  /*9870*/  LDS.128 R16, [R30+0x1c00] ;  /* 0x001c00001e107984 */ /* 0x0000280000000c00 */
[----:B------:R0:W0:Y:S04]  /*9880*/  LDS.128 R20, [R30+0x2000] ;  /* 0x002000001e147984 */ /* 0x0000280000000c00 */
[----:B------:R0:W0:Y:S01]  /*9890*/  LDS.128 R24, [R30+0x2400] ;  /* 0x002400001e187984 */ /* 0x0000220000000c00 */
[----:B--2---:R-:W-:-:S03]  /*98a0*/  R2UR UR8, R4 ;  /* 0x00000000040872ca */ /* 0x004fc600000e0000 */
[----:B------:R2:W0:Y:S01]  /*98b0*/  LDS.128 R4, [R30+0x1000] ;  /* 0x001000001e047984 */ /* 0x0004220000000c00 */
[----:B---3--:R-:W-:-:S04]  /*98c0*/  IMAD R34, R224, UR6, RZ ;  /* 0x00000006e0227c24 */ /* 0x008fc8000f8e02ff */
[----:B------:R-:W-:Y:S01]  /*98d0*/  IMAD R35, R237, UR7, R34 ;  /* 0x00000007ed237c24 */ /* 0x000fe2000f8e0222 */
[----:B------:R-:W-:Y:S01]  /*98e0*/  ULDC.64 UR6, c[0x0][0x858] ;  /* 0x0002160000067ab9 */ /* 0x000fe20000000a00 */
[----:B------:R-:W-:Y:S02]  /*98f0*/  VIADD R34, R0, 0x18 ;  /* 0x0000001800227836 */ /* 0x000fe40000000000 */
[----:B------:R-:W-:Y:S01]  /*9900*/  IMAD.IADD R33, R33, 0x1, R35 ;  /* 0x0000000121217824 */ /* 0x000fe200078e0223 */
[----:B------:R-:W-:Y:S02]  /*9910*/  UIMAD UR4, UR8, -0x50, UR4 ;  /* 0xffffffb0080478a4 */ /* 0x000fe4000f8e0204 */
[----:B------:R-:W-:Y:S02]  /*9920*/  IMAD.U32 R35, RZ, RZ, UR8 ;  /* 0x00000008ff237e24 */ /* 0x000fe4000f8e00ff */
[----:B------:R-:W-:Y:S01]  /*9930*/  IMAD.WIDE.U32 R32, R231, UR6, R32 ;  /* 0x00000006e7207c25 */ /* 0x000fe2000f8e0020 */
[----:B------:R-:W-:-:S03]  /*9940*/  UISETP.LT.AND UP0, UPT, UR4, 0x50, UPT ;  /* 0x000000500400788c */ /* 0x000fc6000bf01270 */
[----:B------:R-:W-:Y:S01]  /*9950*/  IMAD.WIDE R2, R35, 0x50, R2 ;  /* 0x0000005023027825 */ /* 0x000fe200078e0202 */
[----:B------:R-:W-:-:S06]  /*9960*/  USEL UR4, UR4, 0x50, UP0 ;  /* 0x0000005004047887 */ /* 0x000fcc0008000000 */
        /* <DEDUP_REMOVED lines=14> */
[----:B012-4-:R-:W-:-:S12]  /*9a50*/  @P1 BRA `(.L_x_1951) ;  /* 0x0000000000301947 */ /* 0x017fd80003800000 */
        /* <DEDUP_REMOVED lines=12> */
.L_x_1951:
[----:B------:R-:W-:Y:S05]  /*9b20*/  BSYNC B1 ;  /* 0x0000000000017941 */ /* 0x000fea0003800000 */
.L_x_1950:
        /* <DEDUP_REMOVED lines=16> */
.L_x_1953:
[----:B------:R-:W-:Y:S05]  /*9c30*/  BSYNC B1 ;  /* 0x0000000000017941 */ /* 0x000fea0003800000 */
.L_x_1952:
        /* <DEDUP_REMOVED lines=19> */
.L_x_1955:
[----:B------:R-:W-:Y:S05]  /*9d70*/  BSYNC B1 ;  /* 0x0000000000017941 */ /* 0x000fea0003800000 */
.L_x_1954:
        /* <DEDUP_REMOVED lines=18> */
.L_x_1957:
[----:B------:R-:W-:Y:S05]  /*9ea0*/  BSYNC B1 ;  /* 0x0000000000017941 */ /* 0x000fea0003800000 */
.L_x_1956:
        /* <DEDUP_REMOVED lines=19> */
.L_x_1959:
[----:B------:R-:W-:Y:S05]  /*9fe0*/  BSYNC B1 ;  /* 0x0000000000017941 */ /* 0x000fea0003800000 */
.L_x_1958:
        /* <DEDUP_REMOVED lines=19> */
.L_x_1961:
[----:B------:R-:W-:Y:S05]  /*a120*/  BSYNC B1 ;  /* 0x0000000000017941 */ /* 0x000fea0003800000 */
.L_x_1960:
        /* <DEDUP_REMOVED lines=20> */
.L_x_1963:
[----:B------:R-:W-:Y:S05]  /*a270*/  BSYNC B1 ;  /* 0x0000000000017941 */ /* 0x000fea0003800000 */
.L_x_1962:
        /* <DEDUP_REMOVED lines=20> */
.L_x_1965:
[----:B------:R-:W-:Y:S05]  /*a3c0*/  BSYNC B1 ;  /* 0x0000000000017941 */ /* 0x000fea0003800000 */
.L_x_1964:
        /* <DEDUP_REMOVED lines=20> */
.L_x_1967:
[----:B------:R-:W-:Y:S05]  /*a510*/  BSYNC B1 ;  /* 0x0000000000017941 */ /* 0x000fea0003800000 */
.L_x_1966:
        /* <DEDUP_REMOVED lines=19> */
.L_x_1969:
[----:B------:R-:W-:Y:S05]  /*a650*/  BSYNC B1 ;  /* 0x0000000000017941 */ /* 0x000fea0003800000 */
.L_x_1968:
        /* <DEDUP_REMOVED lines=23> */
[C---:B------:R-:W-:Y:S01]  /*a7d0*/  ISETP.GE.OR P4, PT, R28.reuse, UR6, P4 ;  /* 0x000000061c007c0c */ /* 0x040fe2000a786670 */
        /* <DEDUP_REMOVED lines=24> */
.L_x_1971:
[----:B------:R-:W-:Y:S05]  /*a960*/  BSYNC B1 ;  /* 0x0000000000017941 */ /* 0x000fea0003800000 */
.L_x_1970:
        /* <DEDUP_REMOVED lines=18> */
.L_x_1973:
[----:B------:R-:W-:Y:S05]  /*aa90*/  BSYNC B1 ;  /* 0x0000000000017941 */ /* 0x000fea0003800000 */
.L_x_1972:
        /* <DEDUP_REMOVED lines=18> */
.L_x_1975:
[----:B------:R-:W-:Y:S05]  /*abc0*/  BSYNC B1 ;  /* 0x0000000000017941 */ /* 0x000fea0003800000 */
.L_x_1974:
        /* <DEDUP_REMOVED lines=18> */
.L_x_1977:
[----:B------:R-:W-:Y:S05]  /*acf0*/  BSYNC B1 ;  /* 0x0000000000017941 */ /* 0x000fea0003800000 */
.L_x_1976:
        /* <DEDUP_REMOVED lines=16> */
.L_x_1979:
[----:B------:R-:W-:Y:S05]  /*ae00*/  BSYNC B1 ;  /* 0x0000000000017941 */ /* 0x000fea0003800000 */
.L_x_1978:
        /* <DEDUP_REMOVED lines=16> */
.L_x_1981:
[----:B------:R-:W-:Y:S05]  /*af10*/  BSYNC B1 ;  /* 0x0000000000017941 */ /* 0x000fea0003800000 */
.L_x_1980:
        /* <DEDUP_REMOVED lines=16> */
.L_x_1983:
[----:B------:R-:W-:Y:S05]  /*b020*/  BSYNC B1 ;  /* 0x0000000000017941 */ /* 0x000fea0003800000 */
.L_x_1982:
        /* <DEDUP_REMOVED lines=16> */
.L_x_1985:
[----:B------:R-:W-:Y:S05]  /*b130*/  BSYNC B1 ;  /* 0x0000000000017941 */ /* 0x000fea0003800000 */
.L_x_1984:
        /* <DEDUP_REMOVED lines=16> */
.L_x_1987:
[----:B------:R-:W-:Y:S05]  /*b240*/  BSYNC B1 ;  /* 0x0000000000017941 */ /* 0x000fea0003800000 */
.L_x_1986:
        /* <DEDUP_REMOVED lines=16> */
.L_x_1948:
[----:B------:R-:W1:Y:S01]  /*b350*/  LDC.64 R4, c[0x0][0x878] ;  /* 0x00021e00ff047b82 */ /* 0x000e620000000a00 */
[----:B------:R-:W-:-:S07]  /*b360*/  ULDC.64 UR4, c[0x0][0x208] ;  /* 0x0000820000047ab9 */ /* 0x000fce0000000a00 */
[----:B------:R-:W2:Y:S08]  /*b370*/  LDC.64 R6, c[0x0][0x870] ;  /* 0x00021c00ff067b82 */ /* 0x000eb00000000a00 */
[----:B0-----:R-:W0:Y:S01]  /*b380*/  LDC.64 R2, c[0x0][0x870] ;  /* 0x00021c00ff027b82 */ /* 0x001e220000000a00 */
[----:B-1----:R-:W-:-:S04]  /*b390*/  ISETP.NE.U32.AND P0, PT, R4, RZ, PT ;  /* 0x000000ff0400720c */ /* 0x002fc80003f05070 */
[----:B------:R-:W-:Y:S02]  /*b3a0*/  ISETP.NE.AND.EX P0, PT, R5, RZ, PT, P0 ;  /* 0x000000ff0500720c */ /* 0x000fe40003f05300 */
[----:B--2---:R-:W-:-:S04]  /*b3b0*/  ISETP.NE.U32.AND P1, PT, R6, RZ, PT ;  /* 0x000000ff0600720c */ /* 0x004fc80003f25070 */
[----:B------:R-:W-:Y:S01]  /*b3c0*/  ISETP.NE.AND.EX P1, PT, R7, RZ, PT, P1 ;  /* 0x000000ff0700720c */ /* 0x000fe20003f25310 */
[----:B0-----:R-:W-:-:S06]  /*b3d0*/  IMAD.WIDE R8, R231, 0x4, R2 ;  /* 0x00000004e7087825 */ /* 0x001fcc00078e0202 */
[----:B------:R-:W0:Y:S06]  /*b3e0*/  @P0 LDC.64 R4, c[0x0][0x878] ;  /* 0x00021e00ff040b82 */ /* 0x000e2c0000000a00 */
[----:B------:R-:W2:Y:S01]  /*b3f0*/  @P1 LDG.E R7, desc[UR4][R8.64] ;  /* 0x0000000408071981 */ /* 0x000ea2000c1e1900 */
[----:B0-----:R-:W-:-:S05]  /*b400*/  @P0 IMAD.WIDE R4, R231, 0x4, R4 ;  /* 0x00000004e7040825 */ /* 0x001fca00078e0204 */
[----:B------:R0:W3:Y:S01]  /*b410*/  @P0 LDG.E R0, desc[UR4][R4.64] ;  /* 0x0000000404000981 */ /* 0x0000e2000c1e1900 */
[----:B------:R-:W-:Y:S01]  /*b420*/  ULDC UR4, c[0x0][0x808] ;  /* 0x0002020000047ab9 */ /* 0x000fe20000000800 */
[----:B------:R-:W1:Y:S02]  /*b430*/  S2R R2, SR_TID.X ;  /* 0x0000000000027919 */ /* 0x000e640000002100 */
[----:B-1----:R-:W-:-:S05]  /*b440*/  VIADD R11, R2, 0xffffff80 ;  /* 0xffffff80020b7836 */ /* 0x002fca0000000000 */
[----:B------:R-:W-:-:S04]  /*b450*/  SHF.R.S32.HI R2, RZ, 0x1f, R11 ;  /* 0x0000001fff027819 */ /* 0x000fc8000001140b */
[----:B------:R-:W-:Y:S02]  /*b460*/  LEA.HI R10, R2, R11, RZ, 0x5 ;  /* 0x0000000b020a7211 */ /* 0x000fe400078f28ff */
[----:B------:R-:W-:Y:S02]  /*b470*/  CS2R R2, SRZ ;  /* 0x0000000000027805 */ /* 0x000fe4000001ff00 */
[----:B------:R-:W-:Y:S02]  /*b480*/  LOP3.LUT R6, R10, 0x1fffffe0, RZ, 0xc0, !PT ;  /* 0x1fffffe00a067812 */ /* 0x000fe400078ec0ff */
[----:B------:R-:W-:-:S03]  /*b490*/  SHF.R.S32.HI R15, RZ, 0x5, R10 ;  /* 0x00000005ff0f7819 */ /* 0x000fc6000001140a */
[----:B------:R-:W-:-:S04]  /*b4a0*/  IMAD.IADD R10, R11, 0x1, -R6 ;  /* 0x000000010b0a7824 */ /* 0x000fc800078e0a06 */
[----:B0-----:R-:W-:-:S05]  /*b4b0*/  IMAD.SHL.U32 R4, R10, 0x8, RZ ;  /* 0x000000080a047824 */ /* 0x001fca00078e00ff */
        /* <DEDUP_REMOVED lines=13> */
.L_x_1988:
[----:B------:R-:W2:Y:S01]  /*b590*/  LDL.LU R0, [R1] ;  /* 0x0000000001007983 */ /* 0x000ea20000300800 */
[----:B------:R-:W-:Y:S01]  /*b5a0*/  ULDC.64 UR6, c[0x0][0x820] ;  /* 0x0002080000067ab9 */ /* 0x000fe20000000a00 */
[----:B------:R-:W-:Y:S02]  /*b5b0*/  ULDC UR5, c[0x0][0x80c] ;  /* 0x0002030000057ab9 */ /* 0x000fe40000000800 */
[----:B------:R-:W3:Y:S01]  /*b5c0*/  LDL R23, [R1+0x4] ;  /* 0x0000040001177983 */ /* 0x000ee20000100800 */
[C---:B------:R-:W-:Y:S01]  /*b5d0*/  LEA.HI.X.SX32 R7, R15.reuse, R3, 0x1, P2 ;  /* 0x000000030f077211 */ /* 0x040fe200010f0eff */
[----:B------:R-:W-:Y:S01]  /*b5e0*/  VIADD R8, R15, 0x8 ;  /* 0x000000080f087836 */ /* 0x000fe20000000000 */
[----:B------:R-:W-:Y:S01]  /*b5f0*/  BSSY B1, `(.L_x_1989) ;  /* 0x000002b000017945 */ /* 0x000fe20003800000 */
[----:B------:R-:W-:-:S04]  /*b600*/  IMAD.WIDE.U32 R2, R237, UR6, R4 ;  /* 0x00000006ed027c25 */ /* 0x000fc8000f8e0004 */
[----:B------:R-:W-:Y:S01]  /*b610*/  VIADD R10, R15, 0x20 ;  /* 0x000000200f0a7836 */ /* 0x000fe20000000000 */
[----:B--2---:R-:W-:Y:S01]  /*b620*/  R2UR UR8, R0 ;  /* 0x00000000000872ca */ /* 0x004fe200000e0000 */
[----:B---3--:R-:W-:-:S04]  /*b630*/  IMAD R0, R23, UR6, RZ ;  /* 0x0000000617007c24 */ /* 0x008fc8000f8e02ff */
[----:B------:R-:W-:Y:S01]  /*b640*/  IMAD R9, R237, UR7, R0 ;  /* 0x00000007ed097c24 */ /* 0x000fe2000f8e0200 */
[----:B------:R-:W-:Y:S01]  /*b650*/  ULDC.64 UR6, c[0x0][0x828] ;  /* 0x00020a0000067ab9 */ /* 0x000fe20000000a00 */
[----:B------:R-:W-:Y:S02]  /*b660*/  VIADD R0, R15, 0x10 ;  /* 0x000000100f007836 */ /* 0x000fe40000000000 */
[----:B------:R-:W-:-:S04]  /*b670*/  IMAD.IADD R3, R9, 0x1, R3 ;  /* 0x0000000109037824 */ /* 0x000fc800078e0203 */
[----:B------:R-:W-:Y:S02]  /*b680*/  UIMAD UR4, UR8, -0x50, UR4 ;  /* 0xffffffb0080478a4 */ /* 0x000fe4000f8e0204 */
[----:B------:R-:W-:-:S04]  /*b690*/  IMAD.U32 R13, RZ, RZ, UR8 ;  /* 0x00000008ff0d7e24 */ /* 0x000fc8000f8e00ff */
[C---:B------:R-:W-:Y:S02]  /*b6a0*/  ISETP.GE.AND P0, PT, R15.reuse, UR4, PT ;  /* 0x000000040f007c0c */ /* 0x040fe4000bf06270 */
[----:B------:R-:W-:Y:S02]  /*b6b0*/  ISETP.GE.AND P5, PT, R0, UR4, PT ;  /* 0x0000000400007c0c */ /* 0x000fe4000bfa6270 */
[----:B------:R-:W-:Y:S02]  /*b6c0*/  SHF.R.S32.HI R0, RZ, 0x1f, R231 ;  /* 0x0000001fff007819 */ /* 0x000fe400000114e7 */
[----:B------:R-:W-:Y:S02]  /*b6d0*/  ISETP.GE.OR P2, PT, R4, UR5, P0 ;  /* 0x0000000504007c0c */ /* 0x000fe40008746670 */
[----:B------:R-:W-:Y:S02]  /*b6e0*/  SEL R12, R0, RZ, !P1 ;  /* 0x000000ff000c7207 */ /* 0x000fe40004800000 */
[----:B------:R-:W-:Y:S01]  /*b6f0*/  ISETP.GE.AND P6, PT, R8, UR4, PT ;  /* 0x0000000408007c0c */ /* 0x000fe2000bfc6270 */
[----:B------:R-:W-:Y:S01]  /*b700*/  VIADD R8, R15, 0x18 ;  /* 0x000000180f087836 */ /* 0x000fe20000000000 */
[----:B------:R-:W-:Y:S01]  /*b710*/  SEL R231, R231, RZ, !P1 ;  /* 0x000000ffe7e77207 */ /* 0x000fe20004800000 */
[----:B------:R-:W-:Y:S01]  /*b720*/  IMAD R0, R12, UR6, RZ ;  /* 0x000000060c007c24 */ /* 0x000fe2000f8e02ff */
[----:B------:R-:W-:-:S02]  /*b730*/  ISETP.GE.AND P3, PT, R10, UR4, PT ;  /* 0x000000040a007c0c */ /* 0x000fc4000bf66270 */
[----:B------:R-:W-:Y:S01]  /*b740*/  ISETP.GE.AND P4, PT, R8, UR4, PT ;  /* 0x0000000408007c0c */ /* 0x000fe2000bf86270 */
[C---:B------:R-:W-:Y:S01]  /*b750*/  IMAD R9, R231.reuse, UR7, R0 ;  /* 0x00000007e7097c24 */ /* 0x040fe2000f8e0200 */
[----:B------:R-:W-:Y:S01]  /*b760*/  P2R R14, PR, RZ, 0x40 ;  /* 0x00000040ff0e7803 */ /* 0x000fe20000000000 */
[----:B------:R-:W-:Y:S01]  /*b770*/  IMAD.WIDE.U32 R10, R231, UR6, R2 ;  /* 0x00000006e70a7c25 */ /* 0x000fe2000f8e0002 */
[----:B------:R-:W-:Y:S02]  /*b780*/  P2R R16, PR, RZ, 0x20 ;  /* 0x00000020ff107803 */ /* 0x000fe40000000000 */
        /* <DEDUP_REMOVED lines=17> */
.L_x_1990:
[----:B------:R-:W-:Y:S05]  /*b8a0*/  BSYNC B1 ;  /* 0x0000000000017941 */ /* 0x000fea0003800000 */
.L_x_1989:
        /* <DEDUP_REMOVED lines=17> */
.L_x_1992:
[----:B------:R-:W-:Y:S05]  /*b9c0*/  BSYNC B1 ;  /* 0x0000000000017941 */ /* 0x000fea0003800000 */
.L_x_1991:
        /* <DEDUP_REMOVED lines=17> */
.L_x_1994:
[----:B------:R-:W-:Y:S05]  /*bae0*/  BSYNC B1 ;  /* 0x0000000000017941 */ /* 0x000fea0003800000 */
.L_x_1993:
        /* <DEDUP_REMOVED lines=18> */
.L_x_1996:
[----:B------:R-:W-:Y:S05]  /*bc10*/  BSYNC B1 ;  /* 0x0000000000017941 */ /* 0x000fea0003800000 */
.L_x_1995:
        /* <DEDUP_REMOVED lines=17> */
.L_x_1998:
[----:B------:R-:W-:Y:S05]  /*bd30*/  BSYNC B1 ;  /* 0x0000000000017941 */ /* 0x000fea0003800000 */
.L_x_1997:
        /* <DEDUP_REMOVED lines=18> */
.L_x_2000:
[----:B------:R-:W-:Y:S05]  /*be60*/  BSYNC B1 ;  /* 0x0000000000017941 */ /* 0x000fea0003800000 */
.L_x_1999:
        /* <DEDUP_REMOVED lines=21> */
.L_x_2002:
[----:B------:R-:W-:Y:S05]  /*bfc0*/  BSYNC B1 ;  /* 0x0000000000017941 */ /* 0x000fea0003800000 */
.L_x_2001:
        /* <DEDUP_REMOVED lines=18> */
.L_x_2004:
[----:B------:R-:W-:Y:S05]  /*c0f0*/  BSYNC B1 ;  /* 0x0000000000017941 */ /* 0x000fea0003800000 */
.L_x_2003:
        /* <DEDUP_REMOVED lines=18> */
.L_x_2006:
[----:B------:R-:W-:Y:S05]  /*c220*/  BSYNC B1 ;  /* 0x0000000000017941 */ /* 0x000fea0003800000 */
.L_x_2005:
        /* <DEDUP_REMOVED lines=18> */
.L_x_2008:
[----:B------:R-:W-:Y:S05]  /*c350*/  BSYNC B1 ;  /* 0x0000000000017941 */ /* 0x000fea0003800000 */
.L_x_2007:
[----:B------:R-:W-:Y:S01]  /*c360*/  ULDC.64 UR4, c[0x0][0x850] ;  /* 0x0002140000047ab9 */ /* 0x000fe20000000a00 */
[----:B------:R-:W-:Y:S01]  /*c370*/  ULDC UR6, c[0x0][0x83c] ;  /* 0x00020f0000067ab9 */ /* 0x000fe20000000800 */
[----:B------:R-:W-:Y:S01]  /*c380*/  IMAD R0, R23, UR4, RZ ;  /* 0x0000000417007c24 */ /* 0x000fe2000f8e02ff */
[----:B0-----:R-:W-:Y:S01]  /*c390*/  P2R R8, PR, RZ, 0x8 ;  /* 0x00000008ff087803 */ /* 0x001fe20000000000 */
[C---:B------:R-:W-:Y:S01]  /*c3a0*/  IMAD.WIDE.U32 R6, R237.reuse, UR4, R4 ;  /* 0x00000004ed067c25 */ /* 0x040fe2000f8e0004 */
        /* <DEDUP_REMOVED lines=42> */
.L_x_2010:
[----:B------:R-:W-:Y:S05]  /*c650*/  BSYNC B1 ;  /* 0x0000000000017941 */ /* 0x000fea0003800000 */
.L_x_2009:
        /* <DEDUP_REMOVED lines=17> */
.L_x_2012:
[----:B------:R-:W-:Y:S05]  /*c770*/  BSYNC B1 ;  /* 0x0000000000017941 */ /* 0x000fea0003800000 */
.L_x_2011:
        /* <DEDUP_REMOVED lines=17> */
.L_x_2014:
[----:B------:R-:W-:Y:S05]  /*c890*/  BSYNC B1 ;  /* 0x0000000000017941 */ /* 0x000fea0003800000 */
.L_x_2013:
        /* <DEDUP_REMOVED lines=17> */
.L_x_2016:
[----:B------:R-:W-:Y:S05]  /*c9b0*/  BSYNC B1 ;  /* 0x0000000000017941 */ /* 0x000fea0003800000 */
.L_x_2015:
        /* <DEDUP_REMOVED lines=16> */
.L_x_2018:
[----:B------:R-:W-:Y:S05]  /*cac0*/  BSYNC B1 ;  /* 0x0000000000017941 */ /* 0x000fea0003800000 */
.L_x_2017:
        /* <DEDUP_REMOVED lines=16> */
.L_x_2020:
[----:B------:R-:W-:Y:S05]  /*cbd0*/  BSYNC B1 ;  /* 0x0000000000017941 */ /* 0x000fea0003800000 */
.L_x_2019:
        /* <DEDUP_REMOVED lines=16> */
.L_x_2022:
[----:B------:R-:W-:Y:S05]  /*cce0*/  BSYNC B1 ;  /* 0x0000000000017941 */ /* 0x000fea0003800000 */
.L_x_2021:
        /* <DEDUP_REMOVED lines=16> */
.L_x_2024:
[----:B------:R-:W-:Y:S05]  /*cdf0*/  BSYNC B1 ;  /* 0x0000000000017941 */ /* 0x000fea0003800000 */
.L_x_2023:
        /* <DEDUP_REMOVED lines=16> */
.L_x_2026:
[----:B------:R-:W-:Y:S05]  /*cf00*/  BSYNC B1 ;  /* 0x0000000000017941 */ /* 0x000fea0003800000 */
.L_x_2025:
        /* <DEDUP_REMOVED lines=16> */
.L_x_1923:
        /* <DEDUP_REMOVED lines=28> */
.L_x_2027:
[----:B------:R-:W-:Y:S01]  /*d1d0*/  ULDC UR5, c[0x0][0x8c4] ;  /* 0x0002310000057ab9 */ /* 0x000fe20000000800 */
[----:B------:R-:W-:Y:S01]  /*d1e0*/  UMOV UR4, UR9 ;  /* 0x0000000900047c82 */ /* 0x000fe20008000000 */
[----:B------:R-:W-:-:S11]  /*d1f0*/  UISETP.NE.AND UP0, UPT, UR5, 0x1, UPT ;  /* 0x000000010500788c */ /* 0x000fd6000bf05270 */
[----:B------:R-:W-:Y:S02]  /*d200*/  @UP0 ULDC.64 UR10, c[0x0][0x8c8] ;  /* 0x00023200000a0ab9 */ /* 0x000fe40000000a00 */
[----:B------:R-:W-:-:S04]  /*d210*/  UIMAD.WIDE.U32 UR6, UR9, UR10, URZ ;  /* 0x0000000a090672a5 */ /* 0x000fc8000f8e003f */
[----:B------:R-:W-:-:S04]  /*d220*/  @UP0 USHF.R.U32.HI UR4, URZ, UR11, UR7 ;  /* 0x0000000b3f040299 */ /* 0x000fc80008011607 */
[----:B------:R-:W-:-:S12]  /*d230*/  UIMAD UR5, UR4, UR5, URZ ;  /* 0x00000005040572a4 */ /* 0x000fd8000f8e023f */
.L_x_2028:
        /* <DEDUP_REMOVED lines=24> */
.L_x_2029:
        /* <DEDUP_REMOVED lines=15> */
.L_x_2031:
[----:B------:R-:W-:-:S05]  /*d4b0*/  ULDC UR5, c[0x0][0x8ec] ;  /* 0x00023b0000057ab9 */ /* 0x000fca0000000800 */
.L_x_2030:
        /* <DEDUP_REMOVED lines=65> */
.L_x_2033:
        /* <DEDUP_REMOVED lines=14> */
.L_x_2034:
        /* <DEDUP_REMOVED lines=9> */
.L_x_2035:
        /* <DEDUP_REMOVED lines=40> */
.L_x_2051:
        /* <DEDUP_REMOVED lines=10> */
.L_x_2037:
        /* <DEDUP_REMOVED lines=154> */
.L_x_2043:
[----:B------:R-:W-:-:S04]  /*e700*/  SHF.L.U32 R5, R9, 0x1f, RZ ;  /* 0x0000001f09057819 */ /* 0x000fc800000006ff */
[----:B------:R-:W0:Y:S02]  /*e710*/  SYNCS.PHASECHK.TRANS64.TRYWAIT P1, [R6+URZ+0x31638], R5 ;  /* 0x03163805060075a7 */ /* 0x000e24000802017f */
[----:B0-----:R-:W-:Y:S05]  /*e720*/  @!P1 BRA `(.L_x_2039) ;  /* 0x0000000c00d89947 */ /* 0x001fea0003800000 */
.L_x_2052:
[----:B------:R-:W-:Y:S05]  /*e730*/  @P0 BRA `(.L_x_2040) ;  /* 0x0000000000140947 */ /* 0x000fea0003800000 */
[----:B------:R-:W-:Y:S01]  /*e740*/  ISETP.NE.AND P1, PT, R15, RZ, PT ;  /* 0x000000ff0f00720c */ /* 0x000fe20003f25270 */
[----:B0-----:R-:W-:-:S04]  /*e750*/  IMAD.MOV.U32 R5, RZ, RZ, 0x8100 ;  /* 0x00008100ff057424 */ /* 0x001fc800078e00ff */
[----:B------:R1:W-:Y:S08]  /*e760*/  SYNCS.ARRIVE.TRANS64 RZ, [R6+URZ+0x31630], R5 ;  /* 0x0316300506ff79a7 */ /* 0x0003f0000800003f */
[----:B------:R-:W-:Y:S05]  /*e770*/  @!P1 BRA `(.L_x_2040) ;  /* 0x0000000000049947 */ /* 0x000fea0003800000 */
[----:B------:R-:W-:Y:S01]  /*e780*/  BPT.TRAP 0x1 ;  /* 0x000000040000795c */ /* 0x000fe20000300000 */
.L_x_2040:
        /* <DEDUP_REMOVED lines=47> */
.L_x_2054:
[----:B------:R-:W-:Y:S01]  /*ea80*/  LOP3.LUT R9, R9, 0x1, RZ, 0x3c, !PT ;  /* 0x0000000109097812 */ /* 0x000fe200078e3cff */
[----:B------:R-:W-:Y:S06]  /*ea90*/  @P2 BRA `(.L_x_2042) ;  /* 0x0000000000142947 */ /* 0x000fec0003800000 */
[----:B------:R-:W-:Y:S01]  /*eaa0*/  ISETP.NE.AND P1, PT, R15, RZ, PT ;  /* 0x000000ff0f00720c */ /* 0x000fe20003f25270 */
[----:B0-----:R-:W-:-:S04]  /*eab0*/  IMAD.MOV.U32 R2, RZ, RZ, 0x8100 ;  /* 0x00008100ff027424 */ /* 0x001fc800078e00ff */
[----:B------:R1:W-:Y:S08]  /*eac0*/  SYNCS.ARRIVE.TRANS64 RZ, [R20+URZ+0x31610], R2 ;  /* 0x0316100214ff79a7 */ /* 0x0003f0000800003f */
[----:B------:R-:W-:Y:S05]  /*ead0*/  @!P1 BRA `(.L_x_2042) ;  /* 0x0000000000049947 */ /* 0x000fea0003800000 */
[----:B------:R-:W-:Y:S01]  /*eae0*/  BPT.TRAP 0x1 ;  /* 0x000000040000795c */ /* 0x000fe20000300000 */
.L_x_2042:
        /* <DEDUP_REMOVED lines=53> */
.L_x_2038:
        /* <DEDUP_REMOVED lines=17> */
.L_x_2055:
[----:B------:R-:W-:Y:S01]  /*ef50*/  IMAD.IADD R10, R11, 0x1, R3 ;  /* 0x000000010b0a7824 */ /* 0x000fe200078e0203 */
[----:B------:R-:W-:Y:S06]  /*ef60*/  @P0 BRA `(.L_x_2045) ;  /* 0x0000000000140947 */ /* 0x000fec0003800000 */
[----:B------:R-:W-:Y:S01]  /*ef70*/  LOP3.LUT P0, RZ, R21, 0x1f, RZ, 0xc0, !PT ;  /* 0x0000001f15ff7812 */ /* 0x000fe2000780c0ff */
[----:B------:R-:W-:-:S04]  /*ef80*/  IMAD.MOV.U32 R11, RZ, RZ, 0x8100 ;  /* 0x00008100ff0b7424 */ /* 0x000fc800078e00ff */
[----:B------:R1:W-:Y:S08]  /*ef90*/  SYNCS.ARRIVE.TRANS64 RZ, [R6+URZ+0x31630], R11 ;  /* 0x0316300b06ff79a7 */ /* 0x0003f0000800003f */
[----:B------:R-:W-:Y:S05]  /*efa0*/  @!P0 BRA `(.L_x_2045) ;  /* 0x0000000000048947 */ /* 0x000fea0003800000 */
[----:B------:R-:W-:Y:S01]  /*efb0*/  BPT.TRAP 0x1 ;  /* 0x000000040000795c */ /* 0x000fe20000300000 */
.L_x_2045:
        /* <DEDUP_REMOVED lines=53> */
.L_x_2032:
        /* <DEDUP_REMOVED lines=10> */
.L_x_2046:
        /* <DEDUP_REMOVED lines=8> */
.L_x_2056:
        /* <DEDUP_REMOVED lines=9> */
.L_x_2057:
[----:B------:R-:W-:Y:S05]  /*f4c0*/  @!P1 BRA `(.L_x_2049) ;  /* 0x0000000000049947 */ /* 0x000fea0003800000 */
[----:B------:R-:W-:Y:S01]  /*f4d0*/  BPT.TRAP 0x1 ;  /* 0x000000040000795c */ /* 0x000fe20000300000 */
.L_x_2049:
[----:B------:R-:W-:-:S07]  /*f4e0*/  SHF.L.U32 R9, R9, 0x1f, RZ ;  /* 0x0000001f09097819 */ /* 0x000fce00000006ff */
.L_x_2050:
[----:B---3--:R3:W4:Y:S02]  /*f4f0*/  SYNCS.PHASECHK.TRANS64.TRYWAIT P0, [R2+URZ+0x31638], R9 ;  /* 0x03163809020075a7 */ /* 0x008724000800017f */
[----:B----4-:R-:W-:Y:S05]  /*f500*/  @!P0 NANOSLEEP.SYNCS 0x989680 ;  /* 0x009896800000895d */ /* 0x010fea0003900000 */
[----:B------:R-:W4:Y:S02]  /*f510*/  @!P0 SYNCS.PHASECHK.TRANS64 P0, [R2+URZ+0x31638], R9 ;  /* 0x03163809020085a7 */ /* 0x000f24000800007f */
[----:B----4-:R-:W-:Y:S05]  /*f520*/  @!P0 BRA `(.L_x_2050) ;  /* 0xfffffffc00f08947 */ /* 0x010fea000383ffff */
.L_x_1930:
[----:B------:R-:W-:Y:S05]  /*f530*/  BSYNC B0 ;  /* 0x0000000000007941 */ /* 0x000fea0003800000 */
.L_x_1922:
[----:B------:R-:W-:Y:S05]  /*f540*/  EXIT ;  /* 0x000000000000794d */ /* 0x000fea0003800000 */
.L_x_1936:
[----:B0-----:R0:W1:Y:S02]  /*f550*/  SYNCS.PHASECHK.TRANS64.TRYWAIT P0, [R225+URZ+0x31600], R10 ;  /* 0x0316000ae10075a7 */ /* 0x001064000800017f */
[----:B-1----:R-:W-:Y:S05]  /*f560*/  @!P0 NANOSLEEP.SYNCS 0x989680 ;  /* 0x009896800000895d */ /* 0x002fea0003900000 */
[----:B------:R-:W1:Y:S02]  /*f570*/  @!P0 SYNCS.PHASECHK.TRANS64 P0, [R225+URZ+0x31600], R10 ;  /* 0x0316000ae10085a7 */ /* 0x000e64000800007f */
[----:B-1----:R-:W-:Y:S05]  /*f580*/  @!P0 BRA `(.L_x_1936) ;  /* 0xfffffffc00f08947 */ /* 0x002fea000383ffff */
[----:B------:R-:W-:Y:S05]  /*f590*/  BRA `(.L_x_1935) ;  /* 0xffffff20002c7947 */ /* 0x000fea000383ffff */
.L_x_1940:
[----:B-1----:R1:W2:Y:S02]  /*f5a0*/  SYNCS.PHASECHK.TRANS64.TRYWAIT P1, [R224+URZ+0x31610], R7 ;  /* 0x03161007e00075a7 */ /* 0x0022a4000802017f */
[----:B--2---:R-:W-:Y:S05]  /*f5b0*/  @!P1 NANOSLEEP.SYNCS 0x989680 ;  /* 0x009896800000995d */ /* 0x004fea0003900000 */
[----:B------:R-:W2:Y:S02]  /*f5c0*/  @!P1 SYNCS.PHASECHK.TRANS64 P1, [R224+URZ+0x31610], R7 ;  /* 0x03161007e00095a7 */ /* 0x000ea4000802007f */
[----:B--2---:R-:W-:Y:S05]  /*f5d0*/  @!P1 BRA `(.L_x_1940) ;  /* 0xfffffffc00f09947 */ /* 0x004fea000383ffff */
[----:B------:R-:W-:Y:S05]  /*f5e0*/  BRA `(.L_x_1939) ;  /* 0xffffff2800647947 */ /* 0x000fea000383ffff */
.L_x_1944:
[----:B---3--:R3:W4:Y:S02]  /*f5f0*/  SYNCS.PHASECHK.TRANS64.TRYWAIT P1, [R225+URZ+0x31630], R8 ;  /* 0x03163008e10075a7 */ /* 0x008724000802017f */
[----:B----4-:R-:W-:Y:S05]  /*f600*/  @!P1 NANOSLEEP.SYNCS 0x989680 ;  /* 0x009896800000995d */ /* 0x010fea0003900000 */
[----:B------:R-:W4:Y:S02]  /*f610*/  @!P1 SYNCS.PHASECHK.TRANS64 P1, [R225+URZ+0x31630], R8 ;  /* 0x03163008e10095a7 */ /* 0x000f24000802007f */
[----:B----4-:R-:W-:Y:S05]  /*f620*/  @!P1 BRA `(.L_x_1944) ;  /* 0xfffffffc00f09947 */ /* 0x010fea000383ffff */
[----:B------:R-:W-:Y:S05]  /*f630*/  BRA `(.L_x_1943) ;  /* 0xffffff4400647947 */ /* 0x000fea000383ffff */
.L_x_2036:
[----:B0-----:R0:W1:Y:S02]  /*f640*/  SYNCS.PHASECHK.TRANS64.TRYWAIT P0, [R6+URZ+0x31620], R3 ;  /* 0x03162003060075a7 */ /* 0x001064000800017f */
[----:B-1----:R-:W-:Y:S05]  /*f650*/  @!P0 NANOSLEEP.SYNCS 0x989680 ;  /* 0x009896800000895d */ /* 0x002fea0003900000 */
[----:B------:R-:W1:Y:S02]  /*f660*/  @!P0 SYNCS.PHASECHK.TRANS64 P0, [R6+URZ+0x31620], R3 ;  /* 0x03162003060085a7 */ /* 0x000e64000800007f */
[----:B-1----:R-:W-:Y:S05]  /*f670*/  @!P0 BRA `(.L_x_2036) ;  /* 0xfffffffc00f08947 */ /* 0x002fea000383ffff */
[----:B------:R-:W-:Y:S05]  /*f680*/  BRA `(.L_x_2051) ;  /* 0xffffffe4008c7947 */ /* 0x000fea000383ffff */
.L_x_2039:
[----:B0-----:R0:W1:Y:S02]  /*f690*/  SYNCS.PHASECHK.TRANS64.TRYWAIT P1, [R6+URZ+0x31638], R5 ;  /* 0x03163805060075a7 */ /* 0x001064000802017f */
[----:B-1----:R-:W-:Y:S05]  /*f6a0*/  @!P1 NANOSLEEP.SYNCS 0x989680 ;  /* 0x009896800000995d */ /* 0x002fea0003900000 */
[----:B------:R-:W1:Y:S02]  /*f6b0*/  @!P1 SYNCS.PHASECHK.TRANS64 P1, [R6+URZ+0x31638], R5 ;  /* 0x03163805060095a7 */ /* 0x000e64000802007f */
[----:B-1----:R-:W-:Y:S05]  /*f6c0*/  @!P1 BRA `(.L_x_2039) ;  /* 0xfffffffc00f09947 */ /* 0x002fea000383ffff */
[----:B------:R-:W-:Y:S05]  /*f6d0*/  BRA `(.L_x_2052) ;  /* 0xfffffff000147947 */ /* 0x000fea000383ffff */
.L_x_2041:
[----:B------:R-:W-:-:S07]  /*f6e0*/  SHF.L.U32 R2, R4, 0x1f, RZ ;  /* 0x0000001f04027819 */ /* 0x000fce00000006ff */
.L_x_2053:
[----:B0-----:R0:W1:Y:S02]  /*f6f0*/  SYNCS.PHASECHK.TRANS64.TRYWAIT P1, [R20+URZ+0x31620], R2 ;  /* 0x03162002140075a7 */ /* 0x001064000802017f */
[----:B-1----:R-:W-:Y:S05]  /*f700*/  @!P1 NANOSLEEP.SYNCS 0x989680 ;  /* 0x009896800000995d */ /* 0x002fea0003900000 */
[----:B------:R-:W1:Y:S02]  /*f710*/  @!P1 SYNCS.PHASECHK.TRANS64 P1, [R20+URZ+0x31620], R2 ;  /* 0x03162002140095a7 */ /* 0x000e64000802007f */
[----:B-1----:R-:W-:Y:S05]  /*f720*/  @!P1 BRA `(.L_x_2053) ;  /* 0xfffffffc00f09947 */ /* 0x002fea000383ffff */
[----:B------:R-:W-:Y:S05]  /*f730*/  BRA `(.L_x_2054) ;  /* 0xfffffff000d07947 */ /* 0x000fea000383ffff */
.L_x_2044:
[----:B0-----:R0:W1:Y:S02]  /*f740*/  SYNCS.PHASECHK.TRANS64.TRYWAIT P1, [R6+URZ+0x31638], R15 ;  /* 0x0316380f060075a7 */ /* 0x001064000802017f */
[----:B-1----:R-:W-:Y:S05]  /*f750*/  @!P1 NANOSLEEP.SYNCS 0x989680 ;  /* 0x009896800000995d */ /* 0x002fea0003900000 */
[----:B------:R-:W1:Y:S02]  /*f760*/  @!P1 SYNCS.PHASECHK.TRANS64 P1, [R6+URZ+0x31638], R15 ;  /* 0x0316380f060095a7 */ /* 0x000e64000802007f */
[----:B-1----:R-:W-:Y:S05]  /*f770*/  @!P1 BRA `(.L_x_2044) ;  /* 0xfffffffc00f09947 */ /* 0x002fea000383ffff */
[----:B------:R-:W-:Y:S05]  /*f780*/  BRA `(.L_x_2055) ;  /* 0xfffffff400f07947 */ /* 0x000fea000383ffff */
.L_x_2047:
[----:B--2---:R2:W3:Y:S02]  /*f790*/  SYNCS.PHASECHK.TRANS64.TRYWAIT P0, [R5+URZ], R0 ;  /* 0x00000000050075a7 */ /* 0x0044e4000800017f */
[----:B---3--:R-:W-:Y:S05]  /*f7a0*/  @!P0 NANOSLEEP.SYNCS 0x989680 ;  /* 0x009896800000895d */ /* 0x008fea0003900000 */
[----:B------:R-:W3:Y:S02]  /*f7b0*/  @!P0 SYNCS.PHASECHK.TRANS64 P0, [R5+URZ], R0 ;  /* 0x00000000050085a7 */ /* 0x000ee4000800007f */
[----:B---3--:R-:W-:Y:S05]  /*f7c0*/  @!P0 BRA `(.L_x_2047) ;  /* 0xfffffffc00f08947 */ /* 0x008fea000383ffff */
[----:B------:R-:W-:Y:S05]  /*f7d0*/  BRA `(.L_x_2056) ;  /* 0xfffffffc00147947 */ /* 0x000fea000383ffff */
.L_x_2048:
[----:B--2---:R2:W3:Y:S02]  /*f7e0*/  SYNCS.PHASECHK.TRANS64.TRYWAIT P0, [R3+URZ], R0 ;  /* 0x00000000030075a7 */ /* 0x0044e4000800017f */
[----:B---3--:R-:W-:Y:S05]  /*f7f0*/  @!P0 NANOSLEEP.SYNCS 0x989680 ;  /* 0x009896800000895d */ /* 0x008fea0003900000 */
[----:B------:R-:W3:Y:S02]  /*f800*/  @!P0 SYNCS.PHASECHK.TRANS64 P0, [R3+URZ], R0 ;  /* 0x00000000030085a7 */ /* 0x000ee4000800007f */
[----:B---3--:R-:W-:Y:S05]  /*f810*/  @!P0 BRA `(.L_x_2048) ;  /* 0xfffffffc00f08947 */ /* 0x008fea000383ffff */
[----:B------:R-:W-:Y:S05]  /*f820*/  BRA `(.L_x_2057) ;  /* 0xfffffffc00247947 */ /* 0x000fea000383ffff */
.L_x_2058:
        /* <DEDUP_REMOVED lines=13> */
.L_x_2220:


//--------------------- .text._ZN7cutlass13device_kernelIN5flash32FlashAttnBwdPostprocessConvertdQIN4cute5tupleIJNS3_1CILi80EEENS5_ILi256EEEEEENS_6half_tEfNS_4arch4Sm90ELi256ENS3_8TiledMMAINS3_8MMA_AtomIJNS3_4SM904GMMA25MMA_64x16x16_F32F16F16_SSILNSF_5MajorE1ELSH_1ELNSF_7ScaleInE1ELSI_1EEEEEENS3_6LayoutINS4_IJNS5_ILi2EEENS5_ILi1EEESN_EEENS4_IJSN_NS5_ILi0EEESP_EEEEENS4_IJNS3_10UnderscoreESS_SS_EEEEELb1EEEEEvNT_6ParamsE --------------------------
	.section	.text._ZN7cutlass13device_kernelIN5flash32FlashAttnBwdPostprocessConvertdQIN4cute5tupleIJNS3_1CILi80EEENS5_ILi256EEEEEENS_6half_tEfNS_4arch4Sm90ELi256ENS3_8TiledMMAINS3_8MMA_AtomIJNS3_4SM904GMMA25MMA_64x16x16_F32F16F16_SSILNSF_5MajorE1ELSH_1ELNSF_7ScaleInE1ELSI_1EEEEEENS3_6LayoutINS4_IJNS5_ILi2EEENS5_ILi1EEESN_EEENS4_IJSN_NS5_ILi0EEESP_EEEEENS4_IJNS3_10UnderscoreESS_SS_EEEEELb1EEEEEvNT_6ParamsE,"ax",@progbits
	.align	128
.text._ZN7cutlass13device_kernelIN5flash32FlashAttnBwdPostprocessConvertdQIN4cute5tupleIJNS3_1CILi80EEENS5_ILi256EEEEEENS_6half_tEfNS_4arch4Sm90ELi256ENS3_8TiledMMAINS3_8MMA_AtomIJNS3_4SM904GMMA25MMA_64x16x16_F32F16F16_SSILNSF_5MajorE1ELSH_1ELNSF_7ScaleInE1ELSI_1EEEEEENS3_6LayoutINS4_IJNS5_ILi2EEENS5_ILi1EEESN_EEENS4_IJSN_NS5_ILi0EEESP_EEEEENS4_IJNS3_10UnderscoreESS_SS_EEEEELb1EEEEEvNT_6ParamsE:
        .type           _ZN7cutlass13device_kernelIN5flash32FlashAttnBwdPostprocessConvertdQIN4cute5tupleIJNS3_1CILi80EEENS5_ILi256EEEEEENS_6half_tEfNS_4arch4Sm90ELi256ENS3_8TiledMMAINS3_8MMA_AtomIJNS3_4SM904GMMA25MMA_64x16x16_F32F16F16_SSILNSF_5MajorE1ELSH_1ELNSF_7ScaleInE1ELSI_1EEEEEENS3_6LayoutINS4_IJNS5_ILi2EEENS5_ILi1EEESN_EEENS4_IJSN_NS5_ILi0EEESP_EEEEENS4_IJNS3_10UnderscoreESS_SS_EEEEELb1EEEEEvNT_6ParamsE,@function
        .size           _ZN7cutlass13device_kernelIN5flash32FlashAttnBwdPostprocessConvertdQIN4cute5tupleIJNS3_1CILi80EEENS5_ILi256EEEEEENS_6half_tEfNS_4arch4Sm90ELi256ENS3_8TiledMMAINS3_8MMA_AtomIJNS3_4SM904GMMA25MMA_64x16x16_F32F16F16_SSILNSF_5MajorE1ELSH_1ELNSF_7ScaleInE1ELSI_1EEEEEENS3_6LayoutINS4_IJNS5_ILi2EEENS5_ILi1EEESN_EEENS4_IJSN_NS5_ILi0EEESP_EEEEENS4_IJNS3_10UnderscoreESS_SS_EEEEELb1EEEEEvNT_6ParamsE,(.L_x_2221 - _ZN7cutlass13device_kernelIN5flash32FlashAttnBwdPostprocessConvertdQIN4cute5tupleIJNS3_1CILi80EEENS5_ILi256EEEEEENS_6half_tEfNS_4arch4Sm90ELi256ENS3_8TiledMMAINS3_8MMA_AtomIJNS3_4SM904GMMA25MMA_64x16x16_F32F16F16_SSILNSF_5MajorE1ELSH_1ELNSF_7ScaleInE1ELSI_1EEEEEENS3_6LayoutINS4_IJNS5_ILi2EEENS5_ILi1EEESN_EEENS4_IJSN_NS5_ILi0EEESP_EEEEENS4_IJNS3_10UnderscoreESS_SS_EEEEELb1EEEEEvNT_6ParamsE)
        .other          _ZN7cutlass13device_kernelIN5flash32FlashAttnBwdPostprocessConvertdQIN4cute5tupleIJNS3_1CILi80EEENS5_ILi256EEEEEENS_6half_tEfNS_4arch4Sm90ELi256ENS3_8TiledMMAINS3_8MMA_AtomIJNS3_4SM904GMMA25MMA_64x16x16_F32F16F16_SSILNSF_5MajorE1ELSH_1ELNSF_7ScaleInE1ELSI_1EEEEEENS3_6LayoutINS4_IJNS5_ILi2EEENS5_ILi1EEESN_EEENS4_IJSN_NS5_ILi0EEESP_EEEEENS4_IJNS3_10UnderscoreESS_SS_EEEEELb1EEEEEvNT_6ParamsE,@"STO_CUDA_ENTRY STV_DEFAULT"
_ZN7cutlass13device_kernelIN5flash32FlashAttnBwdPostprocessConvertdQIN4cute5tupleIJNS3_1CILi80EEENS5_ILi256EEEEEENS_6half_tEfNS_4arch4Sm90ELi256ENS3_8TiledMMAINS3_8MMA_AtomIJNS3_4SM904GMMA25MMA_64x16x16_F32F16F16_SSILNSF_5MajorE1ELSH_1ELNSF_7ScaleInE1ELSI_1EEEEEENS3_6LayoutINS4_IJNS5_ILi2EEENS5_ILi1EEESN_EEENS4_IJSN_NS5_ILi0EEESP_EEEEENS4_IJNS3_10UnderscoreESS_SS_EEEEELb1EEEEEvNT_6ParamsE:
[----:B------:R-:W-:Y:S08]  /*0000*/  LDC R1, c[0x0][0x28] ;  /* 0x00000a00ff017b82 */ /* 0x000ff00000000800 */
[----:B------:R-:W0:Y:S01]  /*0010*/  LDC.64 R4, c[0x0][0x278] ;  /* 0x00009e00ff047b82 */ /* 0x000e220000000a00 */
[----:B------:R-:W1:Y:S01]  /*0020*/  S2R R15, SR_CTAID.Z ;  /* 0x00000000000f7919 */ /* 0x000e620000002700 */
[----:B------:R-:W-:-:S06]  /*0030*/  ULDC.64 UR8, c[0x0][0x208] ;  /* 0x0000820000087ab9 */ /* 0x000fcc0000000a00 */
[----:B------:R-:W2:Y:S08]  /*0040*/  LDC.64 R10, c[0x0][0x270] ;  /* 0x00009c00ff0a7b82 */ /* 0x000eb00000000a00 */
[----:B------:R-:W1:Y:S01]  /*0050*/  LDC.64 R2, c[0x0][0x270] ;  /* 0x00009c00ff027b82 */ /* 0x000e620000000a00 */
[----:B0-----:R-:W-:-:S04]  /*0060*/  ISETP.NE.U32.AND P2, PT, R4, RZ, PT ;  /* 0x000000ff0400720c */ /* 0x001fc80003f45070 */
[----:B------:R-:W-:-:S03]  /*0070*/  ISETP.NE.AND.EX P2, PT, R5, RZ, PT, P2 ;  /* 0x000000ff0500720c */ /* 0x000fc60003f45320 */
[----:B------:R-:W0:Y:S01]  /*0080*/  LDC R9, c[0x0][0x240] ;  /* 0x00009000ff097b82 */ /* 0x000e220000000800 */
[----:B--2---:R-:W-:-:S04]  /*0090*/  ISETP.NE.U32.AND P1, PT, R10, RZ, PT ;  /* 0x000000ff0a00720c */ /* 0x004fc80003f25070 */
[----:B------:R-:W-:Y:S01]  /*00a0*/  ISETP.NE.AND.EX P1, PT, R11, RZ, PT, P1 ;  /* 0x000000ff0b00720c */ /* 0x000fe20003f25310 */
[----:B-1----:R-:W-:-:S04]  /*00b0*/  IMAD.WIDE R2, R15, 0x4, R2 ;  /* 0x000000040f027825 */ /* 0x002fc800078e0202 */
[----:B------:R-:W1:Y:S08]  /*00c0*/  @P2 LDC.64 R6, c[0x0][0x278] ;  /* 0x00009e00ff062b82 */ /* 0x000e700000000a00 */
[----:B------:R2:W5:Y:S01]  /*00d0*/  @P1 LDG.E R13, desc[UR8][R2.64] ;  /* 0x00000008020d1981 */ /* 0x000562000c1e1900 */
[----:B-1----:R-:W-:-:S05]  /*00e0*/  @P2 IMAD.WIDE R6, R15, 0x4, R6 ;  /* 0x000000040f062825 */ /* 0x002fca00078e0206 */
[----:B0-----:R2:W5:Y:S01]  /*00f0*/  @P2 LDG.E R9, desc[UR8][R6.64] ;  /* 0x0000000806092981 */ /* 0x001562000c1e1900 */
[----:B------:R-:W-:Y:S01]  /*0100*/  ISETP.NE.U32.AND P0, PT, R10, RZ, PT ;  /* 0x000000ff0a00720c */ /* 0x000fe20003f05070 */
[----:B------:R-:W0:Y:S03]  /*0110*/  S2R R4, SR_CTAID.X ;  /* 0x0000000000047919 */ /* 0x000e260000002500 */
[----:B------:R-:W-:Y:S01]  /*0120*/  ISETP.NE.AND.EX P0, PT, R11, RZ, PT, P0 ;  /* 0x000000ff0b00720c */ /* 0x000fe20003f05300 */
[----:B0-----:R-:W-:Y:S01]  /*0130*/  IMAD R0, R4, 0x50, RZ ;  /* 0x0000005004007824 */ /* 0x001fe200078e02ff */
[----:B--2---:R-:W-:Y:S11]  /*0140*/  @P2 BRA `(.L_x_2059) ;  /* 0x0000000000102947 */ /* 0x004ff60003800000 */
[----:B------:R-:W-:Y:S05]  /*0150*/  @!P1 BRA `(.L_x_2059) ;  /* 0x00000000000c9947 */ /* 0x000fea0003800000 */
[----:B------:R-:W2:Y:S04]  /*0160*/  LDG.E R6, desc[UR8][R2.64] ;  /* 0x0000000802067981 */ /* 0x000ea8000c1e1900 */
[----:B-----5:R-:W2:Y:S02]  /*0170*/  LDG.E R9, desc[UR8][R2.64+0x4] ;  /* 0x0000040802097981 */ /* 0x020ea4000c1e1900 */
[----:B--2---:R-:W-:-:S07]  /*0180*/  IMAD.IADD R9, R9, 0x1, -R6 ;  /* 0x0000000109097824 */ /* 0x004fce00078e0a06 */
.L_x_2059:
[----:B-----5:R-:W-:-:S13]  /*0190*/  ISETP.GE.AND P2, PT, R0, R9, PT ;  /* 0x000000090000720c */ /* 0x020fda0003f46270 */
[----:B------:R-:W-:Y:S05]  /*01a0*/  @P0 EXIT P2 ;  /* 0x000000000000094d */ /* 0x000fea0001000000 */
[----:B------:R-:W0:Y:S01]  /*01b0*/  S2R R7, SR_CTAID.Y ;  /* 0x0000000000077919 */ /* 0x000e220000002600 */
[C---:B------:R-:W-:Y:S01]  /*01c0*/  @P1 IMAD R0, R15.reuse, 0x50, R13 ;  /* 0x000000500f001824 */ /* 0x040fe200078e020d */
[----:B------:R-:W1:Y:S01]  /*01d0*/  LDC.64 R18, c[0x0][0x228] ;  /* 0x00008a00ff127b82 */ /* 0x000e620000000a00 */
[----:B------:R-:W-:Y:S01]  /*01e0*/  IMAD R11, R4, 0x5000, RZ ;  /* 0x00005000040b7824 */ /* 0x000fe200078e02ff */
[----:B------:R-:W2:Y:S01]  /*01f0*/  S2R R17, SR_TID.X ;  /* 0x0000000000117919 */ /* 0x000ea20000002100 */
[----:B------:R-:W-:Y:S01]  /*0200*/  @P1 IMAD.HI R0, R0, 0x66666667, RZ ;  /* 0x6666666700001827 */ /* 0x000fe200078e02ff */
[----:B------:R-:W-:Y:S01]  /*0210*/  SEL R6, R15, RZ, !P0 ;  /* 0x000000ff0f067207 */ /* 0x000fe20004000000 */
[----:B------:R-:W-:Y:S01]  /*0220*/  BSSY B0, `(.L_x_2060) ;  /* 0x0000030000007945 */ /* 0x000fe20003800000 */
[----:B------:R-:W3:Y:S02]  /*0230*/  S2R R25, SR_CgaCtaId ;  /* 0x0000000000197919 */ /* 0x000ee40000008800 */
[----:B------:R-:W-:Y:S01]  /*0240*/  @P1 SHF.R.U32.HI R3, RZ, 0x1f, R0 ;  /* 0x0000001fff031819 */ /* 0x000fe20000011600 */
[----:B------:R-:W4:Y:S03]  /*0250*/  LDC.64 R20, c[0x0][0x230] ;  /* 0x00008c00ff147b82 */ /* 0x000f260000000a00 */
[----:B------:R-:W-:-:S05]  /*0260*/  @P1 LEA.HI.SX32 R3, R0, R3, 0x1b ;  /* 0x0000000300031211 */ /* 0x000fca00078fdaff */
[----:B------:R-:W-:Y:S01]  /*0270*/  @P1 IMAD R5, R3, 0x5000, RZ ;  /* 0x0000500003051824 */ /* 0x000fe200078e02ff */
[----:B------:R-:W-:Y:S01]  /*0280*/  CS2R R2, SRZ ;  /* 0x0000000000027805 */ /* 0x000fe2000001ff00 */
[----:B------:R-:W5:Y:S02]  /*0290*/  LDC.64 R22, c[0x0][0x210] ;  /* 0x00008400ff167b82 */ /* 0x000f640000000a00 */
[--C-:B------:R-:W-:Y:S01]  /*02a0*/  @P1 IMAD.MOV.U32 R2, RZ, RZ, R5.reuse ;  /* 0x000000ffff021224 */ /* 0x100fe200078e0005 */
[----:B------:R-:W-:-:S04]  /*02b0*/  @P1 SHF.R.S32.HI R3, RZ, 0x1f, R5 ;  /* 0x0000001fff031819 */ /* 0x000fc80000011405 */
[C---:B------:R-:W-:Y:S02]  /*02c0*/  IADD3 R10, P2, R11.reuse, R2, RZ ;  /* 0x000000020b0a7210 */ /* 0x040fe40007f5e0ff */
[----:B0-----:R-:W-:Y:S02]  /*02d0*/  SHF.R.S32.HI R5, RZ, 0x1f, R7 ;  /* 0x0000001fff057819 */ /* 0x001fe40000011407 */
[----:B------:R-:W-:Y:S02]  /*02e0*/  LEA.HI.X.SX32 R11, R11, R3, 0x1, P2 ;  /* 0x000000030b0b7211 */ /* 0x000fe400010f0eff */
[----:B------:R-:W-:Y:S01]  /*02f0*/  SHF.R.S32.HI R3, RZ, 0x1f, R15 ;  /* 0x0000001fff037819 */ /* 0x000fe2000001140f */
[-C--:B-1----:R-:W-:Y:S02]  /*0300*/  IMAD R0, R5, R18.reuse, RZ ;  /* 0x0000001205007224 */ /* 0x082fe400078e02ff */
[----:B------:R-:W-:Y:S01]  /*0310*/  IMAD.WIDE.U32 R10, R7, R18, R10 ;  /* 0x00000012070a7225 */ /* 0x000fe200078e000a */
[----:B------:R-:W-:-:S02]  /*0320*/  SEL R3, R3, RZ, !P0 ;  /* 0x000000ff03037207 */ /* 0x000fc40004000000 */
[----:B--2---:R-:W-:Y:S01]  /*0330*/  ISETP.NE.AND P0, PT, R17, RZ, PT ;  /* 0x000000ff1100720c */ /* 0x004fe20003f05270 */
[----:B------:R-:W-:Y:S02]  /*0340*/  IMAD R19, R7, R19, R0 ;  /* 0x0000001307137224 */ /* 0x000fe400078e0200 */
[----:B----4-:R-:W-:-:S03]  /*0350*/  IMAD R0, R3, R20, RZ ;  /* 0x0000001403007224 */ /* 0x010fc600078e02ff */
[----:B------:R-:W-:Y:S01]  /*0360*/  IADD3 R11, R11, R19, RZ ;  /* 0x000000130b0b7210 */ /* 0x000fe20007ffe0ff */
[C---:B------:R-:W-:Y:S02]  /*0370*/  IMAD R15, R6.reuse, R21, R0 ;  /* 0x00000015060f7224 */ /* 0x040fe400078e0200 */
[----:B------:R-:W-:-:S04]  /*0380*/  IMAD.WIDE.U32 R10, R6, R20, R10 ;  /* 0x00000014060a7225 */ /* 0x000fc800078e000a */
[----:B------:R-:W-:Y:S01]  /*0390*/  IMAD.IADD R0, R11, 0x1, R15 ;  /* 0x000000010b007824 */ /* 0x000fe200078e020f */
[----:B-----5:R-:W-:-:S04]  /*03a0*/  LEA R22, P2, R10, R22, 0x2 ;  /* 0x000000160a167211 */ /* 0x020fc800078410ff */
[----:B------:R-:W-:Y:S01]  /*03b0*/  LEA.HI.X R0, R10, R23, R0, 0x2, P2 ;  /* 0x000000170a007211 */ /* 0x000fe200010f1400 */
[----:B---3--:R-:W-:Y:S08]  /*03c0*/  @P0 BRA `(.L_x_2061) ;  /* 0x0000000000540947 */ /* 0x008ff00003800000 */
[----:B------:R-:W0:Y:S01]  /*03d0*/  S2UR UR7, SR_CgaCtaId ;  /* 0x00000000000779c3 */ /* 0x000e220000008800 */
[----:B------:R-:W-:Y:S01]  /*03e0*/  UMOV UR6, 0x400 ;  /* 0x0000040000067882 */ /* 0x000fe20000000000 */
[----:B------:R-:W-:Y:S01]  /*03f0*/  UMOV UR4, 0x1 ;  /* 0x0000000100047882 */ /* 0x000fe20000000000 */
[----:B------:R-:W-:Y:S01]  /*0400*/  IMAD.MOV.U32 R2, RZ, RZ, 0x14000 ;  /* 0x00014000ff027424 */ /* 0x000fe200078e00ff */
[----:B------:R-:W-:-:S04]  /*0410*/  UIADD3 UR4, -UR4, 0x100000, URZ ;  /* 0x0010000004047890 */ /* 0x000fc8000fffe13f */
[----:B------:R-:W-:Y:S02]  /*0420*/  USHF.L.U32 UR5, UR4, 0xb, URZ ;  /* 0x0000000b04057899 */ /* 0x000fe4000800063f */
[----:B------:R-:W-:Y:S01]  /*0430*/  USHF.L.U32 UR4, UR4, 0x1, URZ ;  /* 0x0000000104047899 */ /* 0x000fe2000800063f */
[----:B------:R-:W-:Y:S01]  /*0440*/  PLOP3.LUT P0, PT, PT, PT, PT, 0x80, 0x0 ;  /* 0x000000000000781c */ /* 0x000fe20003f0f070 */
[----:B------:R-:W-:Y:S01]  /*0450*/  UMOV UR10, 0x1400 ;  /* 0x00001400000a7882 */ /* 0x000fe20000000000 */
[----:B0-----:R-:W-:-:S04]  /*0460*/  ULEA UR6, UR7, UR6, 0x18 ;  /* 0x0000000607067291 */ /* 0x001fc8000f8ec03f */
[----:B------:R-:W-:Y:S01]  /*0470*/  UIADD3 UR7, UR6, 0x1e000, URZ ;  /* 0x0001e00006077890 */ /* 0x000fe2000fffe03f */
[----:B------:R-:W0:Y:S07]  /*0480*/  FENCE.VIEW.ASYNC.S ;  /* 0x00000000000073c6 */ /* 0x000e2e0000000000 */
[----:B0-----:R0:W1:Y:S02]  /*0490*/  SYNCS.EXCH.64 URZ, [UR6+0x1e000], UR4 ;  /* 0x01e00004063f75b2 */ /* 0x0010640008000100 */
[----:B0-----:R-:W-:-:S02]  /*04a0*/  R2UR UR4, R22 ;  /* 0x00000000160472ca */ /* 0x001fc400000e0000 */
[----:B------:R-:W-:Y:S01]  /*04b0*/  R2UR UR5, R0 ;  /* 0x00000000000572ca */ /* 0x000fe200000e0000 */
[----:B-1----:R0:W-:-:S14]  /*04c0*/  SYNCS.ARRIVE.TRANS64 RZ, [UR6+0x1e000], R2 ;  /* 0x01e00002ffff79a7 */ /* 0x0021dc0008000006 */
.L_x_2062:
[----:B------:R-:W-:Y:S01]  /*04d0*/  @P0 ELECT P2, URZ, PT ;  /* 0x00000000003f082f */ /* 0x000fe20003840000 */
[----:B------:R1:W-:-:S12]  /*04e0*/  UBLKCP.S.G [UR6], [UR4], UR10 ;  /* 0x00000006040073ba */ /* 0x0003d8000800020a */
[----:B------:R-:W-:Y:S02]  /*04f0*/  @P2 PLOP3.LUT P0, PT, P2, PT, PT, 0x8, 0x0 ;  /* 0x000000000000281c */ /* 0x000fe4000170e170 */
[----:B------:R-:W-:-:S11]  /*0500*/  PLOP3.LUT P2, PT, PT, PT, PT, 0x8, 0x0 ;  /* 0x000000000000781c */ /* 0x000fd60003f4e170 */
[----:B-1----:R-:W-:Y:S05]  /*0510*/  @P0 BRA.U.ANY `(.L_x_2062) ;  /* 0xfffffffd00ec0947 */ /* 0x002fea000393ffff */
.L_x_2061:
[----:B------:R-:W-:Y:S05]  /*0520*/  BSYNC B0 ;  /* 0x0000000000007941 */ /* 0x000fea0003800000 */
.L_x_2060:
[----:B------:R-:W-:Y:S01]  /*0530*/  BAR.SYNC.DEFER_BLOCKING 0x0 ;  /* 0x0000000000007b1d */ /* 0x000fe20000010000 */
[----:B0-----:R-:W-:Y:S02]  /*0540*/  MOV R2, 0x400 ;  /* 0x0000040000027802 */ /* 0x001fe40000000f00 */
[----:B------:R-:W-:Y:S02]  /*0550*/  CS2R R98, SRZ ;  /* 0x0000000000627805 */ /* 0x000fe4000001ff00 */
[----:B------:R-:W-:Y:S02]  /*0560*/  SHF.L.U32 R11, RZ, 0x1f, RZ ;  /* 0x0000001fff0b7819 */ /* 0x000fe400000006ff */
[----:B------:R-:W-:Y:S02]  /*0570*/  LEA R2, R25, R2, 0x18 ;  /* 0x0000000219027211 */ /* 0x000fe400078ec0ff */
[----:B------:R-:W-:Y:S02]  /*0580*/  @P1 SHF.R.S32.HI R99, RZ, 0x1f, R13 ;  /* 0x0000001fff631819 */ /* 0x000fe4000001140d */
[----:B------:R-:W-:-:S07]  /*0590*/  @P1 MOV R98, R13 ;  /* 0x0000000d00621202 */ /* 0x000fce0000000f00 */
.L_x_2063:
[----:B0-----:R0:W1:Y:S02]  /*05a0*/  SYNCS.PHASECHK.TRANS64.TRYWAIT P0, [R2+URZ+0x1e000], R11 ;  /* 0x01e0000b020075a7 */ /* 0x001064000800017f */
[----:B-1----:R-:W-:Y:S05]  /*05b0*/  @!P0 NANOSLEEP.SYNCS 0x989680 ;  /* 0x009896800000895d */ /* 0x002fea0003900000 */
[----:B------:R-:W1:Y:S02]  /*05c0*/  @!P0 SYNCS.PHASECHK.TRANS64 P0, [R2+URZ+0x1e000], R11 ;  /* 0x01e0000b020085a7 */ /* 0x000e64000800007f */
[----:B-1----:R-:W-:Y:S05]  /*05d0*/  @!P0 BRA `(.L_x_2063) ;  /* 0xfffffffc00f08947 */ /* 0x002fea000383ffff */
[----:B------:R-:W-:Y:S01]  /*05e0*/  SHF.R.S32.HI R0, RZ, 0x1f, R17 ;  /* 0x0000001fff007819 */ /* 0x000fe20000011411 */
[----:B------:R-:W-:Y:S01]  /*05f0*/  ULDC UR4, c[0x0][0x268] ;  /* 0x00009a0000047ab9 */ /* 0x000fe20000000800 */
[----:B------:R-:W-:Y:S01]  /*0600*/  IMAD R9, R4, -0x50, R9 ;  /* 0xffffffb004097824 */ /* 0x000fe200078e0209 */
[----:B------:R-:W-:Y:S01]  /*0610*/  ULDC.64 UR6, c[0x0][0x258] ;  /* 0x0000960000067ab9 */ /* 0x000fe20000000a00 */
[CC--:B------:R-:W-:Y:S01]  /*0620*/  LEA.HI R8, R0.reuse, R17.reuse, RZ, 0x7 ;  /* 0x0000001100087211 */ /* 0x0c0fe200078f38ff */
[----:B------:R-:W-:Y:S01]  /*0630*/  BSSY B0, `(.L_x_2064) ;  /* 0x00000f1000007945 */ /* 0x000fe20003800000 */
[----:B------:R-:W-:Y:S02]  /*0640*/  LEA.HI R12, R0, R17, RZ, 0x4 ;  /* 0x00000011000c7211 */ /* 0x000fe400078f20ff */
[----:B------:R-:W-:Y:S02]  /*0650*/  LOP3.LUT R10, R8, 0x3fffff80, RZ, 0xc0, !PT ;  /* 0x3fffff80080a7812 */ /* 0x000fe400078ec0ff */
[----:B0-----:R-:W-:-:S02]  /*0660*/  SHF.R.S32.HI R11, RZ, 0x7, R8 ;  /* 0x00000007ff0b7819 */ /* 0x001fc40000011408 */
[CC--:B------:R-:W-:Y:S01]  /*0670*/  LEA.HI R8, R0.reuse, R17.reuse, RZ, 0x3 ;  /* 0x0000001100087211 */ /* 0x0c0fe200078f18ff */
[----:B------:R-:W-:Y:S01]  /*0680*/  IMAD.IADD R10, R17, 0x1, -R10 ;  /* 0x00000001110a7824 */ /* 0x000fe200078e0a0a */
[----:B------:R-:W-:Y:S02]  /*0690*/  LEA.HI R16, R0, R17, RZ, 0x5 ;  /* 0x0000001100107211 */ /* 0x000fe400078f28ff */
[----:B------:R-:W-:Y:S01]  /*06a0*/  SHF.R.S32.HI R15, RZ, 0x4, R12 ;  /* 0x00000004ff0f7819 */ /* 0x000fe2000001140c */
[C---:B------:R-:W-:Y:S01]  /*06b0*/  IMAD R10, R11.reuse, 0xa00, R10 ;  /* 0x00000a000b0a7824 */ /* 0x040fe200078e020a */
[----:B------:R-:W-:Y:S01]  /*06c0*/  SHF.R.S32.HI R0, RZ, 0x5, R16 ;  /* 0x00000005ff007819 */ /* 0x000fe20000011410 */
[----:B------:R-:W-:Y:S01]  /*06d0*/  IMAD.SHL.U32 R11, R11, 0x40, RZ ;  /* 0x000000400b0b7824 */ /* 0x000fe200078e00ff */
[----:B------:R-:W-:Y:S01]  /*06e0*/  LEA.HI R12, R12, R15, RZ, 0x1 ;  /* 0x0000000f0c0c7211 */ /* 0x000fe200078f08ff */
[----:B------:R-:W-:Y:S01]  /*06f0*/  IMAD.SHL.U32 R13, R10, 0x4, RZ ;  /* 0x000000040a0d7824 */ /* 0x000fe200078e00ff */
[----:B------:R-:W-:-:S02]  /*0700*/  LOP3.LUT R10, R8, 0xfffffff8, RZ, 0xc0, !PT ;  /* 0xfffffff8080a7812 */ /* 0x000fc400078ec0ff */
[----:B------:R-:W-:Y:S02]  /*0710*/  LOP3.LUT R12, R12, 0x1fffffe, RZ, 0xc0, !PT ;  /* 0x01fffffe0c0c7812 */ /* 0x000fe400078ec0ff */
[----:B------:R-:W-:Y:S01]  /*0720*/  LEA R14, R13, R2, 0x2 ;  /* 0x000000020d0e7211 */ /* 0x000fe200078e10ff */
[----:B------:R-:W-:Y:S01]  /*0730*/  IMAD.IADD R10, R17, 0x1, -R10 ;  /* 0x00000001110a7824 */ /* 0x000fe200078e0a0a */
[----:B------:R-:W-:Y:S02]  /*0740*/  SHF.R.S32.HI R13, RZ, 0x1f, R16 ;  /* 0x0000001fff0d7819 */ /* 0x000fe40000011410 */
[----:B------:R-:W-:Y:S01]  /*0750*/  LOP3.LUT R16, R16, 0xffffffe0, RZ, 0xc0, !PT ;  /* 0xffffffe010107812 */ /* 0x000fe200078ec0ff */
[----:B------:R-:W0:Y:S01]  /*0760*/  LDS.128 R40, [R14+0x800] ;  /* 0x000800000e287984 */ /* 0x000e220000000c00 */
[----:B------:R-:W-:Y:S02]  /*0770*/  LEA.HI R13, R13, R0, RZ, 0x2 ;  /* 0x000000000d0d7211 */ /* 0x000fe400078f10ff */
[----:B------:R-:W-:Y:S01]  /*0780*/  IADD3 R15, R15, -R12, RZ ;  /* 0x8000000c0f0f7210 */ /* 0x000fe20007ffe0ff */
[----:B------:R-:W-:Y:S01]  /*0790*/  IMAD.IADD R16, R17, 0x1, -R16 ;  /* 0x0000000111107824 */ /* 0x000fe200078e0a10 */
[----:B------:R-:W-:Y:S01]  /*07a0*/  LOP3.LUT R17, R13, 0xffffffc, RZ, 0xc0, !PT ;  /* 0x0ffffffc0d117812 */ /* 0x000fe200078ec0ff */
[----:B------:R-:W1:Y:S01]  /*07b0*/  LDS.128 R36, [R14+0x1000] ;  /* 0x001000000e247984 */ /* 0x000e620000000c00 */
[----:B------:R-:W-:-:S02]  /*07c0*/  SHF.R.S32.HI R13, RZ, 0x1f, R10 ;  /* 0x0000001fff0d7819 */ /* 0x000fc4000001140a */
[----:B------:R-:W-:Y:S01]  /*07d0*/  LEA.HI R12, R16, R16, RZ, 0x1 ;  /* 0x00000010100c7211 */ /* 0x000fe200078f08ff */
[----:B------:R-:W-:Y:S01]  /*07e0*/  IMAD.IADD R19, R0, 0x1, -R17 ;  /* 0x0000000100137824 */ /* 0x000fe200078e0a11 */
[----:B------:R-:W-:Y:S01]  /*07f0*/  LEA.HI R13, R13, R10, RZ, 0x2 ;  /* 0x0000000a0d0d7211 */ /* 0x000fe200078f10ff */
[----:B------:R-:W2:Y:S01]  /*0800*/  LDS.128 R32, [R14+0x1800] ;  /* 0x001800000e207984 */ /* 0x000ea20000000c00 */
[----:B------:R-:W-:Y:S02]  /*0810*/  SHF.R.S32.HI R12, RZ, 0x1, R12 ;  /* 0x00000001ff0c7819 */ /* 0x000fe4000001140c */
[----:B------:R-:W-:Y:S01]  /*0820*/  LOP3.LUT R17, R11, 0x40, RZ, 0xc0, !PT ;  /* 0x000000400b117812 */ /* 0x000fe200078ec0ff */
[C---:B------:R-:W-:Y:S01]  /*0830*/  IMAD.SHL.U32 R11, R13.reuse, 0x10, RZ ;  /* 0x000000100d0b7824 */ /* 0x040fe200078e00ff */
[----:B------:R-:W-:Y:S01]  /*0840*/  SHF.L.U32 R96, R16, 0x3, RZ ;  /* 0x0000000310607819 */ /* 0x000fe200000006ff */
[----:B------:R-:W-:Y:S01]  /*0850*/  IMAD R19, R12, 0x50, R19 ;  /* 0x000000500c137824 */ /* 0x000fe200078e0213 */
[----:B------:R-:W3:Y:S01]  /*0860*/  LDS.128 R20, [R14+0x3000] ;  /* 0x003000000e147984 */ /* 0x000ee20000000c00 */
[----:B------:R-:W-:-:S02]  /*0870*/  LOP3.LUT R13, R13, 0x7fffffc, RZ, 0xc0, !PT ;  /* 0x07fffffc0d0d7812 */ /* 0x000fc400078ec0ff */
[----:B------:R-:W-:Y:S01]  /*0880*/  LOP3.LUT R12, R17, 0x8, R96, 0xf8, !PT ;  /* 0x00000008110c7812 */ /* 0x000fe200078ef860 */
[----:B------:R-:W4:Y:S01]  /*0890*/  LDS.128 R28, [R14+0x2000] ;  /* 0x002000000e1c7984 */ /* 0x000f220000000c00 */
[----:B------:R-:W-:Y:S01]  /*08a0*/  LOP3.LUT R11, R11, 0x40, RZ, 0xc0, !PT ;  /* 0x000000400b0b7812 */ /* 0x000fe200078ec0ff */
[----:B------:R-:W-:Y:S01]  /*08b0*/  IMAD.IADD R13, R10, 0x1, -R13 ;  /* 0x000000010a0d7824 */ /* 0x000fe200078e0a0d */
[----:B------:R-:W-:Y:S01]  /*08c0*/  SHF.R.U32.HI R17, RZ, 0x3, R17 ;  /* 0x00000003ff117819 */ /* 0x000fe20000011611 */
[----:B------:R-:W5:Y:S01]  /*08d0*/  LDS.128 R56, [R14+0x3800] ;  /* 0x003800000e387984 */ /* 0x000f620000000c00 */
[----:B------:R-:W-:Y:S01]  /*08e0*/  LOP3.LUT R8, R11, 0x8, R8, 0xf8, !PT ;  /* 0x000000080b087812 */ /* 0x000fe200078ef808 */
[----:B------:R-:W-:Y:S01]  /*08f0*/  IMAD R10, R0, 0xa, R15 ;  /* 0x0000000a000a7824 */ /* 0x000fe200078e020f */
[----:B------:R-:W-:Y:S01]  /*0900*/  LOP3.LUT R12, R12, R17, RZ, 0x3c, !PT ;  /* 0x000000110c0c7212 */ /* 0x000fe200078e3cff */
[----:B------:R-:W5:Y:S01]  /*0910*/  LDS.128 R44, [R14] ;  /* 0x000000000e2c7984 */ /* 0x000f620000000c00 */
[----:B------:R-:W-:-:S02]  /*0920*/  SHF.R.U32.HI R11, RZ, 0x3, R11 ;  /* 0x00000003ff0b7819 */ /* 0x000fc4000001160b */
[----:B------:R-:W-:Y:S01]  /*0930*/  LEA R13, R10, R13, 0x3 ;  /* 0x0000000d0a0d7211 */ /* 0x000fe200078e18ff */
[----:B------:R-:W5:Y:S01]  /*0940*/  LDS.128 R24, [R14+0x2800] ;  /* 0x002800000e187984 */ /* 0x000f620000000c00 */
[----:B------:R-:W-:Y:S01]  /*0950*/  LOP3.LUT R8, R8, R11, RZ, 0x3c, !PT ;  /* 0x0000000b08087212 */ /* 0x000fe200078e3cff */
[----:B------:R-:W-:Y:S02]  /*0960*/  IMAD.U32 R11, R19, 0x10, R12 ;  /* 0x00000010130b7824 */ /* 0x000fe400078e000c */
[----:B------:R-:W5:Y:S01]  /*0970*/  LDS.128 R16, [R14+0x4000] ;  /* 0x004000000e107984 */ /* 0x000f620000000c00 */
[----:B0-----:R-:W-:Y:S01]  /*0980*/  FMUL.FTZ R12, R40, UR4 ;  /* 0x00000004280c7c20 */ /* 0x001fe20008410000 */
[----:B------:R-:W-:Y:S01]  /*0990*/  FMUL.FTZ R63, R41, UR4 ;  /* 0x00000004293f7c20 */ /* 0x000fe20008410000 */
[----:B------:R-:W-:Y:S01]  /*09a0*/  FMUL.FTZ R60, R42, UR4 ;  /* 0x000000042a3c7c20 */ /* 0x000fe20008410000 */
[----:B------:R-:W0:Y:S01]  /*09b0*/  LDS.128 R52, [R14+0x4800] ;  /* 0x004800000e347984 */ /* 0x000e220000000c00 */
[----:B------:R-:W-:Y:S01]  /*09c0*/  FMUL.FTZ R65, R43, UR4 ;  /* 0x000000042b417c20 */ /* 0x000fe20008410000 */
[----:B------:R-:W-:-:S02]  /*09d0*/  IMAD.U32 R13, R13, 0x10, R8 ;  /* 0x000000100d0d7824 */ /* 0x000fc400078e0008 */
[----:B-1----:R-:W-:Y:S01]  /*09e0*/  FMUL.FTZ R62, R36, UR4 ;  /* 0x00000004243e7c20 */ /* 0x002fe20008410000 */
[----:B------:R-:W1:Y:S01]  /*09f0*/  LDS.128 R48, [R14+0x5000] ;  /* 0x005000000e307984 */ /* 0x000e620000000c00 */
[----:B------:R-:W-:Y:S01]  /*0a00*/  FMUL.FTZ R67, R37, UR4 ;  /* 0x0000000425437c20 */ /* 0x000fe20008410000 */
[----:B------:R-:W-:Y:S01]  /*0a10*/  FMUL.FTZ R64, R38, UR4 ;  /* 0x0000000426407c20 */ /* 0x000fe20008410000 */
[----:B------:R-:W-:Y:S01]  /*0a20*/  FMUL.FTZ R69, R39, UR4 ;  /* 0x0000000427457c20 */ /* 0x000fe20008410000 */
[----:B------:R-:W1:Y:S01]  /*0a30*/  LDS.128 R40, [R14+0x6000] ;  /* 0x006000000e287984 */ /* 0x000e620000000c00 */
[----:B--2---:R-:W-:Y:S01]  /*0a40*/  FMUL.FTZ R66, R32, UR4 ;  /* 0x0000000420427c20 */ /* 0x004fe20008410000 */
[----:B------:R-:W-:Y:S01]  /*0a50*/  FMUL.FTZ R71, R33, UR4 ;  /* 0x0000000421477c20 */ /* 0x000fe20008410000 */
[----:B------:R-:W-:Y:S01]  /*0a60*/  FMUL.FTZ R68, R34, UR4 ;  /* 0x0000000422447c20 */ /* 0x000fe20008410000 */
[----:B------:R-:W2:Y:S01]  /*0a70*/  LDS.128 R36, [R14+0x6800] ;  /* 0x006800000e247984 */ /* 0x000ea20000000c00 */
[----:B------:R-:W-:-:S03]  /*0a80*/  FMUL.FTZ R73, R35, UR4 ;  /* 0x0000000423497c20 */ /* 0x000fc60008410000 */
[----:B------:R-:W2:Y:S01]  /*0a90*/  LDS.128 R32, [R14+0x7000] ;  /* 0x007000000e207984 */ /* 0x000ea20000000c00 */
[----:B---3--:R-:W-:Y:S01]  /*0aa0*/  FMUL.FTZ R78, R20, UR4 ;  /* 0x00000004144e7c20 */ /* 0x008fe20008410000 */
[----:B------:R-:W-:Y:S01]  /*0ab0*/  FMUL.FTZ R83, R21, UR4 ;  /* 0x0000000415537c20 */ /* 0x000fe20008410000 */
[----:B------:R-:W-:Y:S01]  /*0ac0*/  FMUL.FTZ R80, R22, UR4 ;  /* 0x0000000416507c20 */ /* 0x000fe20008410000 */
[----:B------:R-:W-:Y:S01]  /*0ad0*/  FMUL.FTZ R85, R23, UR4 ;  /* 0x0000000417557c20 */ /* 0x000fe20008410000 */
[----:B----4-:R-:W-:Y:S01]  /*0ae0*/  FMUL.FTZ R70, R28, UR4 ;  /* 0x000000041c467c20 */ /* 0x010fe20008410000 */
[----:B------:R-:W-:Y:S01]  /*0af0*/  FMUL.FTZ R75, R29, UR4 ;  /* 0x000000041d4b7c20 */ /* 0x000fe20008410000 */
[----:B------:R-:W-:Y:S01]  /*0b00*/  FMUL.FTZ R72, R30, UR4 ;  /* 0x000000041e487c20 */ /* 0x000fe20008410000 */
[----:B------:R-:W-:Y:S01]  /*0b10*/  FMUL.FTZ R77, R31, UR4 ;  /* 0x000000041f4d7c20 */ /* 0x000fe20008410000 */
[----:B------:R-:W3:Y:S01]  /*0b20*/  LDS.128 R20, [R14+0x8800] ;  /* 0x008800000e147984 */ /* 0x000ee20000000c00 */
[----:B-----5:R-:W-:Y:S01]  /*0b30*/  FMUL.FTZ R82, R56, UR4 ;  /* 0x0000000438527c20 */ /* 0x020fe20008410000 */
[----:B------:R-:W-:Y:S01]  /*0b40*/  FMUL.FTZ R87, R57, UR4 ;  /* 0x0000000439577c20 */ /* 0x000fe20008410000 */
[----:B------:R-:W-:Y:S01]  /*0b50*/  FMUL.FTZ R84, R58, UR4 ;  /* 0x000000043a547c20 */ /* 0x000fe20008410000 */
[----:B------:R-:W4:Y:S01]  /*0b60*/  LDS.128 R28, [R14+0x7800] ;  /* 0x007800000e1c7984 */ /* 0x000f220000000c00 */
        /* <DEDUP_REMOVED lines=9> */
[----:B------:R-:W5:Y:S01]  /*0c00*/  LDS.128 R56, [R14+0x9000] ;  /* 0x009000000e387984 */ /* 0x000f620000000c00 */
[----:B------:R-:W-:Y:S01]  /*0c10*/  FMUL.FTZ R86, R16, UR4 ;  /* 0x0000000410567c20 */ /* 0x000fe20008410000 */
[----:B------:R-:W-:Y:S01]  /*0c20*/  FMUL.FTZ R91, R17, UR4 ;  /* 0x00000004115b7c20 */ /* 0x000fe20008410000 */
[----:B------:R-:W-:Y:S01]  /*0c30*/  FMUL.FTZ R88, R18, UR4 ;  /* 0x0000000412587c20 */ /* 0x000fe20008410000 */
[----:B------:R-:W5:Y:S01]  /*0c40*/  LDS.128 R44, [R14+0x5800] ;  /* 0x005800000e2c7984 */ /* 0x000f620000000c00 */
[----:B------:R-:W-:Y:S01]  /*0c50*/  FMUL.FTZ R93, R19, UR4 ;  /* 0x00000004135d7c20 */ /* 0x000fe20008410000 */
[----:B0-----:R-:W-:Y:S01]  /*0c60*/  FMUL.FTZ R90, R53, UR4 ;  /* 0x00000004355a7c20 */ /* 0x001fe20008410000 */
[----:B------:R-:W-:Y:S01]  /*0c70*/  FMUL.FTZ R53, R54, UR4 ;  /* 0x0000000436357c20 */ /* 0x000fe20008410000 */
[----:B------:R-:W0:Y:S01]  /*0c80*/  LDS.128 R24, [R14+0x8000] ;  /* 0x008000000e187984 */ /* 0x000e220000000c00 */
[----:B------:R-:W-:Y:S01]  /*0c90*/  FMUL.FTZ R54, R55, UR4 ;  /* 0x0000000437367c20 */ /* 0x000fe20008410000 */
[----:B-1----:R-:W-:Y:S01]  /*0ca0*/  FMUL.FTZ R55, R49, UR4 ;  /* 0x0000000431377c20 */ /* 0x002fe20008410000 */
[----:B------:R-:W-:Y:S01]  /*0cb0*/  FMUL.FTZ R49, R50, UR4 ;  /* 0x0000000432317c20 */ /* 0x000fe20008410000 */
[----:B------:R-:W1:Y:S01]  /*0cc0*/  LDS.128 R16, [R14+0x9800] ;  /* 0x009800000e107984 */ /* 0x000e620000000c00 */
[----:B------:R-:W-:Y:S01]  /*0cd0*/  FMUL.FTZ R50, R51, UR4 ;  /* 0x0000000433327c20 */ /* 0x000fe20008410000 */
[----:B------:R-:W-:Y:S01]  /*0ce0*/  FMUL.FTZ R51, R41, UR4 ;  /* 0x0000000429337c20 */ /* 0x000fe20008410000 */
[----:B------:R-:W-:Y:S01]  /*0cf0*/  FMUL.FTZ R41, R42, UR4 ;  /* 0x000000042a297c20 */ /* 0x000fe20008410000 */
[----:B------:R-:W-:Y:S01]  /*0d00*/  FMUL.FTZ R42, R43, UR4 ;  /* 0x000000042b2a7c20 */ /* 0x000fe20008410000 */
[----:B--2---:R-:W-:Y:S01]  /*0d10*/  FMUL.FTZ R43, R37, UR4 ;  /* 0x00000004252b7c20 */ /* 0x004fe20008410000 */
        /* <DEDUP_REMOVED lines=8> */
[----:B---3--:R-:W-:Y:S01]  /*0da0*/  FMUL.FTZ R101, R20, UR4 ;  /* 0x0000000414657c20 */ /* 0x008fe20008410000 */
[----:B------:R-:W-:Y:S01]  /*0db0*/  FMUL.FTZ R104, R21, UR4 ;  /* 0x0000000415687c20 */ /* 0x000fe20008410000 */
[----:B------:R-:W-:Y:S01]  /*0dc0*/  FMUL.FTZ R103, R22, UR4 ;  /* 0x0000000416677c20 */ /* 0x000fe20008410000 */
[----:B------:R-:W-:Y:S01]  /*0dd0*/  FMUL.FTZ R106, R23, UR4 ;  /* 0x00000004176a7c20 */ /* 0x000fe20008410000 */
[----:B----4-:R-:W-:Y:S01]  /*0de0*/  FMUL.FTZ R35, R29, UR4 ;  /* 0x000000041d237c20 */ /* 0x010fe20008410000 */
[----:B------:R-:W-:Y:S01]  /*0df0*/  F2FP.F16.F32.PACK_AB R20, R15, R8 ;  /* 0x000000080f14723e */ /* 0x000fe200000000ff */
[----:B------:R-:W-:Y:S01]  /*0e00*/  FMUL.FTZ R29, R30, UR4 ;  /* 0x000000041e1d7c20 */ /* 0x000fe20008410000 */
[----:B------:R-:W-:Y:S01]  /*0e10*/  FMUL.FTZ R100, R31, UR4 ;  /* 0x000000041f647c20 */ /* 0x000fe20008410000 */
[----:B------:R-:W-:Y:S01]  /*0e20*/  F2FP.F16.F32.PACK_AB R21, R61, R10 ;  /* 0x0000000a3d15723e */ /* 0x000fe200000000ff */
[----:B------:R-:W-:Y:S01]  /*0e30*/  FMUL.FTZ R40, R40, UR4 ;  /* 0x0000000428287c20 */ /* 0x000fe20008410000 */
[----:B------:R-:W-:Y:S01]  /*0e40*/  F2FP.F16.F32.PACK_AB R22, R63, R12 ;  /* 0x0000000c3f16723e */ /* 0x000fe200000000ff */
[----:B------:R-:W-:Y:S01]  /*0e50*/  FMUL.FTZ R28, R28, UR4 ;  /* 0x000000041c1c7c20 */ /* 0x000fe20008410000 */
[----:B------:R-:W-:Y:S01]  /*0e60*/  F2FP.F16.F32.PACK_AB R23, R65, R60 ;  /* 0x0000003c4117723e */ /* 0x000fe200000000ff */
[----:B------:R-:W-:Y:S01]  /*0e70*/  FMUL.FTZ R32, R32, UR4 ;  /* 0x0000000420207c20 */ /* 0x000fe20008410000 */
[----:B-----5:R-:W-:Y:S01]  /*0e80*/  FMUL.FTZ R105, R57, UR4 ;  /* 0x0000000439697c20 */ /* 0x020fe20008410000 */
[----:B------:R-:W-:Y:S01]  /*0e90*/  LEA R8, R13, R2, 0x1 ;  /* 0x000000020d087211 */ /* 0x000fe200078e08ff */
[----:B------:R-:W-:Y:S01]  /*0ea0*/  FMUL.FTZ R57, R58, UR4 ;  /* 0x000000043a397c20 */ /* 0x000fe20008410000 */
[----:B------:R-:W-:Y:S01]  /*0eb0*/  FMUL.FTZ R58, R59, UR4 ;  /* 0x000000043b3a7c20 */ /* 0x000fe20008410000 */
[----:B------:R-:W-:Y:S01]  /*0ec0*/  FMUL.FTZ R44, R44, UR4 ;  /* 0x000000042c2c7c20 */ /* 0x000fe20008410000 */
[----:B------:R-:W-:Y:S01]  /*0ed0*/  FMUL.FTZ R45, R45, UR4 ;  /* 0x000000042d2d7c20 */ /* 0x000fe20008410000 */
[----:B------:R-:W-:Y:S01]  /*0ee0*/  FMUL.FTZ R46, R46, UR4 ;  /* 0x000000042e2e7c20 */ /* 0x000fe20008410000 */
[----:B------:R-:W-:Y:S01]  /*0ef0*/  FMUL.FTZ R47, R47, UR4 ;  /* 0x000000042f2f7c20 */ /* 0x000fe20008410000 */
[----:B0-----:R-:W-:Y:S01]  /*0f00*/  FMUL.FTZ R30, R24, UR4 ;  /* 0x00000004181e7c20 */ /* 0x001fe20008410000 */
[----:B------:R-:W-:Y:S01]  /*0f10*/  FMUL.FTZ R97, R25, UR4 ;  /* 0x0000000419617c20 */ /* 0x000fe20008410000 */
[----:B------:R-:W-:Y:S01]  /*0f20*/  FMUL.FTZ R31, R26, UR4 ;  /* 0x000000041a1f7c20 */ /* 0x000fe20008410000 */
[----:B------:R-:W-:Y:S01]  /*0f30*/  FMUL.FTZ R102, R27, UR4 ;  /* 0x000000041b667c20 */ /* 0x000fe20008410000 */
[----:B------:R-:W-:Y:S01]  /*0f40*/  F2FP.F16.F32.PACK_AB R24, R67, R62 ;  /* 0x0000003e4318723e */ /* 0x000fe200000000ff */
[----:B-1----:R-:W-:Y:S01]  /*0f50*/  FMUL.FTZ R10, R16, UR4 ;  /* 0x00000004100a7c20 */ /* 0x002fe20008410000 */
[----:B------:R-:W-:Y:S01]  /*0f60*/  F2FP.F16.F32.PACK_AB R25, R69, R64 ;  /* 0x000000404519723e */ /* 0x000fe200000000ff */
[----:B------:R-:W-:Y:S01]  /*0f70*/  FMUL.FTZ R61, R17, UR4 ;  /* 0x00000004113d7c20 */ /* 0x000fe20008410000 */
[----:B------:R-:W-:Y:S01]  /*0f80*/  F2FP.F16.F32.PACK_AB R26, R71, R66 ;  /* 0x00000042471a723e */ /* 0x000fe200000000ff */
[----:B------:R-:W-:Y:S01]  /*0f90*/  FMUL.FTZ R59, R18, UR4 ;  /* 0x00000004123b7c20 */ /* 0x000fe20008410000 */
[----:B------:R-:W-:Y:S01]  /*0fa0*/  F2FP.F16.F32.PACK_AB R27, R73, R68 ;  /* 0x00000044491b723e */ /* 0x000fe200000000ff */
[----:B------:R-:W-:Y:S01]  /*0fb0*/  FMUL.FTZ R60, R19, UR4 ;  /* 0x00000004133c7c20 */ /* 0x000fe20008410000 */
[----:B------:R-:W-:Y:S01]  /*0fc0*/  F2FP.F16.F32.PACK_AB R12, R75, R70 ;  /* 0x000000464b0c723e */ /* 0x000fe200000000ff */
[----:B------:R-:W-:Y:S01]  /*0fd0*/  FMUL.FTZ R56, R56, UR4 ;  /* 0x0000000438387c20 */ /* 0x000fe20008410000 */
[----:B------:R-:W-:Y:S01]  /*0fe0*/  F2FP.F16.F32.PACK_AB R13, R77, R72 ;  /* 0x000000484d0d723e */ /* 0x000fe200000000ff */
[----:B------:R0:W-:Y:S01]  /*0ff0*/  STSM.16.MT88.4 [R8+0x14000], R20 ;  /* 0x0140001408007844 */ /* 0x0001e20000004200 */
[----:B------:R-:W-:Y:S01]  /*1000*/  F2FP.F16.F32.PACK_AB R14, R79, R74 ;  /* 0x0000004a4f0e723e */ /* 0x000fe200000000ff */
[----:B------:R-:W-:Y:S01]  /*1010*/  ULDC UR4, c[0x0][0x244] ;  /* 0x0000910000047ab9 */ /* 0x000fe20000000800 */
[----:B------:R-:W-:Y:S01]  /*1020*/  F2FP.F16.F32.PACK_AB R15, R81, R76 ;  /* 0x0000004c510f723e */ /* 0x000fe200000000ff */
[----:B------:R-:W-:Y:S01]  /*1030*/  STSM.16.MT88.4 [R8+0x19000], R24 ;  /* 0x0190001808007844 */ /* 0x000fe20000004200 */
[----:B------:R-:W-:-:S02]  /*1040*/  F2FP.F16.F32.PACK_AB R16, R83, R78 ;  /* 0x0000004e5310723e */ /* 0x000fc400000000ff */
[----:B------:R-:W-:Y:S01]  /*1050*/  F2FP.F16.F32.PACK_AB R17, R85, R80 ;  /* 0x000000505511723e */ /* 0x000fe200000000ff */
[----:B------:R-:W-:Y:S01]  /*1060*/  STSM.16.MT88.4 [R8+0x14200], R12 ;  /* 0x0142000c08007844 */ /* 0x000fe20000004200 */
        /* <DEDUP_REMOVED lines=8> */
[----:B0-----:R-:W-:Y:S01]  /*10f0*/  F2FP.F16.F32.PACK_AB R20, R55, R48 ;  /* 0x000000303714723e */ /* 0x001fe200000000ff */
[----:B------:R-:W-:Y:S01]  /*1100*/  STSM.16.MT88.4 [R8+0x14400], R92 ;  /* 0x0144005c08007844 */ /* 0x000fe20000004200 */
[----:B------:R-:W-:Y:S02]  /*1110*/  F2FP.F16.F32.PACK_AB R21, R50, R49 ;  /* 0x000000313215723e */ /* 0x000fe400000000ff */
[----:B------:R-:W-:Y:S02]  /*1120*/  F2FP.F16.F32.PACK_AB R22, R45, R44 ;  /* 0x0000002c2d16723e */ /* 0x000fe400000000ff */
[----:B------:R-:W-:-:S02]  /*1130*/  F2FP.F16.F32.PACK_AB R23, R47, R46 ;  /* 0x0000002e2f17723e */ /* 0x000fc400000000ff */
[----:B------:R-:W-:Y:S01]  /*1140*/  F2FP.F16.F32.PACK_AB R42, R43, R36 ;  /* 0x000000242b2a723e */ /* 0x000fe200000000ff */
[----:B-1----:R-:W-:Y:S01]  /*1150*/  IMAD R18, R5, UR6, RZ ;  /* 0x0000000605127c24 */ /* 0x002fe2000f8e02ff */
[----:B------:R-:W-:Y:S01]  /*1160*/  F2FP.F16.F32.PACK_AB R33, R34, R33 ;  /* 0x000000212221723e */ /* 0x000fe200000000ff */
[----:B------:R0:W-:Y:S01]  /*1170*/  STSM.16.MT88.4 [R8+0x19400], R20 ;  /* 0x0194001408007844 */ /* 0x0001e20000004200 */
[----:B------:R-:W-:Y:S02]  /*1180*/  F2FP.F16.F32.PACK_AB R40, R51, R40 ;  /* 0x000000283328723e */ /* 0x000fe400000000ff */
        /* <DEDUP_REMOVED lines=10> */
[----:B------:R-:W-:Y:S02]  /*1230*/  F2FP.F16.F32.PACK_AB R57, R58, R57 ;  /* 0x000000393a39723e */ /* 0x000fe400000000ff */
[----:B------:R-:W-:Y:S01]  /*1240*/  F2FP.F16.F32.PACK_AB R56, R105, R56 ;  /* 0x000000386938723e */ /* 0x000fe200000000ff */
[----:B------:R-:W-:Y:S01]  /*1250*/  STSM.16.MT88.4 [R8+0x14800], R24 ;  /* 0x0148001808007844 */ /* 0x000fe20000004200 */
[----:B------:R-:W-:Y:S01]  /*1260*/  F2FP.F16.F32.PACK_AB R58, R61, R10 ;  /* 0x0000000a3d3a723e */ /* 0x000fe200000000ff */
[----:B------:R-:W-:Y:S01]  /*1270*/  IMAD R10, R11, 0x2, R2 ;  /* 0x000000020b0a7824 */ /* 0x000fe200078e0202 */
[----:B------:R-:W-:Y:S01]  /*1280*/  F2FP.F16.F32.PACK_AB R59, R60, R59 ;  /* 0x0000003b3c3b723e */ /* 0x000fe200000000ff */
[----:B------:R-:W-:Y:S01]  /*1290*/  VIADD R2, R2, 0x14000 ;  /* 0x0001400002027836 */ /* 0x000fe20000000000 */
[----:B0-----:R-:W-:Y:S01]  /*12a0*/  VIMNMX R22, R9, 0x50, PT ;  /* 0x0000005009167848 */ /* 0x001fe20003fe0100 */
[----:B------:R-:W-:Y:S01]  /*12b0*/  VIADD R9, R0, 0x8 ;  /* 0x0000000800097836 */ /* 0x000fe20000000000 */
[----:B------:R-:W-:Y:S01]  /*12c0*/  ISETP.GE.AND P0, PT, R96, UR4, PT ;  /* 0x0000000460007c0c */ /* 0x000fe2000bf06270 */
[----:B------:R0:W-:Y:S01]  /*12d0*/  STSM.16.MT88.4 [R8+0x19800], R56 ;  /* 0x0198003808007844 */ /* 0x0001e20000004200 */
[----:B------:R-:W-:Y:S01]  /*12e0*/  SHF.R.S32.HI R97, RZ, 0x1f, R96 ;  /* 0x0000001fff617819 */ /* 0x000fe20000011460 */
[----:B------:R-:W-:Y:S01]  /*12f0*/  ULDC.64 UR4, c[0x0][0x260] ;  /* 0x0000980000047ab9 */ /* 0x000fe20000000a00 */
[-C--:B------:R-:W-:Y:S01]  /*1300*/  ISETP.GE.OR P2, PT, R9, R22.reuse, P0 ;  /* 0x000000160900720c */ /* 0x080fe20000746670 */
[----:B------:R-:W-:Y:S01]  /*1310*/  BAR.SYNC.DEFER_BLOCKING 0x0 ;  /* 0x0000000000007b1d */ /* 0x000fe20000010000 */
[C---:B------:R-:W-:Y:S01]  /*1320*/  IMAD R9, R7.reuse, UR7, R18 ;  /* 0x0000000707097c24 */ /* 0x040fe2000f8e0212 */
[C---:B------:R-:W-:Y:S01]  /*1330*/  ISETP.GE.OR P3, PT, R0.reuse, R22, P0 ;  /* 0x000000160000720c */ /* 0x040fe20000766670 */
[----:B------:R-:W-:Y:S01]  /*1340*/  IMAD.WIDE.U32 R96, R7, UR6, R96 ;  /* 0x0000000607607c25 */ /* 0x000fe2000f8e0060 */
[----:B------:R-:W-:-:S02]  /*1350*/  IADD3 R16, P1, R0, R98, RZ ;  /* 0x0000006200107210 */ /* 0x000fc40007f3e0ff */
[C---:B------:R-:W-:Y:S01]  /*1360*/  IADD3 R5, R0.reuse, 0x10, RZ ;  /* 0x0000001000057810 */ /* 0x040fe20007ffe0ff */
[C---:B------:R-:W-:Y:S01]  /*1370*/  VIADD R7, R0.reuse, 0x28 ;  /* 0x0000002800077836 */ /* 0x040fe20000000000 */
[----:B------:R-:W-:Y:S01]  /*1380*/  IADD3 R97, R97, R9, RZ ;  /* 0x0000000961617210 */ /* 0x000fe20007ffe0ff */
[----:B------:R-:W-:Y:S01]  /*1390*/  IMAD R3, R3, UR4, RZ ;  /* 0x0000000403037c24 */ /* 0x000fe2000f8e02ff */
[----:B------:R-:W-:Y:S02]  /*13a0*/  LEA.HI.X.SX32 R17, R0, R99, 0x1, P1 ;  /* 0x0000006300117211 */ /* 0x000fe400008f0eff */
[-C--:B------:R-:W-:Y:S01]  /*13b0*/  ISETP.GE.OR P1, PT, R5, R22.reuse, P0 ;  /* 0x000000160500720c */ /* 0x080fe20000726670 */
[----:B------:R-:W-:Y:S01]  /*13c0*/  IMAD R3, R6, UR5, R3 ;  /* 0x0000000506037c24 */ /* 0x000fe2000f8e0203 */
[----:B------:R-:W-:Y:S01]  /*13d0*/  ISETP.GE.OR P4, PT, R7, R22, P0 ;  /* 0x000000160700720c */ /* 0x000fe20000786670 */
[C---:B0-----:R-:W-:Y:S01]  /*13e0*/  VIADD R8, R0.reuse, 0x18 ;  /* 0x0000001800087836 */ /* 0x041fe20000000000 */
[----:B------:R-:W-:Y:S01]  /*13f0*/  IADD3 R5, R0, 0x20, RZ ;  /* 0x0000002000057810 */ /* 0x000fe20007ffe0ff */
[----:B------:R-:W-:Y:S01]  /*1400*/  IMAD.WIDE.U32 R6, R6, UR4, R96 ;  /* 0x0000000406067c25 */ /* 0x000fe2000f8e0060 */
[----:B------:R-:W-:-:S02]  /*1410*/  LEA R2, R11, R2, 0x1 ;  /* 0x000000020b027211 */ /* 0x000fc400078e08ff */
[-C--:B------:R-:W-:Y:S01]  /*1420*/  ISETP.GE.OR P5, PT, R5, R22.reuse, P0 ;  /* 0x000000160500720c */ /* 0x080fe200007a6670 */
[----:B------:R-:W-:Y:S01]  /*1430*/  IMAD.WIDE R4, R4, 0x50, R16 ;  /* 0x0000005004047825 */ /* 0x000fe200078e0210 */
[----:B------:R-:W-:Y:S01]  /*1440*/  ISETP.GE.OR P6, PT, R8, R22, P0 ;  /* 0x000000160800720c */ /* 0x000fe200007c6670 */
[----:B------:R0:W1:Y:S02]  /*1450*/  LDS.128 R12, [R10+0x14900] ;  /* 0x014900000a0c7984 */ /* 0x0000640000000c00 */
[----:B------:R-:W-:Y:S01]  /*1460*/  VIADD R11, R0, 0x30 ;  /* 0x00000030000b7836 */ /* 0x000fe20000000000 */
[----:B------:R-:W-:Y:S01]  /*1470*/  IADD3 R3, R7, R3, RZ ;  /* 0x0000000307037210 */ /* 0x000fe20007ffe0ff */
[----:B------:R-:W-:Y:S08]  /*1480*/  @P3 BRA `(.L_x_2065) ;  /* 0x00000000002c3947 */ /* 0x000ff00003800000 */
[----:B------:R2:W3:Y:S01]  /*1490*/  LDS.128 R16, [R2] ;  /* 0x0000000002107984 */ /* 0x0004e20000000c00 */
[----:B------:R-:W-:Y:S02]  /*14a0*/  ULDC.64 UR4, c[0x0][0x250] ;  /* 0x0000940000047ab9 */ /* 0x000fe40000000a00 */
[----:B------:R-:W-:-:S04]  /*14b0*/  IMAD R21, R5, UR4, RZ ;  /* 0x0000000405157c24 */ /* 0x000fc8000f8e02ff */
[----:B------:R-:W-:Y:S02]  /*14c0*/  IMAD R21, R4, UR5, R21 ;  /* 0x0000000504157c24 */ /* 0x000fe4000f8e0215 */
[----:B--2---:R-:W-:-:S04]  /*14d0*/  IMAD.MOV.U32 R2, RZ, RZ, R6 ;  /* 0x000000ffff027224 */ /* 0x004fc800078e0006 */
[----:B------:R-:W-:Y:S01]  /*14e0*/  IMAD.WIDE.U32 R8, R4, UR4, R2 ;  /* 0x0000000404087c25 */ /* 0x000fe2000f8e0002 */
[----:B------:R-:W-:Y:S02]  /*14f0*/  ULDC.64 UR4, c[0x0][0x238] ;  /* 0x00008e0000047ab9 */ /* 0x000fe40000000a00 */
[----:B------:R-:W-:Y:S02]  /*1500*/  LEA R20, P3, R8, UR4, 0x1 ;  /* 0x0000000408147c11 */ /* 0x000fe4000f8608ff */
[----:B------:R-:W-:-:S04]  /*1510*/  IADD3 R9, R9, R21, RZ ;  /* 0x0000001509097210 */ /* 0x000fc80007ffe0ff */
[----:B------:R-:W-:-:S05]  /*1520*/  LEA.HI.X R21, R8, UR5, R9, 0x1, P3 ;  /* 0x0000000508157c11 */ /* 0x000fca00098f0c09 */
[----:B---3--:R2:W-:Y:S02]  /*1530*/  STG.E.128 desc[UR8][R20.64], R16 ;  /* 0x0000001014007986 */ /* 0x0085e4000c101d08 */
.L_x_2065:
[----:B------:R-:W-:Y:S05]  /*1540*/  BSYNC B0 ;  /* 0x0000000000007941 */ /* 0x000fea0003800000 */
.L_x_2064:
[----:B--2---:R2:W3:Y:S01]  /*1550*/  LDS.128 R16, [R10+0x14100] ;  /* 0x014100000a107984 */ /* 0x0044e20000000c00 */
[----:B------:R-:W-:Y:S01]  /*1560*/  BSSY B0, `(.L_x_2066) ;  /* 0x0000011000007945 */ /* 0x000fe20003800000 */
[----:B------:R-:W-:Y:S01]  /*1570*/  ISETP.GE.OR P3, PT, R11, R22, P0 ;  /* 0x000000160b00720c */ /* 0x000fe20000766670 */
[----:B------:R-:W-:Y:S02]  /*1580*/  VIADD R11, R0, 0x38 ;  /* 0x00000038000b7836 */ /* 0x000fe40000000000 */
[----:B------:R-:W-:Y:S10]  /*1590*/  @P2 BRA `(.L_x_2067) ;  /* 0x0000000000342947 */ /* 0x000ff40003800000 */
[----:B------:R-:W-:Y:S01]  /*15a0*/  IADD3 R21, P2, R4, 0x8, RZ ;  /* 0x0000000804157810 */ /* 0x000fe20007f5e0ff */
[----:B------:R-:W-:Y:S01]  /*15b0*/  ULDC.64 UR4, c[0x0][0x250] ;  /* 0x0000940000047ab9 */ /* 0x000fe20000000a00 */
[----:B------:R-:W-:Y:S02]  /*15c0*/  MOV R9, R3 ;  /* 0x0000000300097202 */ /* 0x000fe40000000f00 */
[----:B------:R-:W-:-:S05]  /*15d0*/  IADD3.X R8, RZ, R5, RZ, P2, !PT ;  /* 0x00000005ff087210 */ /* 0x000fca00017fe4ff */
        /* <DEDUP_REMOVED lines=9> */
.L_x_2067:
[----:B------:R-:W-:Y:S05]  /*1670*/  BSYNC B0 ;  /* 0x0000000000007941 */ /* 0x000fea0003800000 */
.L_x_2066:
[----:B---34-:R3:W4:Y:S01]  /*1680*/  LDS.128 R16, [R10+0x14200] ;  /* 0x014200000a107984 */ /* 0x0187220000000c00 */
[----:B------:R-:W-:Y:S01]  /*1690*/  BSSY B0, `(.L_x_2068) ;  /* 0x0000012000007945 */ /* 0x000fe20003800000 */
[----:B------:R-:W-:Y:S02]  /*16a0*/  ISETP.GE.OR P2, PT, R11, R22, P0 ;  /* 0x000000160b00720c */ /* 0x000fe40000746670 */
[C---:B------:R-:W-:Y:S01]  /*16b0*/  IADD3 R11, R0.reuse, 0x40, RZ ;  /* 0x00000040000b7810 */ /* 0x040fe20007ffe0ff */
[----:B------:R-:W-:Y:S01]  /*16c0*/  VIADD R0, R0, 0x48 ;  /* 0x0000004800007836 */ /* 0x000fe20000000000 */
[----:B------:R-:W-:Y:S09]  /*16d0*/  @P1 BRA `(.L_x_2069) ;  /* 0x0000000000341947 */ /* 0x000ff20003800000 */
        /* <DEDUP_REMOVED lines=13> */
.L_x_2069:
[----:B------:R-:W-:Y:S05]  /*17b0*/  BSYNC B0 ;  /* 0x0000000000007941 */ /* 0x000fea0003800000 */
.L_x_2068:
[----:B----4-:R4:W0:Y:S01]  /*17c0*/  LDS.128 R16, [R10+0x14300] ;  /* 0x014300000a107984 */ /* 0x0108220000000c00 */
[----:B------:R-:W-:Y:S01]  /*17d0*/  BSSY B0, `(.L_x_2070) ;  /* 0x0000011000007945 */ /* 0x000fe20003800000 */
[-C--:B------:R-:W-:Y:S02]  /*17e0*/  ISETP.GE.OR P1, PT, R11, R22.reuse, P0 ;  /* 0x000000160b00720c */ /* 0x080fe40000726670 */
[----:B------:R-:W-:Y:S01]  /*17f0*/  ISETP.GE.OR P0, PT, R0, R22, P0 ;  /* 0x000000160000720c */ /* 0x000fe20000706670 */
[----:B------:R-:W-:-:S12]  /*1800*/  @P6 BRA `(.L_x_2071) ;  /* 0x0000000000346947 */ /* 0x000fd80003800000 */
[----:B------:R-:W-:Y:S01]  /*1810*/  IADD3 R11, P6, R4, 0x18, RZ ;  /* 0x00000018040b7810 */ /* 0x000fe20007fde0ff */
[----:B------:R-:W-:Y:S01]  /*1820*/  ULDC.64 UR4, c[0x0][0x250] ;  /* 0x0000940000047ab9 */ /* 0x000fe20000000a00 */
[----:B------:R-:W-:Y:S01]  /*1830*/  MOV R9, R3 ;  /* 0x0000000300097202 */ /* 0x000fe20000000f00 */
[----:B------:R-:W-:Y:S01]  /*1840*/  IMAD.MOV.U32 R8, RZ, RZ, R6 ;  /* 0x000000ffff087224 */ /* 0x000fe200078e0006 */
[----:B------:R-:W-:-:S03]  /*1850*/  IADD3.X R0, RZ, R5, RZ, P6, !PT ;  /* 0x00000005ff007210 */ /* 0x000fc600037fe4ff */
        /* <DEDUP_REMOVED lines=8> */
.L_x_2071:
[----:B------:R-:W-:Y:S05]  /*18e0*/  BSYNC B0 ;  /* 0x0000000000007941 */ /* 0x000fea0003800000 */
.L_x_2070:
[----:B0-----:R0:W0:Y:S01]  /*18f0*/  LDS.128 R16, [R10+0x14400] ;  /* 0x014400000a107984 */ /* 0x0010220000000c00 */
[----:B------:R-:W-:Y:S04]  /*1900*/  BSSY B0, `(.L_x_2072) ;  /* 0x000000f000007945 */ /* 0x000fe80003800000 */
[----:B------:R-:W-:Y:S05]  /*1910*/  @P5 BRA `(.L_x_2073) ;  /* 0x0000000000345947 */ /* 0x000fea0003800000 */
        /* <DEDUP_REMOVED lines=13> */
.L_x_2073:
[----:B------:R-:W-:Y:S05]  /*19f0*/  BSYNC B0 ;  /* 0x0000000000007941 */ /* 0x000fea0003800000 */
.L_x_2072:
        /* <DEDUP_REMOVED lines=16> */
.L_x_2075:
[----:B------:R-:W-:Y:S05]  /*1b00*/  BSYNC B0 ;  /* 0x0000000000007941 */ /* 0x000fea0003800000 */
.L_x_2074:
        /* <DEDUP_REMOVED lines=16> */
.L_x_2077:
[----:B------:R-:W-:Y:S05]  /*1c10*/  BSYNC B0 ;  /* 0x0000000000007941 */ /* 0x000fea0003800000 */
.L_x_2076:
        /* <DEDUP_REMOVED lines=16> */
.L_x_2079:
[----:B------:R-:W-:Y:S05]  /*1d20*/  BSYNC B0 ;  /* 0x0000000000007941 */ /* 0x000fea0003800000 */
.L_x_2078:
[----:B0-234-:R-:W0:Y:S01]  /*1d30*/  LDS.128 R8, [R10+0x14800] ;  /* 0x014800000a087984 */ /* 0x01de220000000c00 */
        /* <DEDUP_REMOVED lines=15> */
.L_x_2081:
[----:B------:R-:W-:Y:S05]  /*1e30*/  BSYNC B0 ;  /* 0x0000000000007941 */ /* 0x000fea0003800000 */
.L_x_2080:
[----:B------:R-:W-:Y:S05]  /*1e40*/  @P0 EXIT ;  /* 0x000000000000094d */ /* 0x000fea0003800000 */
[----:B------:R-:W-:Y:S01]  /*1e50*/  IADD3 R7, P0, R4, 0x48, RZ ;  /* 0x0000004804077810 */ /* 0x000fe20007f1e0ff */
[----:B------:R-:W-:Y:S01]  /*1e60*/  ULDC.64 UR4, c[0x0][0x250] ;  /* 0x0000940000047ab9 */ /* 0x000fe20000000a00 */
[----:B------:R-:W-:Y:S02]  /*1e70*/  IMAD.MOV.U32 R2, RZ, RZ, R6 ;  /* 0x000000ffff027224 */ /* 0x000fe400078e0006 */
[----:B------:R-:W-:Y:S02]  /*1e80*/  IADD3.X R4, RZ, R5, RZ, P0, !PT ;  /* 0x00000005ff047210 */ /* 0x000fe400007fe4ff */
[----:B------:R-:W-:-:S04]  /*1e90*/  IMAD.WIDE.U32 R2, R7, UR4, R2 ;  /* 0x0000000407027c25 */ /* 0x000fc8000f8e0002 */
[----:B------:R-:W-:-:S04]  /*1ea0*/  IMAD R4, R4, UR4, RZ ;  /* 0x0000000404047c24 */ /* 0x000fc8000f8e02ff */
[----:B------:R-:W-:Y:S01]  /*1eb0*/  IMAD R7, R7, UR5, R4 ;  /* 0x0000000507077c24 */ /* 0x000fe2000f8e0204 */
[----:B------:R-:W-:Y:S02]  /*1ec0*/  ULDC.64 UR4, c[0x0][0x238] ;  /* 0x00008e0000047ab9 */ /* 0x000fe40000000a00 */
[----:B------:R-:W-:Y:S02]  /*1ed0*/  LEA R4, P0, R2, UR4, 0x1 ;  /* 0x0000000402047c11 */ /* 0x000fe4000f8008ff */
[----:B------:R-:W-:-:S04]  /*1ee0*/  IADD3 R3, R3, R7, RZ ;  /* 0x0000000703037210 */ /* 0x000fc80007ffe0ff */
[----:B------:R-:W-:-:S05]  /*1ef0*/  LEA.HI.X R5, R2, UR5, R3, 0x1, P0 ;  /* 0x0000000502057c11 */ /* 0x000fca00080f0c03 */
[----:B-1----:R-:W-:Y:S01]  /*1f00*/  STG.E.128 desc[UR8][R4.64], R12 ;  /* 0x0000000c04007986 */ /* 0x002fe2000c101d08 */
[----:B------:R-:W-:Y:S05]  /*1f10*/  EXIT ;  /* 0x000000000000794d */ /* 0x000fea0003800000 */
.L_x_2082:
        /* <DEDUP_REMOVED lines=14> */
.L_x_2221:


//--------------------- .text._ZN7cutlass13device_kernelIN5flash32FlashAttnBwdPostprocessConvertdQIN4cute5tupleIJNS3_1CILi64EEENS5_ILi256EEEEEENS_6half_tEfNS_4arch4Sm90ELi256ENS3_8TiledMMAINS3_8MMA_AtomIJNS3_4SM904GMMA25MMA_64x64x16_F32F16F16_SSILNSF_5MajorE1ELSH_0ELNSF_7ScaleInE1ELSI_1EEEEEENS3_6LayoutINS4_IJNS5_ILi2EEENS5_ILi1EEESN_EEENS4_IJSN_NS5_ILi0EEESP_EEEEENS4_IJNS3_10UnderscoreESS_SS_EEEEELb1EEEEEvNT_6ParamsE --------------------------
	.section	.text._ZN7cutlass13device_kernelIN5flash32FlashAttnBwdPostprocessConvertdQIN4cute5tupleIJNS3_1CILi64EEENS5_ILi256EEEEEENS_6half_tEfNS_4arch4Sm90ELi256ENS3_8TiledMMAINS3_8MMA_AtomIJNS3_4SM904GMMA25MMA_64x64x16_F32F16F16_SSILNSF_5MajorE1ELSH_0ELNSF_7ScaleInE1ELSI_1EEEEEENS3_6LayoutINS4_IJNS5_ILi2EEENS5_ILi1EEESN_EEENS4_IJSN_NS5_ILi0EEESP_EEEEENS4_IJNS3_10UnderscoreESS_SS_EEEEELb1EEEEEvNT_6ParamsE,"ax",@progbits
	.align	128
.text._ZN7cutlass13device_kernelIN5flash32FlashAttnBwdPostprocessConvertdQIN4cute5tupleIJNS3_1CILi64EEENS5_ILi256EEEEEENS_6half_tEfNS_4arch4Sm90ELi256ENS3_8TiledMMAINS3_8MMA_AtomIJNS3_4SM904GMMA25MMA_64x64x16_F32F16F16_SSILNSF_5MajorE1ELSH_0ELNSF_7ScaleInE1ELSI_1EEEEEENS3_6LayoutINS4_IJNS5_ILi2EEENS5_ILi1EEESN_EEENS4_IJSN_NS5_ILi0EEESP_EEEEENS4_IJNS3_10UnderscoreESS_SS_EEEEELb1EEEEEvNT_6ParamsE:
        .type           _ZN7cutlass13device_kernelIN5flash32FlashAttnBwdPostprocessConvertdQIN4cute5tupleIJNS3_1CILi64EEENS5_ILi256EEEEEENS_6half_tEfNS_4arch4Sm90ELi256ENS3_8TiledMMAINS3_8MMA_AtomIJNS3_4SM904GMMA25MMA_64x64x16_F32F16F16_SSILNSF_5MajorE1ELSH_0ELNSF_7ScaleInE1ELSI_1EEEEEENS3_6LayoutINS4_IJNS5_ILi2EEENS5_ILi1EEESN_EEENS4_IJSN_NS5_ILi0EEESP_EEEEENS4_IJNS3_10UnderscoreESS_SS_EEEEELb1EEEEEvNT_6ParamsE,@function
        .size           _ZN7cutlass13device_kernelIN5flash32FlashAttnBwdPostprocessConvertdQIN4cute5tupleIJNS3_1CILi64EEENS5_ILi256EEEEEENS_6half_tEfNS_4arch4Sm90ELi256ENS3_8TiledMMAINS3_8MMA_AtomIJNS3_4SM904GMMA25MMA_64x64x16_F32F16F16_SSILNSF_5MajorE1ELSH_0ELNSF_7ScaleInE1ELSI_1EEEEEENS3_6LayoutINS4_IJNS5_ILi2EEENS5_ILi1EEESN_EEENS4_IJSN_NS5_ILi0EEESP_EEEEENS4_IJNS3_10UnderscoreESS_SS_EEEEELb1EEEEEvNT_6ParamsE,(.L_x_2222 - _ZN7cutlass13device_kernelIN5flash32FlashAttnBwdPostprocessConvertdQIN4cute5tupleIJNS3_1CILi64EEENS5_ILi256EEEEEENS_6half_tEfNS_4arch4Sm90ELi256ENS3_8TiledMMAINS3_8MMA_AtomIJNS3_4SM904GMMA25MMA_64x64x16_F32F16F16_SSILNSF_5MajorE1ELSH_0ELNSF_7ScaleInE1ELSI_1EEEEEENS3_6LayoutINS4_IJNS5_ILi2EEENS5_ILi1EEESN_EEENS4_IJSN_NS5_ILi0EEESP_EEEEENS4_IJNS3_10UnderscoreESS_SS_EEEEELb1EEEEEvNT_6ParamsE)
        .other          _ZN7cutlass13device_kernelIN5flash32FlashAttnBwdPostprocessConvertdQIN4cute5tupleIJNS3_1CILi64EEENS5_ILi256EEEEEENS_6half_tEfNS_4arch4Sm90ELi256ENS3_8TiledMMAINS3_8MMA_AtomIJNS3_4SM904GMMA25MMA_64x64x16_F32F16F16_SSILNSF_5MajorE1ELSH_0ELNSF_7ScaleInE1ELSI_1EEEEEENS3_6LayoutINS4_IJNS5_ILi2EEENS5_ILi1EEESN_EEENS4_IJSN_NS5_ILi0EEESP_EEEEENS4_IJNS3_10UnderscoreESS_SS_EEEEELb1EEEEEvNT_6ParamsE,@"STO_CUDA_ENTRY STV_DEFAULT"
_ZN7cutlass13device_kernelIN5flash32FlashAttnBwdPostprocessConvertdQIN4cute5tupleIJNS3_1CILi64EEENS5_ILi256EEEEEENS_6half_tEfNS_4arch4Sm90ELi256ENS3_8TiledMMAINS3_8MMA_AtomIJNS3_4SM904GMMA25MMA_64x64x16_F32F16F16_SSILNSF_5MajorE1ELSH_0ELNSF_7ScaleInE1ELSI_1EEEEEENS3_6LayoutINS4_IJNS5_ILi2EEENS5_ILi1EEESN_EEENS4_IJSN_NS5_ILi0EEESP_EEEEENS4_IJNS3_10UnderscoreESS_SS_EEEEELb1EEEEEvNT_6ParamsE:
[----:B------:R-:W-:Y:S08]  /*0000*/  LDC R1, c[0x0][0x28] ;  /* 0x00000a00ff017b82 */ /* 0x000ff00000000800 */
[----:B------:R-:W0:Y:S01]  /*0010*/  LDC.64 R4, c[0x0][0x278] ;  /* 0x00009e00ff047b82 */ /* 0x000e220000000a00 */
[----:B------:R-:W1:Y:S01]  /*0020*/  S2R R15, SR_CTAID.Z ;  /* 0x00000000000f7919 */ /* 0x000e620000002700 */
[----:B------:R-:W-:-:S06]  /*0030*/  ULDC.64 UR8, c[0x0][0x208] ;  /* 0x0000820000087ab9 */ /* 0x000fcc0000000a00 */
[----:B------:R-:W2:Y:S08]  /*0040*/  LDC.64 R8, c[0x0][0x270] ;  /* 0x00009c00ff087b82 */ /* 0x000eb00000000a00 */
[----:B------:R-:W1:Y:S01]  /*0050*/  LDC.64 R2, c[0x0][0x270] ;  /* 0x00009c00ff027b82 */ /* 0x000e620000000a00 */
[----:B0-----:R-:W-:-:S04]  /*0060*/  ISETP.NE.U32.AND P2, PT, R4, RZ, PT ;  /* 0x000000ff0400720c */ /* 0x001fc80003f45070 */
[----:B------:R-:W-:Y:S02]  /*0070*/  ISETP.NE.AND.EX P2, PT, R5, RZ, PT, P2 ;  /* 0x000000ff0500720c */ /* 0x000fe40003f45320 */
[----:B--2---:R-:W-:-:S04]  /*0080*/  ISETP.NE.U32.AND P1, PT, R8, RZ, PT ;  /* 0x000000ff0800720c */ /* 0x004fc80003f25070 */
[----:B------:R-:W-:Y:S01]  /*0090*/  ISETP.NE.AND.EX P1, PT, R9, RZ, PT, P1 ;  /* 0x000000ff0900720c */ /* 0x000fe20003f25310 */
[----:B------:R-:W-:Y:S01]  /*00a0*/  ULDC UR4, c[0x0][0x240] ;  /* 0x0000900000047ab9 */ /* 0x000fe20000000800 */
[----:B-1----:R-:W-:-:S05]  /*00b0*/  IMAD.WIDE R2, R15, 0x4, R2 ;  /* 0x000000040f027825 */ /* 0x002fca00078e0202 */
[----:B------:R-:W0:Y:S01]  /*00c0*/  @P2 LDC.64 R6, c[0x0][0x278] ;  /* 0x00009e00ff062b82 */ /* 0x000e220000000a00 */
[----:B------:R-:W-:-:S05]  /*00d0*/  IMAD.U32 R0, RZ, RZ, UR4 ;  /* 0x00000004ff007e24 */ /* 0x000fca000f8e00ff */
[----:B------:R1:W5:Y:S01]  /*00e0*/  @P1 LDG.E R13, desc[UR8][R2.64] ;  /* 0x00000008020d1981 */ /* 0x000362000c1e1900 */
[----:B0-----:R-:W-:-:S05]  /*00f0*/  @P2 IMAD.WIDE R6, R15, 0x4, R6 ;  /* 0x000000040f062825 */ /* 0x001fca00078e0206 */
[----:B------:R1:W5:Y:S01]  /*0100*/  @P2 LDG.E R0, desc[UR8][R6.64] ;  /* 0x0000000806002981 */ /* 0x000362000c1e1900 */
[----:B------:R-:W-:Y:S01]  /*0110*/  ISETP.NE.U32.AND P0, PT, R8, RZ, PT ;  /* 0x000000ff0800720c */ /* 0x000fe20003f05070 */
[----:B------:R-:W0:Y:S03]  /*0120*/  S2R R4, SR_CTAID.X ;  /* 0x0000000000047919 */ /* 0x000e260000002500 */
[----:B------:R-:W-:Y:S01]  /*0130*/  ISETP.NE.AND.EX P0, PT, R9, RZ, PT, P0 ;  /* 0x000000ff0900720c */ /* 0x000fe20003f05300 */
[----:B0-----:R-:W-:Y:S01]  /*0140*/  IMAD.SHL.U32 R9, R4, 0x40, RZ ;  /* 0x0000004004097824 */ /* 0x001fe200078e00ff */
[----:B-1----:R-:W-:Y:S11]  /*0150*/  @P2 BRA `(.L_x_2083) ;  /* 0x0000000000102947 */ /* 0x002ff60003800000 */
[----:B------:R-:W-:Y:S05]  /*0160*/  @!P1 BRA `(.L_x_2083) ;  /* 0x00000000000c9947 */ /* 0x000fea0003800000 */
[----:B------:R-:W2:Y:S04]  /*0170*/  LDG.E R5, desc[UR8][R2.64] ;  /* 0x0000000802057981 */ /* 0x000ea8000c1e1900 */
[----:B-----5:R-:W2:Y:S02]  /*0180*/  LDG.E R0, desc[UR8][R2.64+0x4] ;  /* 0x0000040802007981 */ /* 0x020ea4000c1e1900 */
[----:B--2---:R-:W-:-:S07]  /*0190*/  IADD3 R0, -R5, R0, RZ ;  /* 0x0000000005007210 */ /* 0x004fce0007ffe1ff */
.L_x_2083:
[----:B-----5:R-:W-:-:S13]  /*01a0*/  ISETP.LE.AND P2, PT, R0, R9, PT ;  /* 0x000000090000720c */ /* 0x020fda0003f43270 */
[----:B------:R-:W-:Y:S05]  /*01b0*/  @P0 EXIT P2 ;  /* 0x000000000000094d */ /* 0x000fea0001000000 */
[----:B------:R-:W0:Y:S01]  /*01c0*/  S2R R8, SR_CTAID.Y ;  /* 0x0000000000087919 */ /* 0x000e220000002600 */
[C---:B------:R-:W-:Y:S01]  /*01d0*/  @P1 IMAD R2, R15.reuse, 0x40, R13 ;  /* 0x000000400f021824 */ /* 0x040fe200078e020d */
[----:B------:R-:W1:Y:S01]  /*01e0*/  LDC.64 R18, c[0x0][0x228] ;  /* 0x00008a00ff127b82 */ /* 0x000e620000000a00 */
[----:B------:R-:W-:Y:S01]  /*01f0*/  SHF.L.U32 R7, R4, 0xe, RZ ;  /* 0x0000000e04077819 */ /* 0x000fe200000006ff */
[----:B------:R-:W2:Y:S01]  /*0200*/  S2R R16, SR_TID.X ;  /* 0x0000000000107919 */ /* 0x000ea20000002100 */
[----:B------:R-:W-:Y:S01]  /*0210*/  SEL R6, R15, RZ, !P0 ;  /* 0x000000ff0f067207 */ /* 0x000fe20004000000 */
[----:B------:R-:W-:Y:S01]  /*0220*/  BSSY B0, `(.L_x_2084) ;  /* 0x0000031000007945 */ /* 0x000fe20003800000 */
[----:B------:R-:W-:Y:S01]  /*0230*/  @P1 SHF.R.S32.HI R3, RZ, 0x1f, R2 ;  /* 0x0000001fff031819 */ /* 0x000fe20000011402 */
[----:B------:R-:W3:Y:S02]  /*0240*/  S2R R17, SR_CgaCtaId ;  /* 0x0000000000117919 */ /* 0x000ee40000008800 */
[----:B------:R-:W4:Y:S01]  /*0250*/  LDC.64 R20, c[0x0][0x230] ;  /* 0x00008c00ff147b82 */ /* 0x000f220000000a00 */
[----:B------:R-:W-:-:S05]  /*0260*/  @P1 LEA.HI R3, R3, R2, RZ, 0x6 ;  /* 0x0000000203031211 */ /* 0x000fca00078f30ff */
[----:B------:R-:W-:Y:S02]  /*0270*/  @P1 IMAD.SHL.U32 R3, R3, 0x100, RZ ;  /* 0x0000010003031824 */ /* 0x000fe400078e00ff */
[----:B------:R-:W5:Y:S03]  /*0280*/  LDC.64 R22, c[0x0][0x210] ;  /* 0x00008400ff167b82 */ /* 0x000f660000000a00 */
[----:B------:R-:W-:Y:S02]  /*0290*/  @P1 LOP3.LUT R5, R3, 0xffffc000, RZ, 0xc0, !PT ;  /* 0xffffc00003051812 */ /* 0x000fe400078ec0ff */
[----:B------:R-:W-:Y:S02]  /*02a0*/  CS2R R2, SRZ ;  /* 0x0000000000027805 */ /* 0x000fe4000001ff00 */
[--C-:B------:R-:W-:Y:S01]  /*02b0*/  @P1 SHF.R.S32.HI R3, RZ, 0x1f, R5.reuse ;  /* 0x0000001fff031819 */ /* 0x100fe20000011405 */
[----:B------:R-:W-:-:S05]  /*02c0*/  @P1 IMAD.MOV.U32 R2, RZ, RZ, R5 ;  /* 0x000000ffff021224 */ /* 0x000fca00078e0005 */
        /* <DEDUP_REMOVED lines=9> */
[-C--:B----4-:R-:W-:Y:S02]  /*0360*/  IMAD R2, R3, R20.reuse, RZ ;  /* 0x0000001403027224 */ /* 0x090fe400078e02ff */
[----:B------:R-:W-:Y:S02]  /*0370*/  IMAD.IADD R11, R11, 0x1, R7 ;  /* 0x000000010b0b7824 */ /* 0x000fe400078e0207 */
[C---:B------:R-:W-:Y:S02]  /*0380*/  IMAD R7, R6.reuse, R21, R2 ;  /* 0x0000001506077224 */ /* 0x040fe400078e0202 */
[----:B------:R-:W-:-:S05]  /*0390*/  IMAD.WIDE.U32 R10, R6, R20, R10 ;  /* 0x00000014060a7225 */ /* 0x000fca00078e000a */
[----:B------:R-:W-:Y:S02]  /*03a0*/  IADD3 R2, R11, R7, RZ ;  /* 0x000000070b027210 */ /* 0x000fe40007ffe0ff */
        /* <DEDUP_REMOVED lines=19> */
.L_x_2086:
[----:B------:R-:W-:Y:S01]  /*04e0*/  @P0 ELECT P2, URZ, PT ;  /* 0x00000000003f082f */ /* 0x000fe20003840000 */
[----:B------:R1:W-:-:S12]  /*04f0*/  UBLKCP.S.G [UR6], [UR4], UR10 ;  /* 0x00000006040073ba */ /* 0x0003d8000800020a */
[----:B------:R-:W-:Y:S02]  /*0500*/  @P2 PLOP3.LUT P0, PT, P2, PT, PT, 0x8, 0x0 ;  /* 0x000000000000281c */ /* 0x000fe4000170e170 */
[----:B------:R-:W-:-:S11]  /*0510*/  PLOP3.LUT P2, PT, PT, PT, PT, 0x8, 0x0 ;  /* 0x000000000000781c */ /* 0x000fd60003f4e170 */
[----:B-1----:R-:W-:Y:S05]  /*0520*/  @P0 BRA.U.ANY `(.L_x_2086) ;  /* 0xfffffffd00ec0947 */ /* 0x002fea000393ffff */
.L_x_2085:
[----:B------:R-:W-:Y:S05]  /*0530*/  BSYNC B0 ;  /* 0x0000000000007941 */ /* 0x000fea0003800000 */
.L_x_2084:
[----:B------:R-:W-:Y:S01]  /*0540*/  BAR.SYNC.DEFER_BLOCKING 0x0 ;  /* 0x0000000000007b1d */ /* 0x000fe20000010000 */
[----:B------:R-:W-:Y:S02]  /*0550*/  MOV R2, 0x400 ;  /* 0x0000040000027802 */ /* 0x000fe40000000f00 */
[----:B------:R-:W-:Y:S02]  /*0560*/  CS2R R84, SRZ ;  /* 0x0000000000547805 */ /* 0x000fe4000001ff00 */
[----:B0-----:R-:W-:Y:S01]  /*0570*/  SHF.L.U32 R7, RZ, 0x1f, RZ ;  /* 0x0000001fff077819 */ /* 0x001fe200000006ff */
[--C-:B------:R-:W-:Y:S01]  /*0580*/  @P1 IMAD.MOV.U32 R84, RZ, RZ, R13.reuse ;  /* 0x000000ffff541224 */ /* 0x100fe200078e000d */
[----:B------:R-:W-:Y:S02]  /*0590*/  LEA R2, R17, R2, 0x18 ;  /* 0x0000000211027211 */ /* 0x000fe400078ec0ff */
[----:B------:R-:W-:-:S07]  /*05a0*/  @P1 SHF.R.S32.HI R85, RZ, 0x1f, R13 ;  /* 0x0000001fff551819 */ /* 0x000fce000001140d */
.L_x_2087:
[----:B0-----:R0:W1:Y:S02]  /*05b0*/  SYNCS.PHASECHK.TRANS64.TRYWAIT P0, [R2+URZ+0x18000], R7 ;  /* 0x01800007020075a7 */ /* 0x001064000800017f */
[----:B-1----:R-:W-:Y:S05]  /*05c0*/  @!P0 NANOSLEEP.SYNCS 0x989680 ;  /* 0x009896800000895d */ /* 0x002fea0003900000 */
[----:B------:R-:W1:Y:S02]  /*05d0*/  @!P0 SYNCS.PHASECHK.TRANS64 P0, [R2+URZ+0x18000], R7 ;  /* 0x01800007020085a7 */ /* 0x000e64000800007f */
[----:B-1----:R-:W-:Y:S05]  /*05e0*/  @!P0 BRA `(.L_x_2087) ;  /* 0xfffffffc00f08947 */ /* 0x002fea000383ffff */
[----:B0-----:R-:W-:Y:S01]  /*05f0*/  SHF.R.S32.HI R7, RZ, 0x1f, R16 ;  /* 0x0000001fff077819 */ /* 0x001fe20000011410 */
[----:B------:R-:W-:Y:S01]  /*0600*/  ULDC UR4, c[0x0][0x268] ;  /* 0x00009a0000047ab9 */ /* 0x000fe20000000800 */
[----:B------:R-:W-:Y:S01]  /*0610*/  VIADDMNMX R0, R0, -R9, 0x40, PT ;  /* 0x0000004000007446 */ /* 0x000fe20003800909 */
[----:B------:R-:W-:Y:S01]  /*0620*/  ULDC.64 UR6, c[0x0][0x258] ;  /* 0x0000960000067ab9 */ /* 0x000fe20000000a00 */
[-C--:B------:R-:W-:Y:S01]  /*0630*/  LEA.HI R10, R7, R16.reuse, RZ, 0x7 ;  /* 0x00000010070a7211 */ /* 0x080fe200078f38ff */
[----:B------:R-:W-:Y:S01]  /*0640*/  IMAD R5, R5, UR6, RZ ;  /* 0x0000000605057c24 */ /* 0x000fe2000f8e02ff */
[----:B------:R-:W-:Y:S01]  /*0650*/  LEA.HI R12, R7, R16, RZ, 0x4 ;  /* 0x00000010070c7211 */ /* 0x000fe200078f20ff */
[----:B------:R-:W-:Y:S01]  /*0660*/  BSSY B0, `(.L_x_2088) ;  /* 0x00000c8000007945 */ /* 0x000fe20003800000 */
[----:B------:R-:W-:Y:S02]  /*0670*/  LOP3.LUT R11, R10, 0xfffff80, RZ, 0xc0, !PT ;  /* 0x0fffff800a0b7812 */ /* 0x000fe400078ec0ff */
[----:B------:R-:W-:-:S02]  /*0680*/  SHF.R.S32.HI R10, RZ, 0x7, R10 ;  /* 0x00000007ff0a7819 */ /* 0x000fc4000001140a */
[-C--:B------:R-:W-:Y:S02]  /*0690*/  IADD3 R11, -R11, R16.reuse, RZ ;  /* 0x000000100b0b7210 */ /* 0x080fe40007ffe1ff */
[----:B------:R-:W-:Y:S02]  /*06a0*/  SHF.R.S32.HI R17, RZ, 0x4, R12 ;  /* 0x00000004ff117819 */ /* 0x000fe4000001140c */
[----:B------:R-:W-:Y:S01]  /*06b0*/  LEA.HI R20, R7, R16, RZ, 0x3 ;  /* 0x0000001007147211 */ /* 0x000fe200078f18ff */
[----:B------:R-:W-:Y:S01]  /*06c0*/  IMAD R11, R10, 0x800, R11 ;  /* 0x000008000a0b7824 */ /* 0x000fe200078e020b */
[----:B------:R-:W-:-:S03]  /*06d0*/  LEA.HI R18, R12, R17, RZ, 0x1 ;  /* 0x000000110c127211 */ /* 0x000fc600078f08ff */
[----:B------:R-:W-:Y:S01]  /*06e0*/  IMAD.SHL.U32 R81, R11, 0x4, RZ ;  /* 0x000000040b517824 */ /* 0x000fe200078e00ff */
[----:B------:R-:W-:Y:S02]  /*06f0*/  LEA.HI R11, R7, R16, RZ, 0x5 ;  /* 0x00000010070b7211 */ /* 0x000fe400078f28ff */
[----:B------:R-:W-:Y:S02]  /*0700*/  LOP3.LUT R18, R18, 0x3ffffe, RZ, 0xc0, !PT ;  /* 0x003ffffe12127812 */ /* 0x000fe400078ec0ff */
[----:B------:R-:W-:Y:S02]  /*0710*/  LOP3.LUT R13, R11, 0xffffffe0, RZ, 0xc0, !PT ;  /* 0xffffffe00b0d7812 */ /* 0x000fe400078ec0ff */
[----:B------:R-:W-:Y:S01]  /*0720*/  LEA R81, R81, R2, 0x2 ;  /* 0x0000000251517211 */ /* 0x000fe200078e10ff */
[----:B------:R-:W-:Y:S01]  /*0730*/  IMAD.IADD R25, R17, 0x1, -R18 ;  /* 0x0000000111197824 */ /* 0x000fe200078e0a12 */
[----:B------:R-:W-:Y:S01]  /*0740*/  SHF.R.S32.HI R7, RZ, 0x5, R11 ;  /* 0x00000005ff077819 */ /* 0x000fe2000001140b */
[----:B------:R-:W-:-:S02]  /*0750*/  IMAD.IADD R22, R16, 0x1, -R13 ;  /* 0x0000000110167824 */ /* 0x000fc400078e0a0d */
[----:B------:R-:W-:Y:S01]  /*0760*/  IMAD.SHL.U32 R16, R16, 0x40, RZ ;  /* 0x0000004010107824 */ /* 0x000fe200078e00ff */
[----:B------:R-:W0:Y:S01]  /*0770*/  LDS.128 R40, [R81] ;  /* 0x0000000051287984 */ /* 0x000e220000000c00 */
[C---:B------:R-:W-:Y:S01]  /*0780*/  IMAD.SHL.U32 R19, R7.reuse, 0x40, RZ ;  /* 0x0000004007137824 */ /* 0x040fe200078e00ff */
[----:B------:R-:W-:Y:S01]  /*0790*/  SHF.R.S32.HI R23, RZ, 0x1f, R22 ;  /* 0x0000001fff177819 */ /* 0x000fe20000011416 */
[----:B------:R-:W-:Y:S01]  /*07a0*/  IMAD R32, R10, 0x8, R25 ;  /* 0x000000080a207824 */ /* 0x000fe200078e0219 */
[----:B------:R-:W-:Y:S01]  /*07b0*/  LOP3.LUT R11, R16, 0x1c0, RZ, 0xc0, !PT ;  /* 0x000001c0100b7812 */ /* 0x000fe200078ec0ff */
[----:B------:R-:W1:Y:S01]  /*07c0*/  LDS.128 R44, [R81+0x800] ;  /* 0x00080000512c7984 */ /* 0x000e620000000c00 */
[----:B------:R-:W-:Y:S02]  /*07d0*/  SHF.L.U32 R16, R7, 0x4, RZ ;  /* 0x0000000407107819 */ /* 0x000fe400000006ff */
[----:B------:R-:W-:Y:S01]  /*07e0*/  LOP3.LUT R27, R19, 0x1c0, RZ, 0xc0, !PT ;  /* 0x000001c0131b7812 */ /* 0x000fe200078ec0ff */
[----:B------:R-:W2:Y:S01]  /*07f0*/  LDS.128 R52, [R81+0x1800] ;  /* 0x0018000051347984 */ /* 0x000ea20000000c00 */
[----:B------:R-:W-:-:S02]  /*0800*/  LOP3.LUT R21, R11, 0x30, R16, 0xf8, !PT ;  /* 0x000000300b157812 */ /* 0x000fc400078ef810 */
[----:B------:R-:W-:Y:S01]  /*0810*/  SHF.L.U32 R82, R22, 0x3, RZ ;  /* 0x0000000316527819 */ /* 0x000fe200000006ff */
[----:B------:R-:W3:Y:S01]  /*0820*/  LDS.128 R12, [R81+0x1000] ;  /* 0x00100000510c7984 */ /* 0x000ee20000000c00 */
[----:B------:R-:W-:Y:S02]  /*0830*/  LEA.HI R29, R23, R22, RZ, 0x3 ;  /* 0x00000016171d7211 */ /* 0x000fe400078f18ff */
[----:B------:R-:W-:Y:S01]  /*0840*/  LOP3.LUT R28, R27, 0x38, R82, 0xf8, !PT ;  /* 0x000000381b1c7812 */ /* 0x000fe200078ef852 */
[----:B------:R-:W4:Y:S01]  /*0850*/  LDS.128 R16, [R81+0x2000] ;  /* 0x0020000051107984 */ /* 0x000f220000000c00 */
[----:B------:R-:W-:Y:S01]  /*0860*/  SHF.R.U32.HI R31, RZ, 0x3, R27 ;  /* 0x00000003ff1f7819 */ /* 0x000fe2000001161b */
[----:B------:R-:W-:Y:S01]  /*0870*/  IMAD.SHL.U32 R10, R29, 0x200, RZ ;  /* 0x000002001d0a7824 */ /* 0x000fe200078e00ff */
[----:B------:R-:W-:Y:S01]  /*0880*/  LOP3.LUT R24, R21, 0x8, R20, 0xf8, !PT ;  /* 0x0000000815187812 */ /* 0x000fe200078ef814 */
[----:B------:R-:W-:Y:S01]  /*0890*/  LDS.128 R36, [R81+0x4800] ;  /* 0x0048000051247984 */ /* 0x000fe20000000c00 */
[----:B------:R-:W-:-:S02]  /*08a0*/  SHF.R.U32.HI R11, RZ, 0x3, R11 ;  /* 0x00000003ff0b7819 */ /* 0x000fc4000001160b */
[----:B------:R-:W-:Y:S01]  /*08b0*/  LOP3.LUT R33, R28, R31, RZ, 0x3c, !PT ;  /* 0x0000001f1c217212 */ /* 0x000fe200078e3cff */
[----:B------:R-:W5:Y:S01]  /*08c0*/  LDS.128 R20, [R81+0x2800] ;  /* 0x0028000051147984 */ /* 0x000f620000000c00 */
[----:B------:R-:W-:Y:S02]  /*08d0*/  LOP3.LUT R11, R24, R11, RZ, 0x3c, !PT ;  /* 0x0000000b180b7212 */ /* 0x000fe400078e3cff */
[----:B------:R-:W-:Y:S01]  /*08e0*/  LOP3.LUT R9, R33, 0x7ffff000, R10, 0xf8, !PT ;  /* 0x7ffff00021097812 */ /* 0x000fe200078ef80a */
[----:B------:R-:W5:Y:S01]  /*08f0*/  LDS.128 R24, [R81+0x3000] ;  /* 0x0030000051187984 */ /* 0x000f620000000c00 */
[----:B------:R-:W-:-:S03]  /*0900*/  LEA R11, R32, R11, 0x9 ;  /* 0x0000000b200b7211 */ /* 0x000fc600078e48ff */
[----:B------:R-:W5:Y:S02]  /*0910*/  LDS.128 R28, [R81+0x3800] ;  /* 0x00380000511c7984 */ /* 0x000f640000000c00 */
[--C-:B------:R-:W-:Y:S02]  /*0920*/  IMAD R11, R11, 0x2, R2.reuse ;  /* 0x000000020b0b7824 */ /* 0x100fe400078e0202 */
[----:B------:R-:W5:Y:S01]  /*0930*/  LDS.128 R32, [R81+0x4000] ;  /* 0x0040000051207984 */ /* 0x000f620000000c00 */
[----:B0-----:R-:W-:Y:S01]  /*0940*/  FMUL.FTZ R10, R40, UR4 ;  /* 0x00000004280a7c20 */ /* 0x001fe20008410000 */
[----:B------:R-:W-:Y:S01]  /*0950*/  FMUL.FTZ R57, R41, UR4 ;  /* 0x0000000429397c20 */ /* 0x000fe20008410000 */
[----:B------:R-:W-:Y:S01]  /*0960*/  FMUL.FTZ R56, R42, UR4 ;  /* 0x000000042a387c20 */ /* 0x000fe20008410000 */
[----:B------:R-:W-:Y:S01]  /*0970*/  FMUL.FTZ R59, R43, UR4 ;  /* 0x000000042b3b7c20 */ /* 0x000fe20008410000 */
[----:B------:R-:W0:Y:S01]  /*0980*/  LDS.128 R48, [R81+0x6000] ;  /* 0x0060000051307984 */ /* 0x000e220000000c00 */
[----:B-1----:R-:W-:Y:S01]  /*0990*/  FMUL.FTZ R58, R44, UR4 ;  /* 0x000000042c3a7c20 */ /* 0x002fe20008410000 */
[----:B------:R-:W-:Y:S01]  /*09a0*/  FMUL.FTZ R61, R45, UR4 ;  /* 0x000000042d3d7c20 */ /* 0x000fe20008410000 */
[----:B------:R-:W-:Y:S01]  /*09b0*/  FMUL.FTZ R60, R46, UR4 ;  /* 0x000000042e3c7c20 */ /* 0x000fe20008410000 */
[----:B------:R-:W1:Y:S01]  /*09c0*/  LDS.128 R40, [R81+0x5000] ;  /* 0x0050000051287984 */ /* 0x000e620000000c00 */
[----:B------:R-:W-:Y:S01]  /*09d0*/  FMUL.FTZ R63, R47, UR4 ;  /* 0x000000042f3f7c20 */ /* 0x000fe20008410000 */
[----:B--2---:R-:W-:Y:S01]  /*09e0*/  FMUL.FTZ R66, R52, UR4 ;  /* 0x0000000434427c20 */ /* 0x004fe20008410000 */
[----:B------:R-:W-:Y:S01]  /*09f0*/  FMUL.FTZ R71, R53, UR4 ;  /* 0x0000000435477c20 */ /* 0x000fe20008410000 */
[----:B------:R-:W2:Y:S01]  /*0a00*/  LDS.128 R44, [R81+0x5800] ;  /* 0x00580000512c7984 */ /* 0x000ea20000000c00 */
[----:B------:R-:W-:Y:S01]  /*0a10*/  FMUL.FTZ R68, R54, UR4 ;  /* 0x0000000436447c20 */ /* 0x000fe20008410000 */
[----:B------:R-:W-:Y:S01]  /*0a20*/  FMUL.FTZ R73, R55, UR4 ;  /* 0x0000000437497c20 */ /* 0x000fe20008410000 */
[----:B---3--:R-:W-:Y:S01]  /*0a30*/  FMUL.FTZ R62, R12, UR4 ;  /* 0x000000040c3e7c20 */ /* 0x008fe20008410000 */
[----:B------:R-:W-:Y:S01]  /*0a40*/  FMUL.FTZ R65, R13, UR4 ;  /* 0x000000040d417c20 */ /* 0x000fe20008410000 */
[----:B------:R-:W-:Y:S01]  /*0a50*/  FMUL.FTZ R64, R14, UR4 ;  /* 0x000000040e407c20 */ /* 0x000fe20008410000 */
[----:B------:R-:W-:Y:S01]  /*0a60*/  FMUL.FTZ R67, R15, UR4 ;  /* 0x000000040f437c20 */ /* 0x000fe20008410000 */
[----:B------:R-:W3:Y:S01]  /*0a70*/  LDS.128 R52, [R81+0x7000] ;  /* 0x0070000051347984 */ /* 0x000ee20000000c00 */
[----:B----4-:R-:W-:Y:S01]  /*0a80*/  FMUL.FTZ R69, R16, UR4 ;  /* 0x0000000410457c20 */ /* 0x010fe20008410000 */
[----:B------:R-:W-:Y:S01]  /*0a90*/  FMUL.FTZ R72, R17, UR4 ;  /* 0x0000000411487c20 */ /* 0x000fe20008410000 */
[----:B------:R-:W-:Y:S01]  /*0aa0*/  FMUL.FTZ R70, R18, UR4 ;  /* 0x0000000412467c20 */ /* 0x000fe20008410000 */
[----:B------:R-:W4:Y:S01]  /*0ab0*/  LDS.128 R12, [R81+0x6800] ;  /* 0x00680000510c7984 */ /* 0x000f220000000c00 */
[----:B------:R-:W-:Y:S01]  /*0ac0*/  FMUL.FTZ R75, R19, UR4 ;  /* 0x00000004134b7c20 */ /* 0x000fe20008410000 */
[----:B-----5:R-:W-:Y:S01]  /*0ad0*/  FMUL.FTZ R74, R20, UR4 ;  /* 0x00000004144a7c20 */ /* 0x020fe20008410000 */
[----:B------:R-:W-:Y:S01]  /*0ae0*/  FMUL.FTZ R77, R21, UR4 ;  /* 0x00000004154d7c20 */ /* 0x000fe20008410000 */
[----:B------:R5:W5:Y:S01]  /*0af0*/  LDS.128 R16, [R81+0x7800] ;  /* 0x0078000051107984 */ /* 0x000b620000000c00 */
        /* <DEDUP_REMOVED lines=18> */
[----:B------:R-:W-:Y:S01]  /*0c20*/  F2FP.F16.F32.PACK_AB R23, R73, R68 ;  /* 0x000000444917723e */ /* 0x000fe200000000ff */
[----:B0-----:R-:W-:Y:S01]  /*0c30*/  FMUL.FTZ R49, R49, UR4 ;  /* 0x0000000431317c20 */ /* 0x001fe20008410000 */
[----:B-1----:R-:W-:Y:S01]  /*0c40*/  FMUL.FTZ R39, R42, UR4 ;  /* 0x000000042a277c20 */ /* 0x002fe20008410000 */
        /* <DEDUP_REMOVED lines=13> */
[----:B------:R-:W-:Y:S01]  /*0d20*/  F2FP.F16.F32.PACK_AB R20, R65, R62 ;  /* 0x0000003e4114723e */ /* 0x000fe200000000ff */
[----:B----4-:R-:W-:Y:S01]  /*0d30*/  FMUL.FTZ R48, R12, UR4 ;  /* 0x000000040c307c20 */ /* 0x010fe20008410000 */
[----:B-----5:R-:W-:Y:S01]  /*0d40*/  FMUL.FTZ R81, R13, UR4 ;  /* 0x000000040d517c20 */ /* 0x020fe20008410000 */
        /* <DEDUP_REMOVED lines=13> */
[----:B------:R-:W-:Y:S01]  /*0e20*/  STSM.16.MT88.4 [R11+0x10000], R12 ;  /* 0x0100000c0b007844 */ /* 0x000fe20000004200 */
[----:B------:R-:W-:Y:S01]  /*0e30*/  F2FP.F16.F32.PACK_AB R73, R75, R70 ;  /* 0x000000464b49723e */ /* 0x000fe200000000ff */
[----:B------:R-:W-:Y:S01]  /*0e40*/  IMAD R10, R9, 0x2, R2 ;  /* 0x00000002090a7824 */ /* 0x000fe200078e0202 */
[----:B------:R-:W-:Y:S01]  /*0e50*/  F2FP.F16.F32.PACK_AB R26, R29, R26 ;  /* 0x0000001a1d1a723e */ /* 0x000fe200000000ff */
[----:B------:R0:W-:Y:S01]  /*0e60*/  STSM.16.MT88.4 [R11+0x10800], R20 ;  /* 0x010800140b007844 */ /* 0x0001e20000004200 */
[----:B------:R-:W-:Y:S01]  /*0e70*/  F2FP.F16.F32.PACK_AB R72, R72, R69 ;  /* 0x000000454848723e */ /* 0x000fe200000000ff */
[----:B------:R-:W-:Y:S01]  /*0e80*/  ULDC UR4, c[0x0][0x244] ;  /* 0x0000910000047ab9 */ /* 0x000fe20000000800 */
[----:B------:R-:W-:-:S02]  /*0e90*/  F2FP.F16.F32.PACK_AB R74, R77, R74 ;  /* 0x0000004a4d4a723e */ /* 0x000fc400000000ff */
[----:B------:R-:W-:Y:S02]  /*0ea0*/  F2FP.F16.F32.PACK_AB R75, R78, R76 ;  /* 0x0000004c4e4b723e */ /* 0x000fe400000000ff */
[----:B------:R-:W-:Y:S02]  /*0eb0*/  F2FP.F16.F32.PACK_AB R27, R30, R27 ;  /* 0x0000001b1e1b723e */ /* 0x000fe400000000ff */
[----:B------:R-:W-:Y:S01]  /*0ec0*/  F2FP.F16.F32.PACK_AB R29, R34, R31 ;  /* 0x0000001f221d723e */ /* 0x000fe200000000ff */
[----:B------:R-:W-:Y:S01]  /*0ed0*/  STSM.16.MT88.4 [R11+0x11000], R72 ;  /* 0x011000480b007844 */ /* 0x000fe20000004200 */
[----:B------:R-:W-:Y:S02]  /*0ee0*/  F2FP.F16.F32.PACK_AB R24, R79, R24 ;  /* 0x000000184f18723e */ /* 0x000fe400000000ff */
[----:B------:R-:W-:Y:S02]  /*0ef0*/  F2FP.F16.F32.PACK_AB R25, R80, R25 ;  /* 0x000000195019723e */ /* 0x000fe400000000ff */
[----:B------:R-:W-:-:S02]  /*0f00*/  F2FP.F16.F32.PACK_AB R30, R37, R32 ;  /* 0x00000020251e723e */ /* 0x000fc400000000ff */
[----:B------:R-:W-:Y:S01]  /*0f10*/  F2FP.F16.F32.PACK_AB R31, R38, R35 ;  /* 0x00000023261f723e */ /* 0x000fe200000000ff */
[----:B------:R-:W-:Y:S01]  /*0f20*/  STSM.16.MT88.4 [R11+0x11800], R24 ;  /* 0x011800180b007844 */ /* 0x000fe20000004200 */
[----:B------:R-:W-:Y:S02]  /*0f30*/  F2FP.F16.F32.PACK_AB R28, R33, R28 ;  /* 0x0000001c211c723e */ /* 0x000fe400000000ff */
[----:B------:R-:W-:Y:S02]  /*0f40*/  F2FP.F16.F32.PACK_AB R37, R42, R39 ;  /* 0x000000272a25723e */ /* 0x000fe400000000ff */
[----:B------:R-:W-:Y:S01]  /*0f50*/  F2FP.F16.F32.PACK_AB R38, R45, R40 ;  /* 0x000000282d26723e */ /* 0x000fe200000000ff */
[----:B------:R-:W-:Y:S01]  /*0f60*/  STSM.16.MT88.4 [R11+0x14000], R28 ;  /* 0x0140001c0b007844 */ /* 0x000fe20000004200 */
[----:B------:R-:W-:Y:S02]  /*0f70*/  F2FP.F16.F32.PACK_AB R36, R41, R36 ;  /* 0x000000242924723e */ /* 0x000fe400000000ff */
        /* <DEDUP_REMOVED lines=9> */
[----:B------:R-:W-:-:S02]  /*1010*/  F2FP.F16.F32.PACK_AB R54, R17, R16 ;  /* 0x000000101136723e */ /* 0x000fc400000000ff */
[----:B------:R-:W-:Y:S02]  /*1020*/  F2FP.F16.F32.PACK_AB R55, R18, R55 ;  /* 0x000000371237723e */ /* 0x000fe400000000ff */
[C---:B------:R-:W-:Y:S02]  /*1030*/  IADD3 R16, P1, R7.reuse, R84, RZ ;  /* 0x0000005407107210 */ /* 0x040fe40007f3e0ff */
[----:B------:R-:W-:Y:S01]  /*1040*/  ISETP.GE.AND P0, PT, R82, UR4, PT ;  /* 0x0000000452007c0c */ /* 0x000fe2000bf06270 */
[----:B------:R1:W-:Y:S01]  /*1050*/  STSM.16.MT88.4 [R11+0x15800], R52 ;  /* 0x015800340b007844 */ /* 0x0003e20000004200 */
[C---:B------:R-:W-:Y:S01]  /*1060*/  IADD3 R19, R7.reuse, 0x8, RZ ;  /* 0x0000000807137810 */ /* 0x040fe20007ffe0ff */
[----:B------:R-:W-:Y:S01]  /*1070*/  ULDC.64 UR4, c[0x0][0x260] ;  /* 0x0000980000047ab9 */ /* 0x000fe20000000a00 */
[--C-:B------:R-:W-:Y:S01]  /*1080*/  SHF.R.S32.HI R83, RZ, 0x1f, R82.reuse ;  /* 0x0000001fff537819 */ /* 0x100fe20000011452 */
[----:B------:R-:W-:Y:S01]  /*1090*/  BAR.SYNC.DEFER_BLOCKING 0x0 ;  /* 0x0000000000007b1d */ /* 0x000fe20000010000 */
[----:B------:R-:W-:Y:S01]  /*10a0*/  LEA.HI.X.SX32 R17, R7, R85, 0x1, P1 ;  /* 0x0000005507117211 */ /* 0x000fe200008f0eff */
[----:B------:R-:W-:Y:S01]  /*10b0*/  IMAD R3, R3, UR4, RZ ;  /* 0x0000000403037c24 */ /* 0x000fe2000f8e02ff */
[-C--:B------:R-:W-:Y:S01]  /*10c0*/  ISETP.GE.OR P1, PT, R7, R0.reuse, P0 ;  /* 0x000000000700720c */ /* 0x080fe20000726670 */
[----:B------:R-:W-:Y:S01]  /*10d0*/  IMAD.WIDE.U32 R82, R8, UR6, R82 ;  /* 0x0000000608527c25 */ /* 0x000fe2000f8e0052 */
[----:B------:R-:W-:-:S02]  /*10e0*/  ISETP.GE.OR P6, PT, R19, R0, P0 ;  /* 0x000000001300720c */ /* 0x000fc400007c6670 */
[C---:B0-----:R-:W-:Y:S01]  /*10f0*/  IADD3 R23, R7.reuse, 0x38, RZ ;  /* 0x0000003807177810 */ /* 0x041fe20007ffe0ff */
[----:B------:R-:W-:Y:S01]  /*1100*/  IMAD R19, R8, UR7, R5 ;  /* 0x0000000708137c24 */ /* 0x000fe2000f8e0205 */
[----:B------:R-:W-:Y:S01]  /*1110*/  IADD3 R8, R2, 0x10000, RZ ;  /* 0x0001000002087810 */ /* 0x000fe20007ffe0ff */
[C---:B------:R-:W-:Y:S02]  /*1120*/  VIADD R5, R7.reuse, 0x10 ;  /* 0x0000001007057836 */ /* 0x040fe40000000000 */
[----:B-1----:R-:W-:Y:S02]  /*1130*/  VIADD R11, R7, 0x18 ;  /* 0x00000018070b7836 */ /* 0x002fe40000000000 */
[----:B------:R-:W-:Y:S01]  /*1140*/  IMAD.IADD R83, R83, 0x1, R19 ;  /* 0x0000000153537824 */ /* 0x000fe200078e0213 */
[-C--:B------:R-:W-:Y:S01]  /*1150*/  ISETP.GE.OR P5, PT, R5, R0.reuse, P0 ;  /* 0x000000000500720c */ /* 0x080fe200007a6670 */
[C---:B------:R-:W-:Y:S01]  /*1160*/  IMAD R19, R6.reuse, UR5, R3 ;  /* 0x0000000506137c24 */ /* 0x040fe2000f8e0203 */
[----:B------:R-:W-:Y:S01]  /*1170*/  ISETP.GE.OR P4, PT, R11, R0, P0 ;  /* 0x000000000b00720c */ /* 0x000fe20000786670 */
[C---:B------:R-:W-:Y:S01]  /*1180*/  VIADD R11, R7.reuse, 0x28 ;  /* 0x00000028070b7836 */ /* 0x040fe20000000000 */
[----:B------:R-:W-:Y:S01]  /*1190*/  IADD3 R5, R7, 0x20, RZ ;  /* 0x0000002007057810 */ /* 0x000fe20007ffe0ff */
[----:B------:R-:W-:-:S03]  /*11a0*/  IMAD.WIDE.U32 R2, R6, UR4, R82 ;  /* 0x0000000406027c25 */ /* 0x000fc6000f8e0052 */
[-C--:B------:R-:W-:Y:S01]  /*11b0*/  ISETP.GE.OR P3, PT, R5, R0.reuse, P0 ;  /* 0x000000000500720c */ /* 0x080fe20000766670 */
[----:B------:R0:W1:Y:S01]  /*11c0*/  LDS.128 R12, [R10+0x11c00] ;  /* 0x011c00000a0c7984 */ /* 0x0000620000000c00 */
[----:B------:R-:W-:Y:S01]  /*11d0*/  ISETP.GE.OR P2, PT, R11, R0, P0 ;  /* 0x000000000b00720c */ /* 0x000fe20000746670 */
[----:B------:R-:W-:-:S04]  /*11e0*/  IMAD.WIDE R4, R4, 0x40, R16 ;  /* 0x0000004004047825 */ /* 0x000fc800078e0210 */
[----:B------:R-:W-:Y:S02]  /*11f0*/  VIADD R11, R7, 0x30 ;  /* 0x00000030070b7836 */ /* 0x000fe40000000000 */
[----:B------:R-:W-:Y:S02]  /*1200*/  IMAD R16, R9, 0x2, R8 ;  /* 0x0000000209107824 */ /* 0x000fe400078e0208 */
[----:B------:R-:W-:Y:S01]  /*1210*/  IMAD.IADD R7, R3, 0x1, R19 ;  /* 0x0000000103077824 */ /* 0x000fe200078e0213 */
[----:B0-----:R-:W-:Y:S06]  /*1220*/  @P1 BRA `(.L_x_2089) ;  /* 0x00000000002c1947 */ /* 0x001fec0003800000 */
[----:B------:R-:W0:Y:S01]  /*1230*/  LDS.128 R16, [R16] ;  /* 0x0000000010107984 */ /* 0x000e220000000c00 */
[----:B------:R-:W-:Y:S01]  /*1240*/  ULDC.64 UR4, c[0x0][0x250] ;  /* 0x0000940000047ab9 */ /* 0x000fe20000000a00 */
[----:B------:R-:W-:Y:S02]  /*1250*/  IMAD.MOV.U32 R6, RZ, RZ, R2 ;  /* 0x000000ffff067224 */ /* 0x000fe400078e0002 */
[----:B------:R-:W-:Y:S02]  /*1260*/  IMAD R21, R5, UR4, RZ ;  /* 0x0000000405157c24 */ /* 0x000fe4000f8e02ff */
[----:B------:R-:W-:-:S04]  /*1270*/  IMAD.WIDE.U32 R8, R4, UR4, R6 ;  /* 0x0000000404087c25 */ /* 0x000fc8000f8e0006 */
[----:B------:R-:W-:Y:S01]  /*1280*/  IMAD R21, R4, UR5, R21 ;  /* 0x0000000504157c24 */ /* 0x000fe2000f8e0215 */
[----:B------:R-:W-:Y:S02]  /*1290*/  ULDC.64 UR4, c[0x0][0x238] ;  /* 0x00008e0000047ab9 */ /* 0x000fe40000000a00 */
[----:B------:R-:W-:Y:S02]  /*12a0*/  LEA R20, P1, R8, UR4, 0x1 ;  /* 0x0000000408147c11 */ /* 0x000fe4000f8208ff */
[----:B------:R-:W-:-:S04]  /*12b0*/  IADD3 R9, R9, R21, RZ ;  /* 0x0000001509097210 */ /* 0x000fc80007ffe0ff */
[----:B------:R-:W-:-:S05]  /*12c0*/  LEA.HI.X R21, R8, UR5, R9, 0x1, P1 ;  /* 0x0000000508157c11 */ /* 0x000fca00088f0c09 */
[----:B0-----:R0:W-:Y:S02]  /*12d0*/  STG.E.128 desc[UR8][R20.64], R16 ;  /* 0x0000001014007986 */ /* 0x0011e4000c101d08 */
.L_x_2089:
[----:B------:R-:W-:Y:S05]  /*12e0*/  BSYNC B0 ;  /* 0x0000000000007941 */ /* 0x000fea0003800000 */
.L_x_2088:
[----:B0-----:R0:W2:Y:S01]  /*12f0*/  LDS.128 R16, [R10+0x10400] ;  /* 0x010400000a107984 */ /* 0x0010a20000000c00 */
[----:B------:R-:W-:Y:S01]  /*1300*/  BSSY B0, `(.L_x_2090) ;  /* 0x0000011000007945 */ /* 0x000fe20003800000 */
[-C--:B------:R-:W-:Y:S02]  /*1310*/  ISETP.GE.OR P1, PT, R11, R0.reuse, P0 ;  /* 0x000000000b00720c */ /* 0x080fe40000726670 */
[----:B------:R-:W-:Y:S01]  /*1320*/  ISETP.GE.OR P0, PT, R23, R0, P0 ;  /* 0x000000001700720c */ /* 0x000fe20000706670 */
[----:B------:R-:W-:-:S12]  /*1330*/  @P6 BRA `(.L_x_2091) ;  /* 0x0000000000346947 */ /* 0x000fd80003800000 */
[----:B------:R-:W-:Y:S01]  /*1340*/  IADD3 R11, P6, R4, 0x8, RZ ;  /* 0x00000008040b7810 */ /* 0x000fe20007fde0ff */
[----:B------:R-:W-:Y:S01]  /*1350*/  ULDC.64 UR4, c[0x0][0x250] ;  /* 0x0000940000047ab9 */ /* 0x000fe20000000a00 */
[----:B------:R-:W-:Y:S01]  /*1360*/  MOV R9, R7 ;  /* 0x0000000700097202 */ /* 0x000fe20000000f00 */
        /* <DEDUP_REMOVED lines=10> */
.L_x_2091:
[----:B------:R-:W-:Y:S05]  /*1410*/  BSYNC B0 ;  /* 0x0000000000007941 */ /* 0x000fea0003800000 */
.L_x_2090:
[----:B--23--:R2:W3:Y:S01]  /*1420*/  LDS.128 R16, [R10+0x10800] ;  /* 0x010800000a107984 */ /* 0x00c4e20000000c00 */
[----:B------:R-:W-:Y:S04]  /*1430*/  BSSY B0, `(.L_x_2092) ;  /* 0x000000f000007945 */ /* 0x000fe80003800000 */
[----:B------:R-:W-:Y:S05]  /*1440*/  @P5 BRA `(.L_x_2093) ;  /* 0x0000000000345947 */ /* 0x000fea0003800000 */
        /* <DEDUP_REMOVED lines=13> */
.L_x_2093:
[----:B------:R-:W-:Y:S05]  /*1520*/  BSYNC B0 ;  /* 0x0000000000007941 */ /* 0x000fea0003800000 */
.L_x_2092:
[----:B---34-:R3:W4:Y:S01]  /*1530*/  LDS.128 R16, [R10+0x10c00] ;  /* 0x010c00000a107984 */ /* 0x0187220000000c00 */
[----:B------:R-:W-:Y:S04]  /*1540*/  BSSY B0, `(.L_x_2094) ;  /* 0x000000f000007945 */ /* 0x000fe80003800000 */
[----:B------:R-:W-:Y:S05]  /*1550*/  @P4 BRA `(.L_x_2095) ;  /* 0x0000000000344947 */ /* 0x000fea0003800000 */
[----:B------:R-:W-:Y:S01]  /*1560*/  IADD3 R11, P4, R4, 0x18, RZ ;  /* 0x00000018040b7810 */ /* 0x000fe20007f9e0ff */
[----:B------:R-:W-:Y:S01]  /*1570*/  ULDC.64 UR4, c[0x0][0x250] ;  /* 0x0000940000047ab9 */ /* 0x000fe20000000a00 */
[----:B------:R-:W-:Y:S02]  /*1580*/  IMAD.MOV.U32 R8, RZ, RZ, R2 ;  /* 0x000000ffff087224 */ /* 0x000fe400078e0002 */
[----:B------:R-:W-:Y:S01]  /*1590*/  IADD3.X R0, RZ, R5, RZ, P4, !PT ;  /* 0x00000005ff007210 */ /* 0x000fe200027fe4ff */
[----:B------:R-:W-:-:S04]  /*15a0*/  IMAD.MOV.U32 R9, RZ, RZ, R7 ;  /* 0x000000ffff097224 */ /* 0x000fc800078e0007 */
[----:B------:R-:W-:Y:S02]  /*15b0*/  IMAD R0, R0, UR4, RZ ;  /* 0x0000000400007c24 */ /* 0x000fe4000f8e02ff */
[----:B------:R-:W-:-:S04]  /*15c0*/  IMAD.WIDE.U32 R8, R11, UR4, R8 ;  /* 0x000000040b087c25 */ /* 0x000fc8000f8e0008 */
[----:B------:R-:W-:Y:S01]  /*15d0*/  IMAD R11, R11, UR5, R0 ;  /* 0x000000050b0b7c24 */ /* 0x000fe2000f8e0200 */
[----:B------:R-:W-:Y:S02]  /*15e0*/  ULDC.64 UR4, c[0x0][0x238] ;  /* 0x00008e0000047ab9 */ /* 0x000fe40000000a00 */
[----:B------:R-:W-:Y:S02]  /*15f0*/  LEA R20, P4, R8, UR4, 0x1 ;  /* 0x0000000408147c11 */ /* 0x000fe4000f8808ff */
[----:B------:R-:W-:-:S04]  /*1600*/  IADD3 R9, R9, R11, RZ ;  /* 0x0000000b09097210 */ /* 0x000fc80007ffe0ff */
[----:B------:R-:W-:-:S05]  /*1610*/  LEA.HI.X R21, R8, UR5, R9, 0x1, P4 ;  /* 0x0000000508157c11 */ /* 0x000fca000a0f0c09 */
[----:B----4-:R4:W-:Y:S02]  /*1620*/  STG.E.128 desc[UR8][R20.64], R16 ;  /* 0x0000001014007986 */ /* 0x0109e4000c101d08 */
.L_x_2095:
[----:B------:R-:W-:Y:S05]  /*1630*/  BSYNC B0 ;  /* 0x0000000000007941 */ /* 0x000fea0003800000 */
.L_x_2094:
[----:B----4-:R4:W0:Y:S01]  /*1640*/  LDS.128 R16, [R10+0x11000] ;  /* 0x011000000a107984 */ /* 0x0108220000000c00 */
        /* <DEDUP_REMOVED lines=15> */
.L_x_2097:
[----:B------:R-:W-:Y:S05]  /*1740*/  BSYNC B0 ;  /* 0x0000000000007941 */ /* 0x000fea0003800000 */
.L_x_2096:
        /* <DEDUP_REMOVED lines=16> */
.L_x_2099:
[----:B------:R-:W-:Y:S05]  /*1850*/  BSYNC B0 ;  /* 0x0000000000007941 */ /* 0x000fea0003800000 */
.L_x_2098:
        /* <DEDUP_REMOVED lines=16> */
.L_x_2101:
[----:B------:R-:W-:Y:S05]  /*1960*/  BSYNC B0 ;  /* 0x0000000000007941 */ /* 0x000fea0003800000 */
.L_x_2100:
[----:B------:R-:W-:Y:S05]  /*1970*/  @P0 EXIT ;  /* 0x000000000000094d */ /* 0x000fea0003800000 */
[----:B0-2---:R-:W-:Y:S01]  /*1980*/  IADD3 R9, P0, R4, 0x38, RZ ;  /* 0x0000003804097810 */ /* 0x005fe20007f1e0ff */
[----:B------:R-:W-:Y:S01]  /*1990*/  ULDC.64 UR4, c[0x0][0x250] ;  /* 0x0000940000047ab9 */ /* 0x000fe20000000a00 */
[----:B------:R-:W-:Y:S02]  /*19a0*/  IMAD.MOV.U32 R3, RZ, RZ, R7 ;  /* 0x000000ffff037224 */ /* 0x000fe400078e0007 */
[----:B------:R-:W-:Y:S01]  /*19b0*/  IADD3.X R4, RZ, R5, RZ, P0, !PT ;  /* 0x00000005ff047210 */ /* 0x000fe200007fe4ff */
        /* <DEDUP_REMOVED lines=9> */
.L_x_2102:
        /* <DEDUP_REMOVED lines=11> */
.L_x_2222:


//--------------------- .text._ZN7cutlass13device_kernelIN5flash11enable_sm90INS1_16FlashAttnBwdSm90INS1_25CollectiveMainloopBwdSm90ILi2ELi1ELi1EN4cute5tupleIJNS5_1CILi1EEES8_S8_EEENS6_IJNS7_ILi64EEENS7_ILi80EEENS7_ILi256EEEEEENS_6half_tEfNS_4arch4Sm90ELb1ELb0ELb0ELb1ELb0ELb0ELb1ELb1ELi2ELi1ELi1ELi1ELb0EEENS1_24CollectiveEpilogueBwdGQAISD_fSG_Li256ELb1ELb0EEENS1_25SingleTileBwdLPTSchedulerILb1ELi80ELb0EEEEEEEEEvNT_6ParamsE --------------------------
	.section	.text._ZN7cutlass13device_kernelIN5flash11enable_sm90INS1_16FlashAttnBwdSm90INS1_25CollectiveMainloopBwdSm90ILi2ELi1ELi1EN4cute5tupleIJNS5_1CILi1EEES8_S8_EEENS6_IJNS7_ILi64EEENS7_ILi80EEENS7_ILi256EEEEEENS_6half_tEfNS_4arch4Sm90ELb1ELb0ELb0ELb1ELb0ELb0ELb1ELb1ELi2ELi1ELi1ELi1ELb0EEENS1_24CollectiveEpilogueBwdGQAISD_fSG_Li256ELb1ELb0EEENS1_25SingleTileBwdLPTSchedulerILb1ELi80ELb0EEEEEEEEEvNT_6ParamsE,"ax",@progbits
	.align	128
.text._ZN7cutlass13device_kernelIN5flash11enable_sm90INS1_16FlashAttnBwdSm90INS1_25CollectiveMainloopBwdSm90ILi2ELi1ELi1EN4cute5tupleIJNS5_1CILi1EEES8_S8_EEENS6_IJNS7_ILi64EEENS7_ILi80EEENS7_ILi256EEEEEENS_6half_tEfNS_4arch4Sm90ELb1ELb0ELb0ELb1ELb0ELb0ELb1ELb1ELi2ELi1ELi1ELi1ELb0EEENS1_24CollectiveEpilogueBwdGQAISD_fSG_Li256ELb1ELb0EEENS1_25SingleTileBwdLPTSchedulerILb1ELi80ELb0EEEEEEEEEvNT_6ParamsE:
        .type           _ZN7cutlass13device_kernelIN5flash11enable_sm90INS1_16FlashAttnBwdSm90INS1_25CollectiveMainloopBwdSm90ILi2ELi1ELi1EN4cute5tupleIJNS5_1CILi1EEES8_S8_EEENS6_IJNS7_ILi64EEENS7_ILi80EEENS7_ILi256EEEEEENS_6half_tEfNS_4arch4Sm90ELb1ELb0ELb0ELb1ELb0ELb0ELb1ELb1ELi2ELi1ELi1ELi1ELb0EEENS1_24CollectiveEpilogueBwdGQAISD_fSG_Li256ELb1ELb0EEENS1_25SingleTileBwdLPTSchedulerILb1ELi80ELb0EEEEEEEEEvNT_6ParamsE,@function
        .size           _ZN7cutlass13device_kernelIN5flash11enable_sm90INS1_16FlashAttnBwdSm90INS1_25CollectiveMainloopBwdSm90ILi2ELi1ELi1EN4cute5tupleIJNS5_1CILi1EEES8_S8_EEENS6_IJNS7_ILi64EEENS7_ILi80EEENS7_ILi256EEEEEENS_6half_tEfNS_4arch4Sm90ELb1ELb0ELb0ELb1ELb0ELb0ELb1ELb1ELi2ELi1ELi1ELi1ELb0EEENS1_24CollectiveEpilogueBwdGQAISD_fSG_Li256ELb1ELb0EEENS1_25SingleTileBwdLPTSchedulerILb1ELi80ELb0EEEEEEEEEvNT_6ParamsE,(.L_x_2223 - _ZN7cutlass13device_kernelIN5flash11enable_sm90INS1_16FlashAttnBwdSm90INS1_25CollectiveMainloopBwdSm90ILi2ELi1ELi1EN4cute5tupleIJNS5_1CILi1EEES8_S8_EEENS6_IJNS7_ILi64EEENS7_ILi80EEENS7_ILi256EEEEEENS_6half_tEfNS_4arch4Sm90ELb1ELb0ELb0ELb1ELb0ELb0ELb1ELb1ELi2ELi1ELi1ELi1ELb0EEENS1_24CollectiveEpilogueBwdGQAISD_fSG_Li256ELb1ELb0EEENS1_25SingleTileBwdLPTSchedulerILb1ELi80ELb0EEEEEEEEEvNT_6ParamsE)
        .other          _ZN7cutlass13device_kernelIN5flash11enable_sm90INS1_16FlashAttnBwdSm90INS1_25CollectiveMainloopBwdSm90ILi2ELi1ELi1EN4cute5tupleIJNS5_1CILi1EEES8_S8_EEENS6_IJNS7_ILi64EEENS7_ILi80EEENS7_ILi256EEEEEENS_6half_tEfNS_4arch4Sm90ELb1ELb0ELb0ELb1ELb0ELb0ELb1ELb1ELi2ELi1ELi1ELi1ELb0EEENS1_24CollectiveEpilogueBwdGQAISD_fSG_Li256ELb1ELb0EEENS1_25SingleTileBwdLPTSchedulerILb1ELi80ELb0EEEEEEEEEvNT_6ParamsE,@"STO_CUDA_ENTRY STV_DEFAULT"
_ZN7cutlass13device_kernelIN5flash11enable_sm90INS1_16FlashAttnBwdSm90INS1_25CollectiveMainloopBwdSm90ILi2ELi1ELi1EN4cute5tupleIJNS5_1CILi1EEES8_S8_EEENS6_IJNS7_ILi64EEENS7_ILi80EEENS7_ILi256EEEEEENS_6half_tEfNS_4arch4Sm90ELb1ELb0ELb0ELb1ELb0ELb0ELb1ELb1ELi2ELi1ELi1ELi1ELb0EEENS1_24CollectiveEpilogueBwdGQAISD_fSG_Li256ELb1ELb0EEENS1_25SingleTileBwdLPTSchedulerILb1ELi80ELb0EEEEEEEEEvNT_6ParamsE:
        /* <DEDUP_REMOVED lines=24> */
.L_x_2104:
[----:B------:R-:W-:Y:S05]  /*0180*/  BSYNC B0 ;  /* 0x0000000000007941 */ /* 0x000fea0003800000 */
.L_x_2103:
        /* <DEDUP_REMOVED lines=39> */
.L_x_2105:
        /* <DEDUP_REMOVED lines=20> */
.L_x_2106:
[----:B------:R-:W-:Y:S01]  /*0540*/  PLOP3.LUT P0, PT, PT, PT, UP0, 0x80, 0x0 ;  /* 0x000000000000781c */ /* 0x000fe20003f0f008 */
[----:B------:R-:W-:Y:S01]  /*0550*/  NOP ;  /* 0x0000000000007918 */ /* 0x000fe20000000000 */
[----:B------:R-:W-:Y:S01]  /*0560*/  BSSY B0, `(.L_x_2107) ;  /* 0x0000b4c000007945 */ /* 0x000fe20003800000 */
[----:B------:R-:W-:Y:S01]  /*0570*/  LOP3.LUT R11, R21, 0x7f, RZ, 0xc0, !PT ;  /* 0x0000007f150b7812 */ /* 0x000fe200078ec0ff */
[----:B-1234-:R-:W-:Y:S09]  /*0580*/  BAR.SYNC.DEFER_BLOCKING 0x0 ;  /* 0x0000000000007b1d */ /* 0x01eff20000010000 */
[----:B------:R-:W-:Y:S05]  /*0590*/  @!P0 BRA `(.L_x_2108) ;  /* 0x0000008c00d88947 */ /* 0x000fea0003800000 */
.L_x_2109:
        /* <DEDUP_REMOVED lines=23> */
[----:B------:R1:W-:Y:S01]  /*0710*/  STL [R1], R3 ;  /* 0x0000000301007387 */ /* 0x0003e20000100800 */
[----:B------:R-:W-:Y:S01]  /*0720*/  IMAD R0, R3, R2, RZ ;  /* 0x0000000203007224 */ /* 0x000fe200078e02ff */
[----:B------:R-:W-:Y:S06]  /*0730*/  BRA `(.L_x_2111) ;  /* 0x0000000000207947 */ /* 0x000fec0003800000 */
.L_x_2110:
[----:B------:R-:W1:Y:S01]  /*0740*/  LDC R2, c[0x0][0x8cc] ;  /* 0x00023300ff027b82 */ /* 0x000e620000000800 */
[----:B------:R-:W-:Y:S01]  /*0750*/  IMAD.U32 R3, RZ, RZ, UR4 ;  /* 0x00000004ff037e24 */ /* 0x000fe2000f8e00ff */
[----:B-1----:R-:W-:-:S13]  /*0760*/  ISETP.NE.AND P0, PT, R2, 0x1, PT ;  /* 0x000000010200780c */ /* 0x002fda0003f05270 */
[----:B------:R-:W1:Y:S02]  /*0770*/  @P0 LDC.64 R4, c[0x0][0x8d0] ;  /* 0x00023400ff040b82 */ /* 0x000e640000000a00 */
[----:B-1----:R-:W-:-:S05]  /*0780*/  @P0 IMAD.HI.U32 R0, R4, UR4, RZ ;  /* 0x0000000404000c27 */ /* 0x002fca000f8e00ff */
[----:B------:R-:W-:-:S05]  /*0790*/  @P0 SHF.R.U32.HI R3, RZ, R5, R0 ;  /* 0x00000005ff030219 */ /* 0x000fca0000011600 */
[----:B------:R2:W-:Y:S01]  /*07a0*/  STL [R1], R3 ;  /* 0x0000000301007387 */ /* 0x0005e20000100800 */
[----:B------:R-:W-:-:S07]  /*07b0*/  IMAD R0, R3, R2, RZ ;  /* 0x0000000203007224 */ /* 0x000fce00078e02ff */
.L_x_2111:
        /* <DEDUP_REMOVED lines=9> */
[----:B------:R-:W3:Y:S08]  /*0850*/  @P1 LDC R2, c[0x0][0x8c4] ;  /* 0x00023100ff021b82 */ /* 0x000ef00000000800 */
[----:B-12---:R-:W1:Y:S01]  /*0860*/  @P1 LDC R3, c[0x0][0x8c8] ;  /* 0x00023200ff031b82 */ /* 0x006e620000000800 */
[----:B---3--:R-:W-:-:S05]  /*0870*/  @P1 IMAD.HI.U32 R0, R5, R2, RZ ;  /* 0x0000000205001227 */ /* 0x008fca00078e00ff */
[----:B-1----:R-:W-:-:S05]  /*0880*/  @P1 SHF.R.U32.HI R235, RZ, R3, R0 ;  /* 0x00000003ffeb1219 */ /* 0x002fca0000011600 */
[----:B------:R-:W-:-:S04]  /*0890*/  IMAD.MOV R3, RZ, RZ, -R235 ;  /* 0x000000ffff037224 */ /* 0x000fc800078e0aeb */
[----:B------:R-:W-:Y:S01]  /*08a0*/  IMAD R236, R236, R3, R5 ;  /* 0x00000003ecec7224 */ /* 0x000fe200078e0205 */
[----:B------:R-:W-:Y:S06]  /*08b0*/  @!P0 BRA `(.L_x_2112) ;  /* 0x0000000000148947 */ /* 0x000fec0003800000 */
[----:B------:R-:W1:Y:S01]  /*08c0*/  LDC.64 R2, c[0x0][0x900] ;  /* 0x00024000ff027b82 */ /* 0x000e620000000a00 */
[----:B------:R-:W-:Y:S01]  /*08d0*/  ULDC.64 UR4, c[0x0][0x208] ;  /* 0x0000820000047ab9 */ /* 0x000fe20000000a00 */
[----:B-1----:R-:W-:-:S05]  /*08e0*/  IMAD.WIDE R2, R235, 0x4, R2 ;  /* 0x00000004eb027825 */ /* 0x002fca00078e0202 */
[----:B------:R2:W5:Y:S01]  /*08f0*/  LDG.E R0, desc[UR4][R2.64] ;  /* 0x0000000402007981 */ /* 0x000562000c1e1900 */
[----:B------:R-:W-:Y:S05]  /*0900*/  BRA `(.L_x_2113) ;  /* 0x0000000000307947 */ /* 0x000fea0003800000 */
.L_x_2112:
        /* <DEDUP_REMOVED lines=11> */
.L_x_2114:
[----:B------:R-:W1:Y:S02]  /*09c0*/  LDC R0, c[0x0][0x8f4] ;  /* 0x00023d00ff007b82 */ /* 0x000e640000000800 */
.L_x_2113:
[----:B------:R-:W3:Y:S01]  /*09d0*/  LDL R10, [R1] ;  /* 0x00000000010a7983 */ /* 0x000ee20000100800 */
[----:B-1---5:R-:W-:-:S04]  /*09e0*/  VIADD R0, R0, 0x4f ;  /* 0x0000004f00007836 */ /* 0x022fc80000000000 */
[----:B------:R-:W-:-:S05]  /*09f0*/  IMAD.HI R0, R0, 0x66666667, RZ ;  /* 0x6666666700007827 */ /* 0x000fca00078e02ff */
[----:B--2---:R-:W-:-:S04]  /*0a00*/  SHF.R.U32.HI R3, RZ, 0x1f, R0 ;  /* 0x0000001fff037819 */ /* 0x004fc80000011600 */
[----:B------:R-:W-:-:S04]  /*0a10*/  LEA.HI.SX32 R3, R0, R3, 0x1b ;  /* 0x0000000300037211 */ /* 0x000fc800078fdaff */
[----:B---3--:R-:W-:-:S04]  /*0a20*/  ISETP.GE.AND P0, PT, R10, R3, PT ;  /* 0x000000030a00720c */ /* 0x008fc80003f06270 */
        /* <DEDUP_REMOVED lines=34> */
.L_x_2116:
        /* <DEDUP_REMOVED lines=8> */
.L_x_2117:
        /* <DEDUP_REMOVED lines=10> */
.L_x_2118:
        /* <DEDUP_REMOVED lines=131> */
.L_x_2120:
[----:B------:R-:W2:Y:S04]  /*15a0*/  LDL R8, [R1+0x4] ;  /* 0x0000040001087983 */ /* 0x000ea80000100800 */
[----:B------:R-:W3:Y:S01]  /*15b0*/  LDL R14, [R1] ;  /* 0x00000000010e7983 */ /* 0x000ee20000100800 */
[----:B------:R-:W-:Y:S01]  /*15c0*/  LEA.HI R13, R13, R6, RZ, 0x3 ;  /* 0x000000060d0d7211 */ /* 0x000fe200078f18ff */
[----:B------:R-:W-:Y:S01]  /*15d0*/  IMAD.SHL.U32 R19, R19, 0x4, RZ ;  /* 0x0000000413137824 */ /* 0x000fe200078e00ff */
[----:B------:R-:W-:Y:S01]  /*15e0*/  ULDC.64 UR4, c[0x0][0x2d8] ;  /* 0x0000b60000047ab9 */ /* 0x000fe20000000a00 */
[----:B------:R-:W-:Y:S01]  /*15f0*/  LEA.HI R10, R10, R11, RZ, 0x5 ;  /* 0x0000000b0a0a7211 */ /* 0x000fe200078f28ff */
[----:B------:R-:W-:Y:S01]  /*1600*/  IMAD R12, R12, 0x10, R21 ;  /* 0x000000100c0c7824 */ /* 0x000fe200078e0215 */
[----:B------:R-:W-:-:S02]  /*1610*/  LOP3.LUT R13, R13, 0xfffffff8, RZ, 0xc0, !PT ;  /* 0xfffffff80d0d7812 */ /* 0x000fc400078ec0ff */
[----:B------:R-:W-:Y:S02]  /*1620*/  CS2R R214, SRZ ;  /* 0x0000000000d67805 */ /* 0x000fe4000001ff00 */
[----:B------:R-:W-:Y:S02]  /*1630*/  IADD3 R2, P0, R19, R2, RZ ;  /* 0x0000000213027210 */ /* 0x000fe40007f1e0ff */
[----:B------:R-:W-:Y:S02]  /*1640*/  CS2R R212, SRZ ;  /* 0x0000000000d47805 */ /* 0x000fe4000001ff00 */
[----:B------:R-:W-:Y:S01]  /*1650*/  SEL R231, R235, RZ, !P1 ;  /* 0x000000ffebe77207 */ /* 0x000fe20004800000 */
[----:B------:R-:W-:Y:S01]  /*1660*/  IMAD.IADD R13, R6, 0x1, -R13 ;  /* 0x00000001060d7824 */ /* 0x000fe200078e0a0d */
[----:B------:R-:W-:Y:S02]  /*1670*/  SHF.R.S32.HI R6, RZ, 0x1f, R235 ;  /* 0x0000001fff067819 */ /* 0x000fe400000114eb */
[----:B------:R-:W-:-:S02]  /*1680*/  CS2R R210, SRZ ;  /* 0x0000000000d27805 */ /* 0x000fc4000001ff00 */
[----:B------:R-:W-:Y:S01]  /*1690*/  LEA.HI.X.SX32 R3, R19, R3, 0x1, P0 ;  /* 0x0000000313037211 */ /* 0x000fe200000f0eff */
[----:B------:R-:W-:Y:S01]  /*16a0*/  IMAD.MOV.U32 R19, RZ, RZ, RZ ;  /* 0x000000ffff137224 */ /* 0x000fe200078e00ff */
[----:B------:R-:W-:Y:S02]  /*16b0*/  SEL R6, R6, RZ, !P1 ;  /* 0x000000ff06067207 */ /* 0x000fe40004800000 */
[----:B------:R-:W-:Y:S02]  /*16c0*/  CS2R R208, SRZ ;  /* 0x0000000000d07805 */ /* 0x000fe4000001ff00 */
[----:B------:R-:W-:Y:S01]  /*16d0*/  SHF.R.S32.HI R10, RZ, 0x5, R10 ;  /* 0x00000005ff0a7819 */ /* 0x000fe2000001140a */
[----:B------:R-:W-:Y:S01]  /*16e0*/  IMAD.WIDE.U32 R2, R236, UR4, R2 ;  /* 0x00000004ec027c25 */ /* 0x000fe2000f8e0002 */
[----:B------:R-:W-:Y:S02]  /*16f0*/  CS2R R206, SRZ ;  /* 0x0000000000ce7805 */ /* 0x000fe4000001ff00 */
[----:B------:R-:W-:-:S02]  /*1700*/  CS2R R204, SRZ ;  /* 0x0000000000cc7805 */ /* 0x000fc4000001ff00 */
[----:B------:R-:W-:Y:S01]  /*1710*/  CS2R R202, SRZ ;  /* 0x0000000000ca7805 */ /* 0x000fe2000001ff00 */
[----:B------:R-:W-:Y:S01]  /*1720*/  IMAD R18, R10, 0x10, R13 ;  /* 0x000000100a127824 */ /* 0x000fe200078e020d */
        /* <DEDUP_REMOVED lines=75> */
[----:B--2---:R-:W-:Y:S02]  /*1be0*/  R2UR UR6, R8 ;  /* 0x00000000080672ca */ /* 0x004fe400000e0000 */
[----:B------:R-:W-:Y:S02]  /*1bf0*/  LOP3.LUT R8, R5, 0x7ffffffc, RZ, 0xc0, !PT ;  /* 0x7ffffffc05087812 */ /* 0x000fe400078ec0ff */
[----:B------:R-:W-:Y:S01]  /*1c00*/  SHF.R.S32.HI R5, RZ, 0x1f, R236 ;  /* 0x0000001fff057819 */ /* 0x000fe200000114ec */
[----:B---3--:R-:W-:-:S02]  /*1c10*/  IMAD R9, R14, -0x50, R9 ;  /* 0xffffffb00e097824 */ /* 0x008fc400078e0209 */
[----:B------:R-:W-:Y:S02]  /*1c20*/  IMAD.IADD R8, R11, 0x1, -R8 ;  /* 0x000000010b087824 */ /* 0x000fe400078e0a08 */
[----:B------:R-:W-:Y:S02]  /*1c30*/  IMAD R5, R5, UR4, RZ ;  /* 0x0000000405057c24 */ /* 0x000fe4000f8e02ff */
[----:B------:R-:W-:Y:S02]  /*1c40*/  IMAD R8, R15, 0x4, R8 ;  /* 0x000000040f087824 */ /* 0x000fe400078e0208 */
[----:B------:R-:W-:Y:S01]  /*1c50*/  IMAD R11, R236, UR5, R5 ;  /* 0x00000005ec0b7c24 */ /* 0x000fe2000f8e0205 */
[----:B------:R-:W-:Y:S01]  /*1c60*/  ULDC.64 UR4, c[0x0][0x2e0] ;  /* 0x0000b80000047ab9 */ /* 0x000fe20000000a00 */
[----:B------:R-:W-:Y:S01]  /*1c70*/  IADD3 R5, -R0, 0x1, R9 ;  /* 0x0000000100057810 */ /* 0x000fe20007ffe109 */
[----:B------:R-:W-:Y:S02]  /*1c80*/  IMAD R6, R6, UR4, RZ ;  /* 0x0000000406067c24 */ /* 0x000fe4000f8e02ff */
[----:B------:R-:W-:-:S02]  /*1c90*/  IMAD.IADD R3, R3, 0x1, R11 ;  /* 0x0000000103037824 */ /* 0x000fc400078e020b */
[C---:B------:R-:W-:Y:S02]  /*1ca0*/  IMAD R233, R231.reuse, UR5, R6 ;  /* 0x00000005e7e97c24 */ /* 0x040fe4000f8e0206 */
        /* <DEDUP_REMOVED lines=9> */
[----:B------:R-:W-:Y:S02]  /*1d40*/  IMAD R0, R0, 0x2, R17 ;  /* 0x0000000200007824 */ /* 0x000fe400078e0211 */
[----:B------:R-:W-:-:S07]  /*1d50*/  IMAD.IADD R233, R231, 0x1, R233 ;  /* 0x00000001e7e97824 */ /* 0x000fce00078e02e9 */
.L_x_2132:
[----:B------:R-:W-:-:S13]  /*1d60*/  R2UR UR4, R234 ;  /* 0x00000000ea0472ca */ /* 0x000fda00000e0000 */
[----:B------:R-:W-:-:S06]  /*1d70*/  UISETP.NE.AND UP0, UPT, UR4, 0x3, UPT ;  /* 0x000000030400788c */ /* 0x000fcc000bf05270 */
[----:B------:R-:W-:-:S13]  /*1d80*/  PLOP3.LUT P0, PT, PT, PT, UP0, 0x80, 0x0 ;  /* 0x000000000000781c */ /* 0x000fda0003f0f008 */
[----:B--2---:R-:W-:Y:S05]  /*1d90*/  @!P0 BRA `(.L_x_2122) ;  /* 0x0000000000048947 */ /* 0x004fea0003800000 */
[----:B------:R-:W-:Y:S01]  /*1da0*/  BPT.TRAP 0x1 ;  /* 0x000000040000795c */ /* 0x000fe20000300000 */
.L_x_2122:
[----:B-1----:R-:W-:Y:S01]  /*1db0*/  IMAD R16, R2, 0x8, R17 ;  /* 0x0000000802107824 */ /* 0x002fe200078e0211 */
[----:B------:R-:W-:-:S04]  /*1dc0*/  SHF.L.U32 R9, R19, 0x1f, RZ ;  /* 0x0000001f13097819 */ /* 0x000fc800000006ff */
[----:B------:R1:W2:Y:S01]  /*1dd0*/  SYNCS.PHASECHK.TRANS64.TRYWAIT P1, [R16+URZ+0x31810], R9 ;  /* 0x03181009100075a7 */ /* 0x0002a2000802017f */
[----:B------:R-:W-:Y:S05]  /*1de0*/  @!P0 BRA `(.L_x_2123) ;  /* 0x0000000000048947 */ /* 0x000fea0003800000 */
[----:B------:R-:W-:Y:S01]  /*1df0*/  BPT.TRAP 0x1 ;  /* 0x000000040000795c */ /* 0x000fe20000300000 */
.L_x_2123:
        /* <DEDUP_REMOVED lines=11> */
.L_x_2124:
        /* <DEDUP_REMOVED lines=438> */
.L_x_2126:
[----:B------:R-:W-:-:S05]  /*3a10*/  IMAD.U32 R10, RZ, RZ, UR60 ;  /* 0x0000003cff0a7e24 */ /* 0x000fca000f8e00ff */
[----:B------:R-:W-:-:S04]  /*3a20*/  SHF.L.U32 R10, R10, 0x1f, RZ ;  /* 0x0000001f0a0a7819 */ /* 0x000fc800000006ff */
[----:B------:R1:W4:Y:S01]  /*3a30*/  SYNCS.PHASECHK.TRANS64.TRYWAIT P1, [R17+URZ+0x31830], R10 ;  /* 0x0318300a110075a7 */ /* 0x000322000802017f */
[----:B------:R-:W-:Y:S05]  /*3a40*/  @!P0 BRA `(.L_x_2127) ;  /* 0x0000000000048947 */ /* 0x000fea0003800000 */
[----:B------:R-:W-:Y:S01]  /*3a50*/  BPT.TRAP 0x1 ;  /* 0x000000040000795c */ /* 0x000fe20000300000 */
.L_x_2127:
        /* <DEDUP_REMOVED lines=11> */
.L_x_2128:
[C---:B------:R-:W-:Y:S01]  /*3b10*/  VIADD R9, R7.reuse, 0x80 ;  /* 0x0000008007097836 */ /* 0x040fe20000000000 */
[----:B------:R-:W-:Y:S01]  /*3b20*/  R2UR UR4, R8 ;  /* 0x00000000080472ca */ /* 0x000fe200000e0000 */
[C---:B-1--4-:R-:W-:Y:S01]  /*3b30*/  VIADD R10, R7.reuse, 0x180 ;  /* 0x00000180070a7836 */ /* 0x052fe20000000000 */
        /* <DEDUP_REMOVED lines=19> */
[----:B------:R-:W-:Y:S01]  /*3c70*/  UMOV UR17, UR57 ;  /* 0x0000003900117c82 */ /* 0x000fe20008000000 */
[----:B------:R-:W-:Y:S01]  /*3c80*/  UMOV UR19, 0x40 ;  /* 0x0000004000137882 */ /* 0x000fe20000000000 */
[----:B------:R-:W-:Y:S01]  /*3c90*/  UMOV UR6, UR9 ;  /* 0x0000000900067c82 */ /* 0x000fe20008000000 */
[----:B------:R-:W-:Y:S01]  /*3ca0*/  UMOV UR49, 0x40000040 ;  /* 0x4000004000317882 */ /* 0x000fe20000000000 */
[----:B------:R-:W-:Y:S01]  /*3cb0*/  HGMMA.64x8x16.F32 R52, gdesc[UR4], RZ, !UPT ;  /* 0x00000000043479f0 */ /* 0x000fe2000c7008ff */
[----:B------:R-:W-:Y:S01]  /*3cc0*/  UMOV UR6, UR10 ;  /* 0x0000000a00067c82 */ /* 0x000fe20008000000 */
[----:B------:R-:W-:Y:S01]  /*3cd0*/  UMOV UR7, 0x40000000 ;  /* 0x4000000000077882 */ /* 0x000fe20000000000 */
[----:B------:R-:W-:Y:S01]  /*3ce0*/  UMOV UR51, 0x40 ;  /* 0x0000004000337882 */ /* 0x000fe20000000000 */
[----:B------:R-:W-:Y:S01]  /*3cf0*/  HGMMA.64x8x16.F32 R216, gdesc[UR4], RZ, !UPT ;  /* 0x0000000004d879f0 */ /* 0x000fe2000c7008ff */
[----:B------:R-:W-:Y:S01]  /*3d00*/  UMOV UR6, UR11 ;  /* 0x0000000b00067c82 */ /* 0x000fe20008000000 */
[----:B------:R-:W-:Y:S01]  /*3d10*/  UMOV UR7, 0x40000000 ;  /* 0x4000000000077882 */ /* 0x000fe20000000000 */
[----:B------:R-:W-:Y:S01]  /*3d20*/  UMOV UR53, UR49 ;  /* 0x0000003100357c82 */ /* 0x000fe20008000000 */
[----:B------:R-:W-:Y:S01]  /*3d30*/  HGMMA.64x8x16.F32 R220, gdesc[UR4], RZ, !UPT ;  /* 0x0000000004dc79f0 */ /* 0x000fe2000c7008ff */
        /* <DEDUP_REMOVED lines=27> */
[----:B------:R-:W-:Y:S03]  /*3ef0*/  HGMMA.64x8x16.F32 R44, gdesc[UR4], R44 ;  /* 0x00000000042c79f0 */ /* 0x000fe6000870082c */
        /* <DEDUP_REMOVED lines=355> */
[----:B------:R-:W-:Y:S01]  /*5530*/  VIADDMNMX R9, R15, R228, R229, PT ;  /* 0x000000e40f097246 */ /* 0x000fe200038001e5 */
[----:B------:R-:W-:Y:S01]  /*5540*/  HGMMA.64x8x16.F32 R48, gdesc[UR4], R48 ;  /* 0x00000000043079f0 */ /* 0x000fe20008700830 */
[----:B------:R-:W-:Y:S01]  /*5550*/  UMOV UR6, UR9 ;  /* 0x0000000900067c82 */ /* 0x000fe20008000000 */
[----:B------:R-:W-:Y:S01]  /*5560*/  UMOV UR7, 0x40000000 ;  /* 0x4000000000077882 */ /* 0x000fe20000000000 */
[C---:B------:R-:W-:Y:S01]  /*5570*/  ISETP.GT.AND P1, PT, R9.reuse, RZ, PT ;  /* 0x000000ff0900720c */ /* 0x040fe20003f24270 */
[----:B------:R-:W-:Y:S01]  /*5580*/  HGMMA.64x8x16.F32 R52, gdesc[UR4], R52 ;  /* 0x00000000043479f0 */ /* 0x000fe20008700834 */
[----:B------:R-:W-:Y:S01]  /*5590*/  UMOV UR6, UR10 ;  /* 0x0000000a00067c82 */ /* 0x000fe20008000000 */
[----:B------:R-:W-:Y:S01]  /*55a0*/  UMOV UR7, 0x40000000 ;  /* 0x4000000000077882 */ /* 0x000fe20000000000 */
[----:B------:R-:W-:Y:S01]  /*55b0*/  ISETP.GT.AND P5, PT, R9, 0x41, PT ;  /* 0x000000410900780c */ /* 0x000fe20003fa4270 */
        /* <DEDUP_REMOVED lines=10> */
[----:B------:R-:W-:-:S02]  /*5660*/  ISETP.GT.AND P2, PT, R9, 0x21, PT ;  /* 0x000000210900780c */ /* 0x000fc40003f44270 */
[----:B------:R-:W-:Y:S01]  /*5670*/  R2UR UR6, R8 ;  /* 0x00000000080672ca */ /* 0x000fe200000e0000 */
[----:B------:R-:W-:Y:S01]  /*5680*/  VIADD R8, R7, 0x806 ;  /* 0x0000080607087836 */ /* 0x000fe20000000000 */
[C---:B------:R-:W-:Y:S02]  /*5690*/  ISETP.GT.AND P3, PT, R9.reuse, 0x30, PT ;  /* 0x000000300900780c */ /* 0x040fe40003f64270 */
[----:B------:R-:W-:Y:S02]  /*56a0*/  ISETP.GT.AND P4, PT, R9, 0x40, PT ;  /* 0x000000400900780c */ /* 0x000fe40003f84270 */
        /* <DEDUP_REMOVED lines=8> */
[----:B------:R-:W-:-:S03]  /*5730*/  UMOV UR7, 0x40000000 ;  /* 0x4000000000077882 */ /* 0x000fc60000000000 */
[----:B------:R-:W-:Y:S01]  /*5740*/  UMOV UR6, UR8 ;  /* 0x0000000800067c82 */ /* 0x000fe20008000000 */
[----:B------:R-:W-:Y:S02]  /*5750*/  UMOV UR8, UR4 ;  /* 0x0000000400087c82 */ /* 0x000fe40008000000 */
[----:B------:R-:W-:Y:S01]  /*5760*/  HGMMA.64x8x16.F32 R48, gdesc[UR8], R48 ;  /* 0x00000000083079f0 */ /* 0x000fe20008700830 */
[----:B------:R-:W-:Y:S01]  /*5770*/  UMOV UR8, UR4 ;  /* 0x0000000400087c82 */ /* 0x000fe20008000000 */
[----:B------:R-:W-:Y:S01]  /*5780*/  UMOV UR9, UR5 ;  /* 0x0000000500097c82 */ /* 0x000fe20008000000 */
[----:B------:R-:W-:Y:S01]  /*5790*/  UMOV UR10, UR12 ;  /* 0x0000000c000a7c82 */ /* 0x000fe20008000000 */
[----:B------:R-:W-:Y:S01]  /*57a0*/  HGMMA.64x8x16.F32 R52, gdesc[UR4], R52 ;  /* 0x00000000043479f0 */ /* 0x000fe20008700834 */
[----:B------:R-:W-:Y:S01]  /*57b0*/  UMOV UR11, 0x40000000 ;  /* 0x40000000000b7882 */ /* 0x000fe20000000000 */
[----:B------:R-:W-:Y:S01]  /*57c0*/  UMOV UR6, UR13 ;  /* 0x0000000d00067c82 */ /* 0x000fe20008000000 */
[----:B------:R-:W-:Y:S01]  /*57d0*/  UMOV UR7, 0x40000000 ;  /* 0x4000000000077882 */ /* 0x000fe20000000000 */
[----:B------:R-:W-:Y:S01]  /*57e0*/  HGMMA.64x8x16.F32 R216, gdesc[UR8], R216 ;  /* 0x0000000008d879f0 */ /* 0x000fe200087008d8 */
[----:B------:R-:W-:Y:S01]  /*57f0*/  UMOV UR13, UR19 ;  /* 0x00000013000d7c82 */ /* 0x000fe20008000000 */
[----:B------:R-:W-:Y:S01]  /*5800*/  UMOV UR9, UR57 ;  /* 0x0000003900097c82 */ /* 0x000fe20008000000 */
[----:B------:R-:W-:Y:S01]  /*5810*/  UMOV UR11, 0x40 ;  /* 0x00000040000b7882 */ /* 0x000fe20000000000 */
[----:B------:R-:W-:Y:S03]  /*5820*/  HGMMA.64x8x16.F32 R220, gdesc[UR4], R220, gsb0 ;  /* 0x0000000004dc79f0 */ /* 0x000fe600080008dc */
[----:B------:R-:W-:-:S02]  /*5830*/  WARPGROUP.DEPBAR.LE gsb0, 0x1 ;  /* 0x00008000000079c5 */ /* 0x000fc40000010100 */
[----:B------:R-:W-:Y:S02]  /*5840*/  FSEL R24, R24, -INF , P1 ;  /* 0xff80000018187808 */ /* 0x000fe40000800000 */
[----:B------:R-:W-:Y:S02]  /*5850*/  ISETP.GT.AND P1, PT, R9, 0x1, PT ;  /* 0x000000010900780c */ /* 0x000fe40003f24270 */
[----:B------:R-:W-:Y:S01]  /*5860*/  FSEL R20, R41, -INF , P5 ;  /* 0xff80000029147808 */ /* 0x000fe20002800000 */
[--C-:B--2---:R-:W-:Y:S01]  /*5870*/  FFMA.FTZ R8, R24, UR61, -R13.reuse ;  /* 0x0000003d18087c23 */ /* 0x104fe2000801080d */
[----:B------:R-:W-:Y:S02]  /*5880*/  FSEL R10, R25, -INF , P1 ;  /* 0xff800000190a7808 */ /* 0x000fe40000800000 */
[C---:B------:R-:W-:Y:S01]  /*5890*/  ISETP.GT.AND P1, PT, R9.reuse, 0x10, PT ;  /* 0x000000100900780c */ /* 0x040fe20003f24270 */
[----:B------:R-:W-:Y:S01]  /*58a0*/  FFMA.FTZ R24, R20, UR61, -R13 ;  /* 0x0000003d14187c23 */ /* 0x000fe2000801080d */
[----:B------:R-:W-:Y:S01]  /*58b0*/  IADD3 R20, R228, 0x8, R15 ;  /* 0x00000008e4147810 */ /* 0x000fe20007ffe00f */
[----:B------:R-:W-:Y:S01]  /*58c0*/  FFMA.FTZ R11, R10, UR61, -R13 ;  /* 0x0000003d0a0b7c23 */ /* 0x000fe2000801080d */
[----:B------:R-:W-:Y:S01]  /*58d0*/  FSEL R28, R28, -INF , P1 ;  /* 0xff8000001c1c7808 */ /* 0x000fe20000800000 */
[----:B------:R-:W-:Y:S01]  /*58e0*/  MUFU.EX2 R8, R8 ;  /* 0x0000000800087308 */ /* 0x000fe20000000800 */
[----:B------:R-:W-:-:S02]  /*58f0*/  ISETP.GT.AND P1, PT, R9, 0x11, PT ;  /* 0x000000110900780c */ /* 0x000fc40003f24270 */
[----:B------:R-:W-:Y:S01]  /*5900*/  VIMNMX R21, R229, R20, PT ;  /* 0x00000014e5157248 */ /* 0x000fe20003fe0100 */
[----:B------:R-:W-:Y:S01]  /*5910*/  FFMA.FTZ R7, R28, UR61, -R13 ;  /* 0x0000003d1c077c23 */ /* 0x000fe2000801080d */
[----:B------:R-:W-:Y:S01]  /*5920*/  IMAD R28, R18, 0x4, R17 ;  /* 0x00000004121c7824 */ /* 0x000fe200078e0211 */
[----:B------:R-:W-:Y:S02]  /*5930*/  FSEL R10, R29, -INF , P1 ;  /* 0xff8000001d0a7808 */ /* 0x000fe40000800000 */
[----:B------:R-:W-:Y:S01]  /*5940*/  ISETP.GT.AND P1, PT, R9, 0x20, PT ;  /* 0x000000200900780c */ /* 0x000fe20003f24270 */
[----:B------:R-:W1:Y:S01]  /*5950*/  MUFU.EX2 R11, R11 ;  /* 0x0000000b000b7308 */ /* 0x000e620000000800 */
[----:B------:R-:W2:Y:S01]  /*5960*/  LDS R20, [R28+0x2c300] ;  /* 0x02c300001c147984 */ /* 0x000ea20000000800 */
[----:B------:R-:W-:Y:S01]  /*5970*/  FSEL R12, R33, -INF , P2 ;  /* 0xff800000210c7808 */ /* 0x000fe20001000000 */
[----:B------:R-:W-:Y:S01]  /*5980*/  FFMA.FTZ R10, R10, UR61, -R13 ;  /* 0x0000003d0a0a7c23 */ /* 0x000fe2000801080d */
[----:B------:R-:W-:-:S02]  /*5990*/  FSEL R32, R32, -INF , P1 ;  /* 0xff80000020207808 */ /* 0x000fc40000800000 */
[----:B------:R-:W-:Y:S01]  /*59a0*/  ISETP.GT.AND P1, PT, R9, 0x31, PT ;  /* 0x000000310900780c */ /* 0x000fe20003f24270 */
[--C-:B------:R-:W-:Y:S01]  /*59b0*/  FFMA.FTZ R12, R12, UR61, -R13.reuse ;  /* 0x0000003d0c0c7c23 */ /* 0x100fe2000801080d */
[----:B------:R-:W-:Y:S01]  /*59c0*/  FSEL R36, R36, -INF , P3 ;  /* 0xff80000024247808 */ /* 0x000fe20001800000 */
[--C-:B------:R-:W-:Y:S01]  /*59d0*/  FFMA.FTZ R9, R32, UR61, -R13.reuse ;  /* 0x0000003d20097c23 */ /* 0x100fe2000801080d */
[----:B------:R-:W-:Y:S01]  /*59e0*/  FSEL R14, R37, -INF , P1 ;  /* 0xff800000250e7808 */ /* 0x000fe20000800000 */
[----:B------:R-:W4:Y:S01]  /*59f0*/  MUFU.EX2 R10, R10 ;  /* 0x0000000a000a7308 */ /* 0x000f220000000800 */
[----:B------:R-:W-:Y:S01]  /*5a00*/  FSEL R40, R40, -INF , P4 ;  /* 0xff80000028287808 */ /* 0x000fe20002000000 */
[--C-:B------:R-:W-:Y:S01]  /*5a10*/  FFMA.FTZ R36, R36, UR61, -R13.reuse ;  /* 0x0000003d24247c23 */ /* 0x100fe2000801080d */
[C---:B------:R-:W-:Y:S01]  /*5a20*/  ISETP.GT.AND P1, PT, R21.reuse, RZ, PT ;  /* 0x000000ff1500720c */ /* 0x040fe20003f24270 */
[--C-:B------:R-:W-:Y:S01]  /*5a30*/  FFMA.FTZ R22, R14, UR61, -R13.reuse ;  /* 0x0000003d0e167c23 */ /* 0x100fe2000801080d */
[C---:B------:R-:W-:Y:S01]  /*5a40*/  ISETP.GT.AND P2, PT, R21.reuse, 0x1, PT ;  /* 0x000000011500780c */ /* 0x040fe20003f44270 */
[----:B------:R-:W-:Y:S01]  /*5a50*/  FFMA.FTZ R40, R40, UR61, -R13 ;  /* 0x0000003d28287c23 */ /* 0x000fe2000801080d */
[C---:B------:R-:W-:Y:S01]  /*5a60*/  ISETP.GT.AND P3, PT, R21.reuse, 0x10, PT ;  /* 0x000000101500780c */ /* 0x040fe20003f64270 */
[----:B------:R5:W4:Y:S01]  /*5a70*/  MUFU.EX2 R14, R36 ;  /* 0x00000024000e7308 */ /* 0x000b220000000800 */
[----:B------:R-:W-:-:S02]  /*5a80*/  ISETP.GT.AND P4, PT, R21, 0x11, PT ;  /* 0x000000111500780c */ /* 0x000fc40003f84270 */
[----:B------:R-:W-:Y:S02]  /*5a90*/  FSEL R23, R26, -INF , P1 ;  /* 0xff8000001a177808 */ /* 0x000fe40000800000 */
[----:B------:R-:W-:Y:S02]  /*5aa0*/  FSEL R27, R27, -INF , P2 ;  /* 0xff8000001b1b7808 */ /* 0x000fe40001000000 */
[----:B------:R-:W-:Y:S01]  /*5ab0*/  FSEL R25, R30, -INF , P3 ;  /* 0xff8000001e197808 */ /* 0x000fe20001800000 */
[--C-:B---3--:R-:W-:Y:S01]  /*5ac0*/  FFMA.FTZ R23, R23, UR61, -R6.reuse ;  /* 0x0000003d17177c23 */ /* 0x108fe20008010806 */
[----:B------:R-:W-:Y:S01]  /*5ad0*/  FSEL R31, R31, -INF , P4 ;  /* 0xff8000001f1f7808 */ /* 0x000fe20002000000 */
[--C-:B------:R-:W-:Y:S01]  /*5ae0*/  FFMA.FTZ R26, R27, UR61, -R6.reuse ;  /* 0x0000003d1b1a7c23 */ /* 0x100fe20008010806 */
[----:B------:R-:W-:Y:S01]  /*5af0*/  ISETP.GT.AND P1, PT, R21, 0x20, PT ;  /* 0x000000201500780c */ /* 0x000fe20003f24270 */
[----:B------:R-:W-:Y:S01]  /*5b00*/  FFMA.FTZ R25, R25, UR61, -R6 ;  /* 0x0000003d19197c23 */ /* 0x000fe20008010806 */
[C---:B------:R-:W-:Y:S01]  /*5b10*/  ISETP.GT.AND P2, PT, R21.reuse, 0x21, PT ;  /* 0x000000211500780c */ /* 0x040fe20003f44270 */
[----:B------:R-:W3:Y:S01]  /*5b20*/  MUFU.EX2 R23, R23 ;  /* 0x0000001700177308 */ /* 0x000ee20000000800 */
[----:B------:R-:W-:-:S02]  /*5b30*/  ISETP.GT.AND P3, PT, R21, 0x30, PT ;  /* 0x000000301500780c */ /* 0x000fc40003f64270 */
[C---:B------:R-:W-:Y:S02]  /*5b40*/  ISETP.GT.AND P4, PT, R21.reuse, 0x31, PT ;  /* 0x000000311500780c */ /* 0x040fe40003f84270 */
[C---:B------:R-:W-:Y:S02]  /*5b50*/  ISETP.GT.AND P5, PT, R21.reuse, 0x40, PT ;  /* 0x000000401500780c */ /* 0x040fe40003fa4270 */
[----:B------:R-:W-:Y:S01]  /*5b60*/  ISETP.GT.AND P6, PT, R21, 0x41, PT ;  /* 0x000000411500780c */ /* 0x000fe20003fc4270 */
[----:B------:R-:W3:Y:S01]  /*5b70*/  MUFU.EX2 R26, R26 ;  /* 0x0000001a001a7308 */ /* 0x000ee20000000800 */
[----:B------:R1:W3:Y:S01]  /*5b80*/  LDS R21, [R28+0x2c320] ;  /* 0x02c320001c157984 */ /* 0x0002e20000000800 */
[----:B------:R-:W-:Y:S01]  /*5b90*/  FSEL R29, R38, -INF , P3 ;  /* 0xff800000261d7808 */ /* 0x000fe20001800000 */
[----:B------:R-:W-:Y:S02]  /*5ba0*/  WARPGROUP.DEPBAR.LE gsb0, 0x0 ;  /* 0x00008000000079c5 */ /* 0x000fe40000010000 */
[----:B------:R-:W-:Y:S01]  /*5bb0*/  FSEL R33, R34, -INF , P1 ;  /* 0xff80000022217808 */ /* 0x000fe20000800000 */
[--C-:B------:R-:W-:Y:S01]  /*5bc0*/  FFMA.FTZ R34, R31, UR61, -R6.reuse ;  /* 0x0000003d1f227c23 */ /* 0x100fe20008010806 */
[----:B------:R-:W-:Y:S01]  /*5bd0*/  FFMA.FTZ R27, R29, UR61, -R6 ;  /* 0x0000003d1d1b7c23 */ /* 0x000fe20008010806 */
        /* <DEDUP_REMOVED lines=10> */
[----:B------:R-:W-:Y:S01]  /*5c80*/  VIADD R20, R17, 0x2c500 ;  /* 0x0002c50011147836 */ /* 0x000fe20000000000 */
[----:B------:R-:W-:Y:S01]  /*5c90*/  FSEL R35, R35, -INF , P2 ;  /* 0xff80000023237808 */ /* 0x000fe20001000000 */
[----:B------:R-:W-:Y:S01]  /*5ca0*/  FFMA.FTZ R33, R33, UR61, -R6 ;  /* 0x0000003d21217c23 */ /* 0x000fe20008010806 */
[----:B------:R-:W-:Y:S01]  /*5cb0*/  FSEL R39, R39, -INF , P4 ;  /* 0xff80000027277808 */ /* 0x000fe20002000000 */
[----:B------:R-:W-:Y:S01]  /*5cc0*/  MUFU.EX2 R13, R22 ;  /* 0x00000016000d7308 */ /* 0x000fe20000000800 */
[----:B------:R-:W-:Y:S01]  /*5cd0*/  SHF.R.U32.HI R20, RZ, 0x4, R20 ;  /* 0x00000004ff147819 */ /* 0x000fe20000011614 */
[--C-:B-----5:R-:W-:Y:S01]  /*5ce0*/  FFMA.FTZ R36, R35, UR61, -R6.reuse ;  /* 0x0000003d23247c23 */ /* 0x120fe20008010806 */
[----:B------:R-:W-:Y:S01]  /*5cf0*/  FSEL R37, R42, -INF , P5 ;  /* 0xff8000002a257808 */ /* 0x000fe20002800000 */
[--C-:B-1----:R-:W-:Y:S01]  /*5d00*/  FFMA.FTZ R28, R39, UR61, -R6.reuse ;  /* 0x0000003d271c7c23 */ /* 0x102fe20008010806 */
[----:B------:R-:W-:Y:S01]  /*5d10*/  LOP3.LUT R20, R20, 0x3fff, RZ, 0xc0, !PT ;  /* 0x00003fff14147812 */ /* 0x000fe200078ec0ff */
[----:B------:R-:W-:Y:S01]  /*5d20*/  FMUL.FTZ R38, R11, R32 ;  /* 0x000000200b267220 */ /* 0x000fe20000410000 */
[----:B------:R-:W-:Y:S01]  /*5d30*/  FSEL R43, R43, -INF , P6 ;  /* 0xff8000002b2b7808 */ /* 0x000fe20003000000 */
[----:B------:R1:W-:Y:S01]  /*5d40*/  MUFU.EX2 R22, R24 ;  /* 0x0000001800167308 */ /* 0x0003e20000000800 */
[----:B------:R-:W-:Y:S01]  /*5d50*/  LOP3.LUT R35, R20, 0x80000, RZ, 0xfc, !PT ;  /* 0x0008000014237812 */ /* 0x000fe200078efcff */
[----:B----4-:R-:W-:Y:S01]  /*5d60*/  FMUL.FTZ R49, R10, R49 ;  /* 0x000000310a317220 */ /* 0x010fe20000410000 */
[----:B------:R-:W-:Y:S01]  /*5d70*/  FMUL.FTZ R31, R8, R31 ;  /* 0x0000001f081f7220 */ /* 0x000fe20000410000 */
[----:B------:R-:W-:Y:S01]  /*5d80*/  FMUL.FTZ R29, R14, R29 ;  /* 0x0000001d0e1d7220 */ /* 0x000fe20000410000 */
[C---:B------:R-:W-:Y:S01]  /*5d90*/  R2UR UR58, R35.reuse ;  /* 0x00000000233a72ca */ /* 0x040fe200000e0000 */
[----:B------:R-:W-:Y:S01]  /*5da0*/  VIADD R20, R35, 0x80 ;  /* 0x0000008023147836 */ /* 0x000fe20000000000 */
[----:B------:R-:W-:Y:S01]  /*5db0*/  MOV R217, UR59 ;  /* 0x0000003b00d97c02 */ /* 0x000fe20008000f00 */
[----:B------:R-:W2:Y:S01]  /*5dc0*/  MUFU.EX2 R7, R7 ;  /* 0x0000000700077308 */ /* 0x000ea20000000800 */
[--C-:B-1----:R-:W-:Y:S01]  /*5dd0*/  FFMA.FTZ R24, R37, UR61, -R6.reuse ;  /* 0x0000003d25187c23 */ /* 0x102fe20008010806 */
[----:B------:R-:W-:Y:S01]  /*5de0*/  FFMA.FTZ R6, R43, UR61, -R6 ;  /* 0x0000003d2b067c23 */ /* 0x000fe20008010806 */
        /* <DEDUP_REMOVED lines=11> */
[----:B------:R-:W1:Y:S01]  /*5ea0*/  MUFU.EX2 R25, R25 ;  /* 0x0000001900197308 */ /* 0x000e620000000800 */
[----:B------:R-:W-:Y:S01]  /*5eb0*/  FMUL.FTZ R46, R23, R46 ;  /* 0x0000002e172e7220 */ /* 0x000fe20000410000 */
[----:B------:R-:W-:Y:S01]  /*5ec0*/  FMUL.FTZ R47, R26, R47 ;  /* 0x0000002f1a2f7220 */ /* 0x000fe20000410000 */
[----:B------:R-:W-:Y:S01]  /*5ed0*/  R2UR UR4, R20 ;  /* 0x00000000140472ca */ /* 0x000fe200000e0000 */
[----:B------:R-:W-:Y:S01]  /*5ee0*/  VIADD R20, R35, 0x180 ;  /* 0x0000018023147836 */ /* 0x000fe20000000000 */
[----:B------:R-:W-:Y:S01]  /*5ef0*/  R2UR UR5, R21 ;  /* 0x00000000150572ca */ /* 0x000fe200000e0000 */
[----:B--2---:R-:W-:Y:S01]  /*5f00*/  FMUL.FTZ R48, R7, R48 ;  /* 0x0000003007307220 */ /* 0x004fe20000410000 */
[----:B------:R-:W-:Y:S01]  /*5f10*/  F2FP.F16.F32.PACK_AB R21, R26, R23 ;  /* 0x000000171a15723e */ /* 0x000fe200000000ff */
[----:B------:R-:W2:Y:S01]  /*5f20*/  MUFU.EX2 R34, R34 ;  /* 0x0000002200227308 */ /* 0x000ea20000000800 */
[----:B------:R-:W-:Y:S01]  /*5f30*/  R2UR UR6, R20 ;  /* 0x00000000140672ca */ /* 0x000fe200000e0000 */
[----:B------:R-:W-:Y:S01]  /*5f40*/  FMUL.FTZ R221, R22, R221 ;  /* 0x000000dd16dd7220 */ /* 0x000fe20000410000 */
[----:B------:R-:W-:Y:S01]  /*5f50*/  F2FP.F16.F32.PACK_AB R20, R11, R8 ;  /* 0x000000080b14723e */ /* 0x000fe200000000ff */
[----:B------:R-:W-:Y:S01]  /*5f60*/  BAR.SYNC.DEFER_BLOCKING 0x9, 0x100 ;  /* 0x0244000000007b1d */ /* 0x000fe20000010000 */
[----:B------:R-:W-:Y:S01]  /*5f70*/  F2FP.F16.F32.PACK_AB R10, R10, R7 ;  /* 0x000000070a0a723e */ /* 0x000fe200000000ff */
[C---:B------:R-:W-:Y:S01]  /*5f80*/  FMUL.FTZ R30, R13.reuse, R30 ;  /* 0x0000001e0d1e7220 */ /* 0x040fe20000410000 */
[----:B------:R-:W-:Y:S01]  /*5f90*/  F2FP.F16.F32.PACK_AB R8, R13, R14 ;  /* 0x0000000e0d08723e */ /* 0x000fe200000000ff */
[----:B-1----:R-:W-:-:S02]  /*5fa0*/  FMUL.FTZ R50, R25, R50 ;  /* 0x0000003219327220 */ /* 0x002fc40000410000 */
[----:B------:R-:W1:Y:S01]  /*5fb0*/  MUFU.EX2 R33, R33 ;  /* 0x0000002100217308 */ /* 0x000e620000000800 */
[----:B------:R-:W-:Y:S01]  /*5fc0*/  F2FP.F16.F32.PACK_AB R38, R38, R31 ;  /* 0x0000001f2626723e */ /* 0x000fe200000000ff */
[----:B------:R-:W-:Y:S01]  /*5fd0*/  UMOV UR18, UR4 ;  /* 0x0000000400127c82 */ /* 0x000fe20008000000 */
[----:B------:R-:W-:Y:S01]  /*5fe0*/  F2FP.F16.F32.PACK_AB R39, R47, R46 ;  /* 0x0000002e2f27723e */ /* 0x000fe200000000ff */
[----:B------:R-:W-:Y:S01]  /*5ff0*/  UMOV UR12, UR18 ;  /* 0x00000012000c7c82 */ /* 0x000fe20008000000 */
[----:B------:R-:W-:Y:S01]  /*6000*/  F2FP.F16.F32.PACK_AB R48, R49, R48 ;  /* 0x000000303130723e */ /* 0x000fe200000000ff */
[----:B------:R-:W-:Y:S01]  /*6010*/  UMOV UR10, UR5 ;  /* 0x00000005000a7c82 */ /* 0x000fe20008000000 */
[C---:B--2---:R-:W-:Y:S01]  /*6020*/  F2FP.F16.F32.PACK_AB R11, R34.reuse, R25 ;  /* 0x00000019220b723e */ /* 0x044fe200000000ff */
[----:B------:R-:W2:Y:S01]  /*6030*/  MUFU.EX2 R9, R9 ;  /* 0x0000000900097308 */ /* 0x000ea20000000800 */
[----:B------:R-:W-:Y:S01]  /*6040*/  FMUL.FTZ R51, R34, R51 ;  /* 0x0000003322337220 */ /* 0x000fe20000410000 */
[----:B------:R-:W-:-:S04]  /*6050*/  F2FP.F16.F32.PACK_AB R30, R30, R29 ;  /* 0x0000001d1e1e723e */ /* 0x000fc800000000ff */
[----:B------:R-:W-:Y:S02]  /*6060*/  F2FP.F16.F32.PACK_AB R49, R51, R50 ;  /* 0x000000323331723e */ /* 0x000fe400000000ff */
[----:B------:R-:W3:Y:S01]  /*6070*/  MUFU.EX2 R12, R12 ;  /* 0x0000000c000c7308 */ /* 0x000ee20000000800 */
[----:B-1----:R-:W-:Y:S01]  /*6080*/  FMUL.FTZ R54, R33, R54 ;  /* 0x0000003621367220 */ /* 0x002fe20000410000 */
[----:B------:R1:W-:Y:S04]  /*6090*/  STSM.16.M88.2 [R0+0x2c500], R20 ;  /* 0x02c5001400007844 */ /* 0x0003e80000000100 */
[----:B------:R-:W-:Y:S02]  /*60a0*/  STSM.16.M88.2 [R0+0x2cd00], R10 ;  /* 0x02cd000a00007844 */ /* 0x000fe40000000100 */
[----:B------:R-:W4:Y:S01]  /*60b0*/  MUFU.EX2 R36, R36 ;  /* 0x0000002400247308 */ /* 0x000f220000000800 */
[----:B--2---:R-:W-:Y:S01]  /*60c0*/  FMUL.FTZ R52, R9, R52 ;  /* 0x0000003409347220 */ /* 0x004fe20000410000 */
[----:B-1----:R-:W-:-:S06]  /*60d0*/  VIADD R20, R35, 0xb0 ;  /* 0x000000b023147836 */ /* 0x002fcc0000000000 */
[----:B------:R-:W1:Y:S01]  /*60e0*/  MUFU.EX2 R27, R27 ;  /* 0x0000001b001b7308 */ /* 0x000e620000000800 */
[C---:B---3--:R-:W-:Y:S01]  /*60f0*/  F2FP.F16.F32.PACK_AB R32, R12.reuse, R9 ;  /* 0x000000090c20723e */ /* 0x048fe200000000ff */
[----:B------:R-:W-:-:S05]  /*6100*/  FMUL.FTZ R53, R12, R53 ;  /* 0x000000350c357220 */ /* 0x000fca0000410000 */
[----:B------:R-:W-:Y:S01]  /*6110*/  F2FP.F16.F32.PACK_AB R52, R53, R52 ;  /* 0x000000343534723e */ /* 0x000fe200000000ff */
[----:B------:R-:W2:Y:S01]  /*6120*/  MUFU.EX2 R28, R28 ;  /* 0x0000001c001c7308 */ /* 0x000ea20000000800 */
[C---:B----4-:R-:W-:Y:S01]  /*6130*/  F2FP.F16.F32.PACK_AB R33, R36.reuse, R33 ;  /* 0x000000212421723e */ /* 0x050fe200000000ff */
[----:B------:R-:W-:-:S04]  /*6140*/  FMUL.FTZ R55, R36, R55 ;  /* 0x0000003724377220 */ /* 0x000fc80000410000 */
[----:B------:R-:W-:Y:S01]  /*6150*/  STSM.16.M88.2 [R0+0x2d500], R32 ;  /* 0x02d5002000007844 */ /* 0x000fe20000000100 */
[----:B------:R-:W-:Y:S01]  /*6160*/  F2FP.F16.F32.PACK_AB R53, R55, R54 ;  /* 0x000000363735723e */ /* 0x000fe200000000ff */
[----:B------:R-:W3:Y:S01]  /*6170*/  MUFU.EX2 R15, R40 ;  /* 0x00000028000f7308 */ /* 0x000ee20000000800 */
[----:B-1----:R-:W-:-:S07]  /*6180*/  FMUL.FTZ R218, R27, R218 ;  /* 0x000000da1bda7220 */ /* 0x002fce0000410000 */
[----:B------:R-:W1:Y:S01]  /*6190*/  MUFU.EX2 R23, R24 ;  /* 0x0000001800177308 */ /* 0x000e620000000800 */
[C---:B--2---:R-:W-:Y:S01]  /*61a0*/  F2FP.F16.F32.PACK_AB R9, R28.reuse, R27 ;  /* 0x0000001b1c09723e */ /* 0x044fe200000000ff */
[----:B------:R-:W-:-:S04]  /*61b0*/  FMUL.FTZ R219, R28, R219 ;  /* 0x000000db1cdb7220 */ /* 0x000fc80000410000 */
[----:B------:R-:W-:Y:S01]  /*61c0*/  STSM.16.M88.2 [R0+0x2dd00], R8 ;  /* 0x02dd000800007844 */ /* 0x000fe20000000100 */
[----:B------:R-:W-:Y:S01]  /*61d0*/  F2FP.F16.F32.PACK_AB R31, R219, R218 ;  /* 0x000000dadb1f723e */ /* 0x000fe200000000ff */
[----:B------:R2:W4:Y:S01]  /*61e0*/  MUFU.EX2 R26, R6 ;  /* 0x00000006001a7308 */ /* 0x0005220000000800 */
[----:B---3--:R-:W-:-:S05]  /*61f0*/  FMUL.FTZ R220, R15, R220 ;  /* 0x000000dc0fdc7220 */ /* 0x008fca0000410000 */
[----:B------:R-:W-:Y:S02]  /*6200*/  F2FP.F16.F32.PACK_AB R220, R221, R220 ;  /* 0x000000dcdddc723e */ /* 0x000fe400000000ff */
[----:B--2---:R-:W-:Y:S01]  /*6210*/  F2FP.F16.F32.PACK_AB R6, R22, R15 ;  /* 0x0000000f1606723e */ /* 0x004fe200000000ff */
[----:B------:R-:W-:Y:S02]  /*6220*/  IMAD R22, R4, 0x2000, R5 ;  /* 0x0000200004167824 */ /* 0x000fe400078e0205 */
[----:B-1----:R-:W-:Y:S01]  /*6230*/  FMUL.FTZ R222, R23, R222 ;  /* 0x000000de17de7220 */ /* 0x002fe20000410000 */
[C---:B------:R-:W-:Y:S02]  /*6240*/  VIADD R5, R35.reuse, 0x200 ;  /* 0x0000020023057836 */ /* 0x040fe40000000000 */
[----:B------:R-:W-:Y:S01]  /*6250*/  VIADD R15, R35, 0x30 ;  /* 0x00000030230f7836 */ /* 0x000fe20000000000 */
[C---:B----4-:R-:W-:Y:S01]  /*6260*/  F2FP.F16.F32.PACK_AB R7, R26.reuse, R23 ;  /* 0x000000171a07723e */ /* 0x050fe200000000ff */
[----:B------:R-:W-:Y:S01]  /*6270*/  FMUL.FTZ R223, R26, R223 ;  /* 0x000000df1adf7220 */ /* 0x000fe20000410000 */
[----:B------:R-:W-:-:S02]  /*6280*/  SHF.R.U32.HI R23, RZ, 0x4, R22 ;  /* 0x00000004ff177819 */ /* 0x000fc40000011616 */
[----:B------:R-:W-:Y:S01]  /*6290*/  R2UR UR7, R5 ;  /* 0x00000000050772ca */ /* 0x000fe200000e0000 */
[----:B------:R1:W-:Y:S01]  /*62a0*/  STSM.16.M88.2 [R0+0x2e500], R6 ;  /* 0x02e5000600007844 */ /* 0x0003e20000000100 */
[----:B------:R-:W-:Y:S02]  /*62b0*/  LOP3.LUT R23, R23, 0x3fff, RZ, 0xc0, !PT ;  /* 0x00003fff17177812 */ /* 0x000fe400078ec0ff */
[----:B------:R-:W-:Y:S01]  /*62c0*/  F2FP.F16.F32.PACK_AB R221, R223, R222 ;  /* 0x000000dedfdd723e */ /* 0x000fe200000000ff */
[----:B------:R2:W-:Y:S06]  /*62d0*/  MEMBAR.ALL.CTA ;  /* 0x0000000000007992 */ /* 0x0005ec0000008000 */
[----:B--2---:R-:W2:Y:S01]  /*62e0*/  FENCE.VIEW.ASYNC.S ;  /* 0x00000000000073c6 */ /* 0x004ea20000000000 */
[C---:B------:R-:W-:Y:S01]  /*62f0*/  R2UR UR56, R23.reuse ;  /* 0x00000000173872ca */ /* 0x040fe200000e0000 */
[----:B------:R-:W-:-:S02]  /*6300*/  VIADD R5, R23, 0x80 ;  /* 0x0000008017057836 */ /* 0x000fc40000000000 */
[----:B------:R-:W-:-:S03]  /*6310*/  VIADD R14, R23, 0x180 ;  /* 0x00000180170e7836 */ /* 0x000fc60000000000 */
[----:B------:R-:W-:Y:S01]  /*6320*/  R2UR UR48, R5 ;  /* 0x00000000053072ca */ /* 0x000fe200000e0000 */
[C---:B------:R-:W-:Y:S01]  /*6330*/  VIADD R5, R35.reuse, 0x90 ;  /* 0x0000009023057836 */ /* 0x040fe20000000000 */
[----:B-1----:R-:W-:Y:S01]  /*6340*/  MOV R7, UR58 ;  /* 0x0000003a00077c02 */ /* 0x002fe20008000f00 */
[----:B------:R-:W-:-:S03]  /*6350*/  VIADD R6, R35, 0x10 ;  /* 0x0000001023067836 */ /* 0x000fc60000000000 */
[----:B------:R-:W-:Y:S01]  /*6360*/  R2UR UR4, R5 ;  /* 0x00000000050472ca */ /* 0x000fe200000e0000 */
[----:B------:R-:W-:Y:S01]  /*6370*/  UMOV UR16, UR56 ;  /* 0x0000003800107c82 */ /* 0x000fe20008000000 */
[----:B------:R-:W-:Y:S01]  /*6380*/  UMOV UR8, UR56 ;  /* 0x0000003800087c82 */ /* 0x000fe20008000000 */
[C---:B------:R-:W-:Y:S01]  /*6390*/  VIADD R5, R35.reuse, 0x190 ;  /* 0x0000019023057836 */ /* 0x040fe20000000000 */
[----:B------:R-:W-:Y:S01]  /*63a0*/  R2UR UR50, R6 ;  /* 0x00000000063272ca */ /* 0x000fe200000e0000 */
[----:B------:R-:W-:Y:S02]  /*63b0*/  VIADD R6, R35, 0x110 ;  /* 0x0000011023067836 */ /* 0x000fe40000000000 */
[----:B------:R-:W-:Y:S01]  /*63c0*/  UMOV UR52, UR48 ;  /* 0x0000003000347c82 */ /* 0x000fe20008000000 */
[----:B------:R-:W-:Y:S01]  /*63d0*/  R2UR UR54, R5 ;  /* 0x00000000053672ca */ /* 0x000fe200000e0000 */
[C---:B------:R-:W-:Y:S01]  /*63e0*/  VIADD R5, R35.reuse, 0x210 ;  /* 0x0000021023057836 */ /* 0x040fe20000000000 */
[----:B------:R-:W-:Y:S01]  /*63f0*/  R2UR UR5, R6 ;  /* 0x00000000060572ca */ /* 0x000fe200000e0000 */
[----:B--2---:R-:W-:Y:S01]  /*6400*/  BAR.SYNC.DEFER_BLOCKING 0x9, 0x100 ;  /* 0x0244000000007b1d */ /* 0x004fe20000010000 */
[----:B------:R-:W-:-:S02]  /*6410*/  VIADD R6, R35, 0x20 ;  /* 0x0000002023067836 */ /* 0x000fc40000000000 */
[----:B------:R-:W-:Y:S01]  /*6420*/  R2UR UR46, R5 ;  /* 0x00000000052e72ca */ /* 0x000fe200000e0000 */
[----:B------:R-:W-:Y:S02]  /*6430*/  VIADD R5, R23, 0x100 ;  /* 0x0000010017057836 */ /* 0x000fe40000000000 */
[----:B------:R-:W-:Y:S01]  /*6440*/  UMOV UR44, UR48 ;  /* 0x00000030002c7c82 */ /* 0x000fe20008000000 */
        /* <DEDUP_REMOVED lines=8> */
[----:B------:R-:W-:Y:S02]  /*64d0*/  SHF.R.U32.HI R6, RZ, 0x4, R6 ;  /* 0x00000004ff067819 */ /* 0x000fe40000011606 */
        /* <DEDUP_REMOVED lines=9> */
[----:B------:R-:W-:Y:S01]  /*6570*/  IMAD R5, R4, 0x2800, R17 ;  /* 0x0000280004057824 */ /* 0x000fe200078e0211 */
[----:B------:R-:W-:Y:S01]  /*6580*/  LOP3.LUT R216, R6, 0x3fff, RZ, 0xc0, !PT ;  /* 0x00003fff06d87812 */ /* 0x000fe200078ec0ff */
[----:B------:R-:W-:Y:S03]  /*6590*/  STSM.16.M88.2 [R0+0x2fd00], R52 ;  /* 0x02fd003400007844 */ /* 0x000fe60000000100 */
[----:B------:R-:W-:Y:S01]  /*65a0*/  SHF.R.U32.HI R5, RZ, 0x4, R5 ;  /* 0x00000004ff057819 */ /* 0x000fe20000011605 */
[----:B------:R-:W-:Y:S01]  /*65b0*/  STSM.16.M88.2 [R0+0x30500], R30 ;  /* 0x0305001e00007844 */ /* 0x000fe20000000100 */
[----:B------:R-:W-:-:S02]  /*65c0*/  LOP3.LUT R6, R216, 0x400000, RZ, 0xfc, !PT ;  /* 0x00400000d8067812 */ /* 0x000fc400078efcff */
[----:B------:R-:W-:Y:S01]  /*65d0*/  LOP3.LUT R5, R5, 0x3fff, RZ, 0xc0, !PT ;  /* 0x00003fff05057812 */ /* 0x000fe200078ec0ff */
        /* <DEDUP_REMOVED lines=10> */
[----:B------:R-:W-:-:S02]  /*6680*/  UMOV UR9, UR19 ;  /* 0x0000001300097c82 */ /* 0x000fc40008000000 */
        /* <DEDUP_REMOVED lines=38> */
[----:B------:R-:W-:Y:S01]  /*68f0*/  HGMMA.64x16x16.F32 R88, gdesc[UR44].tnspA.tnspB, R88 ;  /* 0x602000002c5879f0 */ /* 0x000fe20008700858 */
[----:B------:R-:W-:Y:S01]  /*6900*/  R2UR UR10, R15 ;  /* 0x000000000f0a72ca */ /* 0x000fe200000e0000 */
[----:B------:R-:W-:Y:S01]  /*6910*/  VIADD R14, R35, 0x130 ;  /* 0x00000130230e7836 */ /* 0x000fe20000000000 */
[----:B------:R-:W-:Y:S01]  /*6920*/  R2UR UR5, R5 ;  /* 0x00000000050572ca */ /* 0x000fe200000e0000 */
[C---:B------:R-:W-:Y:S01]  /*6930*/  VIADD R15, R35.reuse, 0x1b0 ;  /* 0x000001b0230f7836 */ /* 0x040fe20000000000 */
[----:B------:R-:W-:Y:S01]  /*6940*/  UMOV UR59, UR19 ;  /* 0x00000013003b7c82 */ /* 0x000fe20008000000 */
[----:B------:R-:W-:Y:S01]  /*6950*/  VIADD R35, R35, 0x230 ;  /* 0x0000023023237836 */ /* 0x000fe20000000000 */
        /* <DEDUP_REMOVED lines=343> */
.L_x_2130:
        /* <DEDUP_REMOVED lines=112> */
.L_x_2131:
        /* <DEDUP_REMOVED lines=94> */
.L_x_2119:
[----:B------:R-:W-:Y:S05]  /*8bb0*/  @P0 BRA `(.L_x_2115) ;  /* 0x0000002c00980947 */ /* 0x000fea0003800000 */
[----:B------:R-:W1:Y:S01]  /*8bc0*/  LDC.64 R2, c[0x0][0x878] ;  /* 0x00021e00ff027b82 */ /* 0x000e620000000a00 */
[----:B------:R-:W-:Y:S01]  /*8bd0*/  ULDC.64 UR4, c[0x0][0x208] ;  /* 0x0000820000047ab9 */ /* 0x000fe20000000a00 */
[----:B------:R-:W3:Y:S01]  /*8be0*/  LDL.LU R10, [R1] ;  /* 0x00000000010a7983 */ /* 0x000ee20000300800 */
[----:B------:R-:W4:Y:S05]  /*8bf0*/  S2R R20, SR_TID.X ;  /* 0x0000000000147919 */ /* 0x000f2a0000002100 */
[----:B------:R-:W5:Y:S08]  /*8c00*/  LDC R0, c[0x0][0x850] ;  /* 0x00021400ff007b82 */ /* 0x000f700000000800 */
[----:B------:R-:W5:Y:S01]  /*8c10*/  LDC.64 R8, c[0x0][0x818] ;  /* 0x00020600ff087b82 */ /* 0x000f620000000a00 */
[----:B-1----:R-:W-:-:S07]  /*8c20*/  ISETP.NE.U32.AND P0, PT, R2, RZ, PT ;  /* 0x000000ff0200720c */ /* 0x002fce0003f05070 */
[----:B------:R-:W1:Y:S01]  /*8c30*/  LDC.64 R12, c[0x0][0x840] ;  /* 0x00021000ff0c7b82 */ /* 0x000e620000000a00 */
[----:B------:R-:W-:-:S07]  /*8c40*/  ISETP.NE.AND.EX P0, PT, R3, RZ, PT, P0 ;  /* 0x000000ff0300720c */ /* 0x000fce0003f05300 */
[----:B------:R-:W1:Y:S08]  /*8c50*/  LDC.64 R14, c[0x0][0x848] ;  /* 0x00021200ff0e7b82 */ /* 0x000e700000000a00 */
[----:B------:R-:W4:Y:S08]  /*8c60*/  @P0 LDC.64 R2, c[0x0][0x878] ;  /* 0x00021e00ff020b82 */ /* 0x000f300000000a00 */
[----:B--2---:R-:W2:Y:S08]  /*8c70*/  LDC.64 R16, c[0x0][0x800] ;  /* 0x00020000ff107b82 */ /* 0x004eb00000000a00 */
[----:B------:R-:W2:Y:S01]  /*8c80*/  LDC.64 R18, c[0x0][0x828] ;  /* 0x00020a00ff127b82 */ /* 0x000ea20000000a00 */
[----:B----4-:R-:W-:-:S06]  /*8c90*/  @P0 IMAD.WIDE R2, R235, 0x4, R2 ;  /* 0x00000004eb020825 */ /* 0x010fcc00078e0202 */
[----:B------:R4:W2:Y:S01]  /*8ca0*/  @P0 LDG.E R2, desc[UR4][R2.64] ;  /* 0x0000000402020981 */ /* 0x0008a2000c1e1900 */
[----:B------:R-:W-:Y:S01]  /*8cb0*/  VIADD R21, R20, 0xffffff80 ;  /* 0xffffff8014157836 */ /* 0x000fe20000000000 */
[----:B------:R-:W1:Y:S08]  /*8cc0*/  S2UR UR5, SR_CgaCtaId ;  /* 0x00000000000579c3 */ /* 0x000e700000008800 */
[----:B------:R-:W-:Y:S01]  /*8cd0*/  BAR.SYNC.DEFER_BLOCKING 0x1, 0x100 ;  /* 0x0044000000007b1d */ /* 0x000fe20000010000 */
[----:B-----5:R-:W-:-:S02]  /*8ce0*/  ISETP.NE.AND P1, PT, R0, 0x1, PT ;  /* 0x000000010000780c */ /* 0x020fc40003f25270 */
[----:B------:R-:W-:-:S03]  /*8cf0*/  SHF.R.S32.HI R0, RZ, 0x1f, R21 ;  /* 0x0000001fff007819 */ /* 0x000fc60000011415 */
[----:B------:R-:W-:Y:S01]  /*8d00*/  UMOV UR4, 0x400 ;  /* 0x0000040000047882 */ /* 0x000fe20000000000 */
[----:B------:R-:W-:Y:S01]  /*8d10*/  LEA.HI R4, R0, R21, RZ, 0x7 ;  /* 0x0000001500047211 */ /* 0x000fe200078f38ff */
[----:B------:R-:W-:Y:S03]  /*8d20*/  BSSY B1, `(.L_x_2133) ;  /* 0x0000055000017945 */ /* 0x000fe60003800000 */
[----:B------:R-:W-:Y:S02]  /*8d30*/  LOP3.LUT R0, R4, 0x3fffff80, RZ, 0xc0, !PT ;  /* 0x3fffff8004007812 */ /* 0x000fe400078ec0ff */
[----:B----4-:R-:W-:Y:S01]  /*8d40*/  SHF.R.S32.HI R3, RZ, 0x7, R4 ;  /* 0x00000007ff037819 */ /* 0x010fe20000011404 */
        /* <DEDUP_REMOVED lines=11> */
[----:B-----5:R-:W-:-:S03]  /*8e00*/  @P1 SHF.R.U32.HI R236, RZ, R7, R0 ;  /* 0x00000007ffec1219 */ /* 0x020fc60000011600 */
        /* <DEDUP_REMOVED lines=20> */
[----:B----4-:R-:W4:Y:S01]  /*8f50*/  FENCE.VIEW.ASYNC.S ;  /* 0x00000000000073c6 */ /* 0x010f220000000000 */
[----:B---3--:R-:W-:-:S02]  /*8f60*/  IMAD R5, R10, 0x5000, RZ ;  /* 0x000050000a057824 */ /* 0x008fc400078e02ff */
[----:B------:R-:W3:Y:S01]  /*8f70*/  LDC.64 R10, c[0x0][0x820] ;  /* 0x00020800ff0a7b82 */ /* 0x000ee20000000a00 */
[----:B--2---:R-:W-:-:S04]  /*8f80*/  @P0 IMAD R2, R235, 0x50, R2 ;  /* 0x00000050eb020824 */ /* 0x004fc800078e0202 */
[----:B------:R-:W-:-:S05]  /*8f90*/  @P0 IMAD.HI R2, R2, 0x66666667, RZ ;  /* 0x6666666702020827 */ /* 0x000fca00078e02ff */
[----:B------:R-:W-:-:S04]  /*8fa0*/  @P0 SHF.R.U32.HI R3, RZ, 0x1f, R2 ;  /* 0x0000001fff030819 */ /* 0x000fc80000011602 */
[----:B------:R-:W-:-:S05]  /*8fb0*/  @P0 LEA.HI.SX32 R3, R2, R3, 0x1b ;  /* 0x0000000302030211 */ /* 0x000fca00078fdaff */
[----:B------:R-:W-:-:S05]  /*8fc0*/  @P0 IMAD R2, R3, 0x5000, RZ ;  /* 0x0000500003020824 */ /* 0x000fca00078e02ff */
[----:B------:R-:W-:Y:S02]  /*8fd0*/  @P0 SHF.R.S32.HI R3, RZ, 0x1f, R2 ;  /* 0x0000001fff030819 */ /* 0x000fe40000011402 */
[----:B------:R-:W-:Y:S01]  /*8fe0*/  @!P0 CS2R R2, SRZ ;  /* 0x0000000000028805 */ /* 0x000fe2000001ff00 */
[----:B----4-:R-:W-:Y:S05]  /*8ff0*/  BAR.SYNC.DEFER_BLOCKING 0x1, 0x100 ;  /* 0x0044000000007b1d */ /* 0x010fea0000010000 */
[----:B------:R-:W-:Y:S01]  /*9000*/  IADD3 R4, P1, R5, R2, RZ ;  /* 0x0000000205047210 */ /* 0x000fe20007f3e0ff */
[----:B------:R-:W-:Y:S02]  /*9010*/  IMAD R2, R7, R12, RZ ;  /* 0x0000000c07027224 */ /* 0x000fe400078e02ff */
[C---:B------:R-:W-:Y:S01]  /*9020*/  IMAD R7, R236.reuse, R9, R0 ;  /* 0x00000009ec077224 */ /* 0x040fe200078e0200 */
[----:B------:R-:W-:Y:S01]  /*9030*/  LEA.HI.X.SX32 R5, R5, R3, 0x1, P1 ;  /* 0x0000000305057211 */ /* 0x000fe200008f0eff */
[----:B------:R-:W-:Y:S01]  /*9040*/  IMAD R9, R236, R13, R2 ;  /* 0x0000000dec097224 */ /* 0x000fe200078e0202 */
[----:B------:R-:W-:-:S02]  /*9050*/  SHF.R.S32.HI R0, RZ, 0x1f, R235 ;  /* 0x0000001fff007819 */ /* 0x000fc400000114eb */
[----:B------:R-:W-:Y:S01]  /*9060*/  SEL R235, R235, RZ, !P0 ;  /* 0x000000ffebeb7207 */ /* 0x000fe20004000000 */
[----:B------:R-:W-:-:S04]  /*9070*/  IMAD.WIDE.U32 R2, R236, R8, R4 ;  /* 0x00000008ec027225 */ /* 0x000fc800078e0004 */
[----:B------:R-:W-:Y:S01]  /*9080*/  IMAD.IADD R3, R3, 0x1, R7 ;  /* 0x0000000103037824 */ /* 0x000fe200078e0207 */
[----:B------:R-:W-:Y:S01]  /*9090*/  SEL R7, R0, RZ, !P0 ;  /* 0x000000ff00077207 */ /* 0x000fe20004000000 */
[----:B------:R-:W-:Y:S01]  /*90a0*/  IMAD.WIDE.U32 R4, R236, R12, R4 ;  /* 0x0000000cec047225 */ /* 0x000fe200078e0004 */
[----:B------:R-:W-:-:S03]  /*90b0*/  ISETP.NE.AND P0, PT, R21, RZ, PT ;  /* 0x000000ff1500720c */ /* 0x000fc60003f05270 */
[----:B------:R-:W-:Y:S02]  /*90c0*/  IMAD.IADD R5, R5, 0x1, R9 ;  /* 0x0000000105057824 */ /* 0x000fe400078e0209 */
[C---:B---3--:R-:W-:Y:S02]  /*90d0*/  IMAD R0, R7.reuse, R10, RZ ;  /* 0x0000000a07007224 */ /* 0x048fe400078e02ff */
        /* <DEDUP_REMOVED lines=18> */
.L_x_2135:
[----:B------:R-:W-:Y:S01]  /*9200*/  @P0 ELECT P1, URZ, PT ;  /* 0x00000000003f082f */ /* 0x000fe20003820000 */
[----:B------:R1:W-:-:S12]  /*9210*/  UBLKRED.G.S.ADD.F32.RN [UR6], [UR4], UR5, desc[UR8] ;  /* 0x00000806040073bb */ /* 0x0003d800080a1405 */
[----:B------:R-:W-:Y:S02]  /*9220*/  @P1 PLOP3.LUT P0, PT, P1, PT, PT, 0x8, 0x0 ;  /* 0x000000000000181c */ /* 0x000fe40000f0e170 */
[----:B------:R-:W-:-:S11]  /*9230*/  PLOP3.LUT P1, PT, PT, PT, PT, 0x8, 0x0 ;  /* 0x000000000000781c */ /* 0x000fd60003f2e170 */
[----:B-1----:R-:W-:Y:S05]  /*9240*/  @P0 BRA.U.ANY `(.L_x_2135) ;  /* 0xfffffffd00ec0947 */ /* 0x002fea000393ffff */
[----:B------:R0:W-:Y:S01]  /*9250*/  UTMACMDFLUSH ;  /* 0x00000000000079b7 */ /* 0x0001e20000000000 */
[----:B------:R-:W-:-:S04]  /*9260*/  DEPBAR.LE SB0, 0x0 ;  /* 0x000080000000791a */ /* 0x000fc80000000000 */
.L_x_2134:
[----:B------:R-:W-:Y:S05]  /*9270*/  BSYNC B1 ;  /* 0x0000000000017941 */ /* 0x000fea0003800000 */
.L_x_2133:
        /* <DEDUP_REMOVED lines=32> */
.L_x_2136:
        /* <DEDUP_REMOVED lines=8> */
.L_x_2108:
        /* <DEDUP_REMOVED lines=28> */
.L_x_2137:
[----:B------:R-:W-:Y:S01]  /*96c0*/  ULDC UR5, c[0x0][0x8cc] ;  /* 0x0002330000057ab9 */ /* 0x000fe20000000800 */
[----:B------:R-:W-:Y:S01]  /*96d0*/  UMOV UR4, UR9 ;  /* 0x0000000900047c82 */ /* 0x000fe20008000000 */
[----:B------:R-:W-:-:S11]  /*96e0*/  UISETP.NE.AND UP0, UPT, UR5, 0x1, UPT ;  /* 0x000000010500788c */ /* 0x000fd6000bf05270 */
[----:B------:R-:W-:Y:S02]  /*96f0*/  @UP0 ULDC.64 UR10, c[0x0][0x8d0] ;  /* 0x00023400000a0ab9 */ /* 0x000fe40000000a00 */
[----:B------:R-:W-:-:S04]  /*9700*/  UIMAD.WIDE.U32 UR6, UR9, UR10, URZ ;  /* 0x0000000a090672a5 */ /* 0x000fc8000f8e003f */
[----:B------:R-:W-:-:S04]  /*9710*/  @UP0 USHF.R.U32.HI UR4, URZ, UR11, UR7 ;  /* 0x0000000b3f040299 */ /* 0x000fc80008011607 */
[----:B------:R-:W-:-:S12]  /*9720*/  UIMAD UR5, UR4, UR5, URZ ;  /* 0x00000005040572a4 */ /* 0x000fd8000f8e023f */
.L_x_2138:
        /* <DEDUP_REMOVED lines=24> */
.L_x_2139:
        /* <DEDUP_REMOVED lines=15> */
.L_x_2141:
[----:B------:R-:W-:-:S05]  /*99a0*/  ULDC UR5, c[0x0][0x8f4] ;  /* 0x00023d0000057ab9 */ /* 0x000fca0000000800 */
.L_x_2140:
        /* <DEDUP_REMOVED lines=65> */
.L_x_2143:
        /* <DEDUP_REMOVED lines=14> */
.L_x_2144:
        /* <DEDUP_REMOVED lines=9> */
.L_x_2145:
        /* <DEDUP_REMOVED lines=40> */
.L_x_2161:
        /* <DEDUP_REMOVED lines=10> */
.L_x_2147:
        /* <DEDUP_REMOVED lines=154> */
.L_x_2153:
[----:B------:R-:W-:-:S04]  /*abf0*/  SHF.L.U32 R5, R9, 0x1f, RZ ;  /* 0x0000001f09057819 */ /* 0x000fc800000006ff */
[----:B------:R-:W1:Y:S02]  /*ac00*/  SYNCS.PHASECHK.TRANS64.TRYWAIT P1, [R6+URZ+0x31838], R5 ;  /* 0x03183805060075a7 */ /* 0x000e64000802017f */
[----:B-1----:R-:W-:Y:S05]  /*ac10*/  @!P1 BRA `(.L_x_2149) ;  /* 0x0000000c00d89947 */ /* 0x002fea0003800000 */
.L_x_2162:
[----:B------:R-:W-:Y:S05]  /*ac20*/  @P0 BRA `(.L_x_2150) ;  /* 0x0000000000140947 */ /* 0x000fea0003800000 */
[----:B------:R-:W-:Y:S01]  /*ac30*/  ISETP.NE.AND P1, PT, R15, RZ, PT ;  /* 0x000000ff0f00720c */ /* 0x000fe20003f25270 */
[----:B-1----:R-:W-:-:S04]  /*ac40*/  IMAD.MOV.U32 R5, RZ, RZ, 0x8100 ;  /* 0x00008100ff057424 */ /* 0x002fc800078e00ff */
[----:B------:R2:W-:Y:S08]  /*ac50*/  SYNCS.ARRIVE.TRANS64 RZ, [R6+URZ+0x31830], R5 ;  /* 0x0318300506ff79a7 */ /* 0x0005f0000800003f */
[----:B------:R-:W-:Y:S05]  /*ac60*/  @!P1 BRA `(.L_x_2150) ;  /* 0x0000000000049947 */ /* 0x000fea0003800000 */
[----:B------:R-:W-:Y:S01]  /*ac70*/  BPT.TRAP 0x1 ;  /* 0x000000040000795c */ /* 0x000fe20000300000 */
.L_x_2150:
        /* <DEDUP_REMOVED lines=47> */
.L_x_2164:
[----:B------:R-:W-:Y:S01]  /*af70*/  LOP3.LUT R9, R9, 0x1, RZ, 0x3c, !PT ;  /* 0x0000000109097812 */ /* 0x000fe200078e3cff */
[----:B------:R-:W-:Y:S06]  /*af80*/  @P2 BRA `(.L_x_2152) ;  /* 0x0000000000142947 */ /* 0x000fec0003800000 */
[----:B------:R-:W-:Y:S01]  /*af90*/  ISETP.NE.AND P1, PT, R15, RZ, PT ;  /* 0x000000ff0f00720c */ /* 0x000fe20003f25270 */
[----:B-1----:R-:W-:-:S04]  /*afa0*/  IMAD.MOV.U32 R2, RZ, RZ, 0x8100 ;  /* 0x00008100ff027424 */ /* 0x002fc800078e00ff */
[----:B------:R2:W-:Y:S08]  /*afb0*/  SYNCS.ARRIVE.TRANS64 RZ, [R20+URZ+0x31810], R2 ;  /* 0x0318100214ff79a7 */ /* 0x0005f0000800003f */
[----:B------:R-:W-:Y:S05]  /*afc0*/  @!P1 BRA `(.L_x_2152) ;  /* 0x0000000000049947 */ /* 0x000fea0003800000 */
[----:B------:R-:W-:Y:S01]  /*afd0*/  BPT.TRAP 0x1 ;  /* 0x000000040000795c */ /* 0x000fe20000300000 */
.L_x_2152:
        /* <DEDUP_REMOVED lines=53> */
.L_x_2148:
        /* <DEDUP_REMOVED lines=17> */
.L_x_2165:
[----:B------:R-:W-:Y:S01]  /*b440*/  IMAD.IADD R10, R11, 0x1, R3 ;  /* 0x000000010b0a7824 */ /* 0x000fe200078e0203 */
[----:B------:R-:W-:Y:S06]  /*b450*/  @P0 BRA `(.L_x_2155) ;  /* 0x0000000000140947 */ /* 0x000fec0003800000 */
[----:B------:R-:W-:Y:S01]  /*b460*/  LOP3.LUT P0, RZ, R21, 0x1f, RZ, 0xc0, !PT ;  /* 0x0000001f15ff7812 */ /* 0x000fe2000780c0ff */
[----:B------:R-:W-:-:S04]  /*b470*/  IMAD.MOV.U32 R11, RZ, RZ, 0x8100 ;  /* 0x00008100ff0b7424 */ /* 0x000fc800078e00ff */
[----:B------:R2:W-:Y:S08]  /*b480*/  SYNCS.ARRIVE.TRANS64 RZ, [R6+URZ+0x31830], R11 ;  /* 0x0318300b06ff79a7 */ /* 0x0005f0000800003f */
[----:B------:R-:W-:Y:S05]  /*b490*/  @!P0 BRA `(.L_x_2155) ;  /* 0x0000000000048947 */ /* 0x000fea0003800000 */
[----:B------:R-:W-:Y:S01]  /*b4a0*/  BPT.TRAP 0x1 ;  /* 0x000000040000795c */ /* 0x000fe20000300000 */
.L_x_2155:
        /* <DEDUP_REMOVED lines=53> */
.L_x_2142:
        /* <DEDUP_REMOVED lines=10> */
.L_x_2156:
        /* <DEDUP_REMOVED lines=8> */
.L_x_2166:
        /* <DEDUP_REMOVED lines=9> */
.L_x_2167:
[----:B------:R-:W-:Y:S05]  /*b9b0*/  @!P1 BRA `(.L_x_2159) ;  /* 0x0000000000049947 */ /* 0x000fea0003800000 */
[----:B------:R-:W-:Y:S01]  /*b9c0*/  BPT.TRAP 0x1 ;  /* 0x000000040000795c */ /* 0x000fe20000300000 */
.L_x_2159:
[----:B------:R-:W-:-:S07]  /*b9d0*/  SHF.L.U32 R9, R9, 0x1f, RZ ;  /* 0x0000001f09097819 */ /* 0x000fce00000006ff */
.L_x_2160:
[----:B----4-:R4:W1:Y:S02]  /*b9e0*/  SYNCS.PHASECHK.TRANS64.TRYWAIT P0, [R2+URZ+0x31838], R9 ;  /* 0x03183809020075a7 */ /* 0x010864000800017f */
[----:B-1----:R-:W-:Y:S05]  /*b9f0*/  @!P0 NANOSLEEP.SYNCS 0x989680 ;  /* 0x009896800000895d */ /* 0x002fea0003900000 */
[----:B------:R-:W1:Y:S02]  /*ba00*/  @!P0 SYNCS.PHASECHK.TRANS64 P0, [R2+URZ+0x31838], R9 ;  /* 0x03183809020085a7 */ /* 0x000e64000800007f */
[----:B-1----:R-:W-:Y:S05]  /*ba10*/  @!P0 BRA `(.L_x_2160) ;  /* 0xfffffffc00f08947 */ /* 0x002fea000383ffff */
.L_x_2115:
[----:B------:R-:W-:Y:S05]  /*ba20*/  BSYNC B0 ;  /* 0x0000000000007941 */ /* 0x000fea0003800000 */
.L_x_2107:
[----:B------:R-:W-:Y:S05]  /*ba30*/  EXIT ;  /* 0x000000000000794d */ /* 0x000fea0003800000 */
.L_x_2121:
[----:B-1----:R1:W2:Y:S02]  /*ba40*/  SYNCS.PHASECHK.TRANS64.TRYWAIT P0, [R17+URZ+0x31800], R16 ;  /* 0x03180010110075a7 */ /* 0x0022a4000800017f */
[----:B--2---:R-:W-:Y:S05]  /*ba50*/  @!P0 NANOSLEEP.SYNCS 0x989680 ;  /* 0x009896800000895d */ /* 0x004fea0003900000 */
[----:B------:R-:W2:Y:S02]  /*ba60*/  @!P0 SYNCS.PHASECHK.TRANS64 P0, [R17+URZ+0x31800], R16 ;  /* 0x03180010110085a7 */ /* 0x000ea4000800007f */
[----:B--2---:R-:W-:Y:S05]  /*ba70*/  @!P0 BRA `(.L_x_2121) ;  /* 0xfffffffc00f08947 */ /* 0x004fea000383ffff */
[----:B------:R-:W-:Y:S05]  /*ba80*/  BRA `(.L_x_2120) ;  /* 0xffffff5800c47947 */ /* 0x000fea000383ffff */
.L_x_2125:
[----:B--2---:R2:W3:Y:S02]  /*ba90*/  SYNCS.PHASECHK.TRANS64.TRYWAIT P1, [R16+URZ+0x31810], R9 ;  /* 0x03181009100075a7 */ /* 0x0044e4000802017f */
[----:B---3--:R-:W-:Y:S05]  /*baa0*/  @!P1 NANOSLEEP.SYNCS 0x989680 ;  /* 0x009896800000995d */ /* 0x008fea0003900000 */
[----:B------:R-:W3:Y:S02]  /*bab0*/  @!P1 SYNCS.PHASECHK.TRANS64 P1, [R16+URZ+0x31810], R9 ;  /* 0x03181009100095a7 */ /* 0x000ee4000802007f */
[----:B---3--:R-:W-:Y:S05]  /*bac0*/  @!P1 BRA `(.L_x_2125) ;  /* 0xfffffffc00f09947 */ /* 0x008fea000383ffff */
[----:B------:R-:W-:Y:S05]  /*bad0*/  BRA `(.L_x_2124) ;  /* 0xffffff6000f47947 */ /* 0x000fea000383ffff */
.L_x_2129:
[----:B----4-:R4:W1:Y:S02]  /*bae0*/  SYNCS.PHASECHK.TRANS64.TRYWAIT P1, [R17+URZ+0x31830], R10 ;  /* 0x0318300a110075a7 */ /* 0x010864000802017f */
[----:B-1----:R-:W-:Y:S05]  /*baf0*/  @!P1 NANOSLEEP.SYNCS 0x989680 ;  /* 0x009896800000995d */ /* 0x002fea0003900000 */
[----:B------:R-:W1:Y:S02]  /*bb00*/  @!P1 SYNCS.PHASECHK.TRANS64 P1, [R17+URZ+0x31830], R10 ;  /* 0x0318300a110095a7 */ /* 0x000e64000802007f */
[----:B-1----:R-:W-:Y:S05]  /*bb10*/  @!P1 BRA `(.L_x_2129) ;  /* 0xfffffffc00f09947 */ /* 0x002fea000383ffff */
[----:B------:R-:W-:Y:S05]  /*bb20*/  BRA `(.L_x_2128) ;  /* 0xffffff7c00f87947 */ /* 0x000fea000383ffff */
.L_x_2146:
[----:B-1----:R1:W2:Y:S02]  /*bb30*/  SYNCS.PHASECHK.TRANS64.TRYWAIT P0, [R6+URZ+0x31820], R3 ;  /* 0x03182003060075a7 */ /* 0x0022a4000800017f */
[----:B--2---:R-:W-:Y:S05]  /*bb40*/  @!P0 NANOSLEEP.SYNCS 0x989680 ;  /* 0x009896800000895d */ /* 0x004fea0003900000 */
[----:B------:R-:W2:Y:S02]  /*bb50*/  @!P0 SYNCS.PHASECHK.TRANS64 P0, [R6+URZ+0x31820], R3 ;  /* 0x03182003060085a7 */ /* 0x000ea4000800007f */
[----:B--2---:R-:W-:Y:S05]  /*bb60*/  @!P0 BRA `(.L_x_2146) ;  /* 0xfffffffc00f08947 */ /* 0x004fea000383ffff */
[----:B------:R-:W-:Y:S05]  /*bb70*/  BRA `(.L_x_2161) ;  /* 0xffffffe4008c7947 */ /* 0x000fea000383ffff */
.L_x_2149:
[----:B-1----:R1:W2:Y:S02]  /*bb80*/  SYNCS.PHASECHK.TRANS64.TRYWAIT P1, [R6+URZ+0x31838], R5 ;  /* 0x03183805060075a7 */ /* 0x0022a4000802017f */
[----:B--2---:R-:W-:Y:S05]  /*bb90*/  @!P1 NANOSLEEP.SYNCS 0x989680 ;  /* 0x009896800000995d */ /* 0x004fea0003900000 */
[----:B------:R-:W2:Y:S02]  /*bba0*/  @!P1 SYNCS.PHASECHK.TRANS64 P1, [R6+URZ+0x31838], R5 ;  /* 0x03183805060095a7 */ /* 0x000ea4000802007f */
[----:B--2---:R-:W-:Y:S05]  /*bbb0*/  @!P1 BRA `(.L_x_2149) ;  /* 0xfffffffc00f09947 */ /* 0x004fea000383ffff */
[----:B------:R-:W-:Y:S05]  /*bbc0*/  BRA `(.L_x_2162) ;  /* 0xfffffff000147947 */ /* 0x000fea000383ffff */
.L_x_2151:
[----:B------:R-:W-:-:S07]  /*bbd0*/  SHF.L.U32 R2, R4, 0x1f, RZ ;  /* 0x0000001f04027819 */ /* 0x000fce00000006ff */
.L_x_2163:
[----:B-1----:R1:W2:Y:S02]  /*bbe0*/  SYNCS.PHASECHK.TRANS64.TRYWAIT P1, [R20+URZ+0x31820], R2 ;  /* 0x03182002140075a7 */ /* 0x0022a4000802017f */
[----:B--2---:R-:W-:Y:S05]  /*bbf0*/  @!P1 NANOSLEEP.SYNCS 0x989680 ;  /* 0x009896800000995d */ /* 0x004fea0003900000 */
[----:B------:R-:W2:Y:S02]  /*bc00*/  @!P1 SYNCS.PHASECHK.TRANS64 P1, [R20+URZ+0x31820], R2 ;  /* 0x03182002140095a7 */ /* 0x000ea4000802007f */
[----:B--2---:R-:W-:Y:S05]  /*bc10*/  @!P1 BRA `(.L_x_2163) ;  /* 0xfffffffc00f09947 */ /* 0x004fea000383ffff */
[----:B------:R-:W-:Y:S05]  /*bc20*/  BRA `(.L_x_2164) ;  /* 0xfffffff000d07947 */ /* 0x000fea000383ffff */
.L_x_2154:
[----:B-1----:R1:W2:Y:S02]  /*bc30*/  SYNCS.PHASECHK.TRANS64.TRYWAIT P1, [R6+URZ+0x31838], R15 ;  /* 0x0318380f060075a7 */ /* 0x0022a4000802017f */
[----:B--2---:R-:W-:Y:S05]  /*bc40*/  @!P1 NANOSLEEP.SYNCS 0x989680 ;  /* 0x009896800000995d */ /* 0x004fea0003900000 */
[----:B------:R-:W2:Y:S02]  /*bc50*/  @!P1 SYNCS.PHASECHK.TRANS64 P1, [R6+URZ+0x31838], R15 ;  /* 0x0318380f060095a7 */ /* 0x000ea4000802007f */
[----:B--2---:R-:W-:Y:S05]  /*bc60*/  @!P1 BRA `(.L_x_2154) ;  /* 0xfffffffc00f09947 */ /* 0x004fea000383ffff */
[----:B------:R-:W-:Y:S05]  /*bc70*/  BRA `(.L_x_2165) ;  /* 0xfffffff400f07947 */ /* 0x000fea000383ffff */
.L_x_2157:
[----:B---3--:R3:W4:Y:S02]  /*bc80*/  SYNCS.PHASECHK.TRANS64.TRYWAIT P0, [R5+URZ], R0 ;  /* 0x00000000050075a7 */ /* 0x008724000800017f */
[----:B----4-:R-:W-:Y:S05]  /*bc90*/  @!P0 NANOSLEEP.SYNCS 0x989680 ;  /* 0x009896800000895d */ /* 0x010fea0003900000 */
[----:B------:R-:W4:Y:S02]  /*bca0*/  @!P0 SYNCS.PHASECHK.TRANS64 P0, [R5+URZ], R0 ;  /* 0x00000000050085a7 */ /* 0x000f24000800007f */
[----:B----4-:R-:W-:Y:S05]  /*bcb0*/  @!P0 BRA `(.L_x_2157) ;  /* 0xfffffffc00f08947 */ /* 0x010fea000383ffff */
[----:B------:R-:W-:Y:S05]  /*bcc0*/  BRA `(.L_x_2166) ;  /* 0xfffffffc00147947 */ /* 0x000fea000383ffff */
.L_x_2158:
[----:B---3--:R3:W4:Y:S02]  /*bcd0*/  SYNCS.PHASECHK.TRANS64.TRYWAIT P0, [R3+URZ], R0 ;  /* 0x00000000030075a7 */ /* 0x008724000800017f */
[----:B----4-:R-:W-:Y:S05]  /*bce0*/  @!P0 NANOSLEEP.SYNCS 0x989680 ;  /* 0x009896800000895d */ /* 0x010fea0003900000 */
[----:B------:R-:W4:Y:S02]  /*bcf0*/  @!P0 SYNCS.PHASECHK.TRANS64 P0, [R3+URZ], R0 ;  /* 0x00000000030085a7 */ /* 0x000f24000800007f */
[----:B----4-:R-:W-:Y:S05]  /*bd00*/  @!P0 BRA `(.L_x_2158) ;  /* 0xfffffffc00f08947 */ /* 0x010fea000383ffff */
[----:B------:R-:W-:Y:S05]  /*bd10*/  BRA `(.L_x_2167) ;  /* 0xfffffffc00247947 */ /* 0x000fea000383ffff */
.L_x_2168:
        /* <DEDUP_REMOVED lines=14> */
.L_x_2223:


//--------------------- .text._ZN7cutlass13device_kernelIN5flash22FlashAttnBwdPreprocessIN4cute5tupleIJNS3_1CILi64EEENS5_ILi256EEEEEENS_6half_tEfNS_4arch4Sm90ELb1ELb1EEEEEvNT_6ParamsE --------------------------
	.section	.text._ZN7cutlass13device_kernelIN5flash22FlashAttnBwdPreprocessIN4cute5tupleIJNS3_1CILi64EEENS5_ILi256EEEEEENS_6half_tEfNS_4arch4Sm90ELb1ELb1EEEEEvNT_6ParamsE,"ax",@progbits
	.align	128
.text._ZN7cutlass13device_kernelIN5flash22FlashAttnBwdPreprocessIN4cute5tupleIJNS3_1CILi64EEENS5_ILi256EEEEEENS_6half_tEfNS_4arch4Sm90ELb1ELb1EEEEEvNT_6ParamsE:
        .type           _ZN7cutlass13device_kernelIN5flash22FlashAttnBwdPreprocessIN4cute5tupleIJNS3_1CILi64EEENS5_ILi256EEEEEENS_6half_tEfNS_4arch4Sm90ELb1ELb1EEEEEvNT_6ParamsE,@function
        .size           _ZN7cutlass13device_kernelIN5flash22FlashAttnBwdPreprocessIN4cute5tupleIJNS3_1CILi64EEENS5_ILi256EEEEEENS_6half_tEfNS_4arch4Sm90ELb1ELb1EEEEEvNT_6ParamsE,(.L_x_2224 - _ZN7cutlass13device_kernelIN5flash22FlashAttnBwdPreprocessIN4cute5tupleIJNS3_1CILi64EEENS5_ILi256EEEEEENS_6half_tEfNS_4arch4Sm90ELb1ELb1EEEEEvNT_6ParamsE)
        .other          _ZN7cutlass13device_kernelIN5flash22FlashAttnBwdPreprocessIN4cute5tupleIJNS3_1CILi64EEENS5_ILi256EEEEEENS_6half_tEfNS_4arch4Sm90ELb1ELb1EEEEEvNT_6ParamsE,@"STO_CUDA_ENTRY STV_DEFAULT"
_ZN7cutlass13device_kernelIN5flash22FlashAttnBwdPreprocessIN4cute5tupleIJNS3_1CILi64EEENS5_ILi256EEEEEENS_6half_tEfNS_4arch4Sm90ELb1ELb1EEEEEvNT_6ParamsE:
[----:B------:R-:W-:Y:S08]  /*0000*/  LDC R1, c[0x0][0x28] ;  /* 0x00000a00ff017b82 */ /* 0x000ff00000000800 */
[----:B------:R-:W0:Y:S01]  /*0010*/  S2UR UR12, SR_CTAID.Z ;  /* 0x00000000000c79c3 */ /* 0x000e220000002700 */
[----:B------:R-:W-:Y:S01]  /*0020*/  ULDC.64 UR18, c[0x0][0x2f0] ;  /* 0x0000bc0000127ab9 */ /* 0x000fe20000000a00 */
[----:B------:R-:W-:Y:S01]  /*0030*/  ULDC.64 UR4, c[0x0][0x2f0] ;  /* 0x0000bc0000047ab9 */ /* 0x000fe20000000a00 */
[----:B------:R-:W-:Y:S01]  /*0040*/  UISETP.NE.U32.AND UP0, UPT, UR18, URZ, UPT ;  /* 0x0000003f1200728c */ /* 0x000fe2000bf05070 */
[----:B------:R-:W-:Y:S01]  /*0050*/  ULDC.64 UR6, c[0x0][0x2f8] ;  /* 0x0000be0000067ab9 */ /* 0x000fe20000000a00 */
[----:B------:R-:W-:-:S02]  /*0060*/  ULDC.64 UR10, c[0x0][0x208] ;  /* 0x00008200000a7ab9 */ /* 0x000fc40000000a00 */
[----:B------:R-:W-:Y:S02]  /*0070*/  UISETP.NE.AND.EX UP0, UPT, UR19, URZ, UPT, UP0 ;  /* 0x0000003f1300728c */ /* 0x000fe4000bf05300 */
[----:B------:R-:W-:-:S04]  /*0080*/  UISETP.NE.U32.AND UP1, UPT, UR6, URZ, UPT ;  /* 0x0000003f0600728c */ /* 0x000fc8000bf25070 */
[----:B------:R-:W-:Y:S01]  /*0090*/  PLOP3.LUT P0, PT, PT, PT, UP0, 0x80, 0x0 ;  /* 0x000000000000781c */ /* 0x000fe20003f0f008 */
[----:B------:R-:W-:Y:S02]  /*00a0*/  UISETP.NE.AND.EX UP1, UPT, UR7, URZ, UPT, UP1 ;  /* 0x0000003f0700728c */ /* 0x000fe4000bf25310 */
[----:B0-----:R-:W-:-:S06]  /*00b0*/  UIMAD.WIDE UR4, UR12, 0x4, UR4 ;  /* 0x000000040c0478a5 */ /* 0x001fcc000f8e0204 */
[----:B------:R-:W-:Y:S02]  /*00c0*/  MOV R2, UR4 ;  /* 0x0000000400027c02 */ /* 0x000fe40008000f00 */
[----:B------:R-:W-:Y:S01]  /*00d0*/  MOV R3, UR5 ;  /* 0x0000000500037c02 */ /* 0x000fe20008000f00 */
[----:B------:R-:W-:-:S04]  /*00e0*/  @UP1 ULDC.64 UR4, c[0x0][0x2f8] ;  /* 0x0000be0000041ab9 */ /* 0x000fc80000000a00 */
[----:B------:R-:W2:Y:S01]  /*00f0*/  @P0 LDG.E R0, desc[UR10][R2.64] ;  /* 0x0000000a02000981 */ /* 0x000ea2000c1e1900 */
[----:B------:R-:W-:Y:S01]  /*0100*/  PLOP3.LUT P1, PT, PT, PT, UP1, 0x80, 0x0 ;  /* 0x000000000000781c */ /* 0x000fe20003f2f018 */
[----:B------:R-:W-:-:S06]  /*0110*/  @UP1 UIMAD.WIDE UR4, UR12, 0x4, UR4 ;  /* 0x000000040c0418a5 */ /* 0x000fcc000f8e0204 */
[----:B------:R-:W-:Y:S02]  /*0120*/  MOV R4, UR4 ;  /* 0x0000000400047c02 */ /* 0x000fe40008000f00 */
[----:B------:R-:W-:-:S05]  /*0130*/  MOV R5, UR5 ;  /* 0x0000000500057c02 */ /* 0x000fca0008000f00 */
[----:B------:R-:W3:Y:S01]  /*0140*/  @P1 LDG.E R4, desc[UR10][R4.64] ;  /* 0x0000000a04041981 */ /* 0x000ee2000c1e1900 */
[----:B------:R-:W0:Y:S01]  /*0150*/  S2UR UR13, SR_CTAID.X ;  /* 0x00000000000d79c3 */ /* 0x000e220000002500 */
[----:B------:R-:W-:Y:S01]  /*0160*/  ULDC UR8, c[0x0][0x218] ;  /* 0x0000860000087ab9 */ /* 0x000fe20000000800 */
[----:B------:R-:W-:Y:S01]  /*0170*/  UMOV UR6, URZ ;  /* 0x0000003f00067c82 */ /* 0x000fe20008000000 */
[----:B------:R-:W1:Y:S01]  /*0180*/  S2R R7, SR_TID.X ;  /* 0x0000000000077919 */ /* 0x000e620000002100 */
[----:B------:R-:W-:-:S04]  /*0190*/  UMOV UR7, URZ ;  /* 0x0000003f00077c82 */ /* 0x000fc80008000000 */
[----:B------:R-:W4:Y:S01]  /*01a0*/  S2UR UR16, SR_CTAID.Y ;  /* 0x00000000001079c3 */ /* 0x000f220000002600 */
[----:B0-----:R-:W-:Y:S01]  /*01b0*/  USHF.L.U32 UR15, UR13, 0x6, URZ ;  /* 0x000000060d0f7899 */ /* 0x001fe2000800063f */
[----:B--2---:R-:W-:-:S13]  /*01c0*/  @P0 R2UR UR9, R0 ;  /* 0x00000000000902ca */ /* 0x004fda00000e0000 */
[----:B------:R-:W-:Y:S02]  /*01d0*/  @UP0 ULEA UR4, UR12, UR9, 0x6 ;  /* 0x000000090c040291 */ /* 0x000fe4000f8e303f */
[----:B------:R-:W-:Y:S01]  /*01e0*/  @UP0 USHF.R.S32.HI UR14, URZ, 0x1f, UR9 ;  /* 0x0000001f3f0e0899 */ /* 0x000fe20008011409 */
[----:B---3--:R-:W-:Y:S01]  /*01f0*/  @P1 R2UR UR8, R4 ;  /* 0x00000000040812ca */ /* 0x008fe200000e0000 */
[----:B------:R-:W-:Y:S01]  /*0200*/  @UP0 USHF.R.S32.HI UR5, URZ, 0x1f, UR4 ;  /* 0x0000001f3f050899 */ /* 0x000fe20008011404 */
[----:B------:R-:W-:-:S03]  /*0210*/  @UP0 UMOV UR6, UR9 ;  /* 0x0000000900060c82 */ /* 0x000fc60008000000 */
[----:B------:R-:W-:Y:S01]  /*0220*/  @UP0 ULEA.HI UR5, UR5, UR4, URZ, 0x6 ;  /* 0x0000000405050291 */ /* 0x000fe2000f8f303f */
[----:B------:R-:W-:Y:S02]  /*0230*/  @UP0 UMOV UR7, UR14 ;  /* 0x0000000e00070c82 */ /* 0x000fe40008000000 */
[----:B------:R-:W-:Y:S01]  /*0240*/  UMOV UR4, URZ ;  /* 0x0000003f00047c82 */ /* 0x000fe20008000000 */
[----:B------:R-:W-:Y:S01]  /*0250*/  @UP0 ULOP3.LUT UR4, UR5, 0xffffffc0, URZ, 0xc0, !UPT ;  /* 0xffffffc005040892 */ /* 0x000fe2000f8ec03f */
[----:B-1--4-:R-:W-:Y:S11]  /*0260*/  @P1 BRA `(.L_x_2169) ;  /* 0x0000000000181947 */ /* 0x012ff60003800000 */
[----:B------:R-:W-:Y:S05]  /*0270*/  @!P0 BRA `(.L_x_2169) ;  /* 0x0000000000148947 */ /* 0x000fea0003800000 */
[----:B------:R-:W2:Y:S04]  /*0280*/  LDG.E R4, desc[UR10][R2.64] ;  /* 0x0000000a02047981 */ /* 0x000ea8000c1e1900 */
[----:B------:R-:W3:Y:S01]  /*0290*/  LDG.E R0, desc[UR10][R2.64+0x4] ;  /* 0x0000040a02007981 */ /* 0x000ee2000c1e1900 */
[----:B--2---:R-:W-:Y:S02]  /*02a0*/  R2UR UR5, R4 ;  /* 0x00000000040572ca */ /* 0x004fe400000e0000 */
[----:B---3--:R-:W-:-:S13]  /*02b0*/  R2UR UR8, R0 ;  /* 0x00000000000872ca */ /* 0x008fda00000e0000 */
[----:B------:R-:W-:-:S12]  /*02c0*/  UIADD3 UR8, -UR5, UR8, URZ ;  /* 0x0000000805087290 */ /* 0x000fd8000fffe13f */
.L_x_2169:
[----:B------:R-:W-:Y:S01]  /*02d0*/  UISETP.NE.U32.AND UP0, UPT, UR18, URZ, UPT ;  /* 0x0000003f1200728c */ /* 0x000fe2000bf05070 */
[----:B------:R-:W-:-:S03]  /*02e0*/  MOV R0, UR15 ;  /* 0x0000000f00007c02 */ /* 0x000fc60008000f00 */
[----:B------:R-:W-:Y:S01]  /*02f0*/  UISETP.NE.AND.EX UP0, UPT, UR19, URZ, UPT, UP0 ;  /* 0x0000003f1300728c */ /* 0x000fe2000bf05300 */
[----:B------:R-:W-:-:S05]  /*0300*/  ISETP.GE.AND P1, PT, R0, UR8, PT ;  /* 0x0000000800007c0c */ /* 0x000fca000bf26270 */
[----:B------:R-:W-:-:S13]  /*0310*/  PLOP3.LUT P0, PT, PT, PT, UP0, 0x80, 0x0 ;  /* 0x000000000000781c */ /* 0x000fda0003f0f008 */
[----:B------:R-:W-:Y:S05]  /*0320*/  @P0 EXIT P1 ;  /* 0x000000000000094d */ /* 0x000fea0000800000 */
[----:B------:R-:W-:Y:S01]  /*0330*/  UIADD3 UR20, -UR15, UR8, URZ ;  /* 0x000000080f147290 */ /* 0x000fe2000fffe13f */
[----:B------:R-:W-:Y:S01]  /*0340*/  SHF.R.S32.HI R36, RZ, 0x1f, R7 ;  /* 0x0000001fff247819 */ /* 0x000fe20000011407 */
[----:B------:R-:W-:Y:S01]  /*0350*/  USHF.R.S32.HI UR5, URZ, 0x1f, UR12 ;  /* 0x0000001f3f057899 */ /* 0x000fe2000801140c */
[----:B------:R-:W-:Y:S01]  /*0360*/  BSSY B0, `(.L_x_2170) ;  /* 0x0000025000007945 */ /* 0x000fe20003800000 */
[----:B------:R-:W-:Y:S01]  /*0370*/  USHF.R.S32.HI UR14, URZ, 0x1f, UR16 ;  /* 0x0000001f3f0e7899 */ /* 0x000fe20008011410 */
[----:B------:R-:W-:Y:S01]  /*0380*/  LEA.HI R36, R36, R7, RZ, 0x4 ;  /* 0x0000000724247211 */ /* 0x000fe200078f20ff */
[----:B------:R-:W-:Y:S01]  /*0390*/  USEL UR17, UR12, URZ, !UP0 ;  /* 0x0000003f0c117287 */ /* 0x000fe2000c000000 */
[C---:B------:R-:W-:Y:S01]  /*03a0*/  ISETP.GE.AND P0, PT, R7.reuse, UR20, PT ;  /* 0x0000001407007c0c */ /* 0x040fe2000bf06270 */
[----:B------:R-:W-:Y:S01]  /*03b0*/  USEL UR5, UR5, URZ, !UP0 ;  /* 0x0000003f05057287 */ /* 0x000fe2000c000000 */
[----:B------:R-:W-:Y:S02]  /*03c0*/  SHF.R.S32.HI R0, RZ, 0x4, R36 ;  /* 0x00000004ff007819 */ /* 0x000fe40000011424 */
[----:B------:R-:W-:-:S02]  /*03d0*/  ISETP.GT.OR P0, PT, R7, 0x3f, P0 ;  /* 0x0000003f0700780c */ /* 0x000fc40000704670 */
[----:B------:R-:W-:Y:S02]  /*03e0*/  LOP3.LUT R10, R36, 0xfffffff0, RZ, 0xc0, !PT ;  /* 0xfffffff0240a7812 */ /* 0x000fe400078ec0ff */
[----:B------:R-:W-:Y:S02]  /*03f0*/  SHF.R.S32.HI R2, RZ, 0x1f, R0 ;  /* 0x0000001fff027819 */ /* 0x000fe40000011400 */
[----:B------:R-:W-:Y:S02]  /*0400*/  IADD3 R72, P1, R0, UR6, RZ ;  /* 0x0000000600487c10 */ /* 0x000fe4000ff3e0ff */
[----:B------:R-:W-:Y:S02]  /*0410*/  MOV R12, 0x7f800000 ;  /* 0x7f800000000c7802 */ /* 0x000fe40000000f00 */
[----:B------:R-:W-:Y:S02]  /*0420*/  MOV R11, UR13 ;  /* 0x0000000d000b7c02 */ /* 0x000fe40008000f00 */
[----:B------:R-:W-:-:S02]  /*0430*/  IADD3 R10, -R10, R7, RZ ;  /* 0x000000070a0a7210 */ /* 0x000fc40007ffe1ff */
[----:B------:R-:W-:Y:S01]  /*0440*/  IADD3.X R73, R2, UR7, RZ, P1, !PT ;  /* 0x0000000702497c10 */ /* 0x000fe20008ffe4ff */
[----:B------:R-:W-:Y:S06]  /*0450*/  @P0 BRA `(.L_x_2171) ;  /* 0x0000000000540947 */ /* 0x000fec0003800000 */
[----:B------:R-:W0:Y:S01]  /*0460*/  LDC.64 R8, c[0x0][0x290] ;  /* 0x0000a400ff087b82 */ /* 0x000e220000000a00 */
[----:B------:R-:W-:Y:S02]  /*0470*/  USHF.R.S32.HI UR9, URZ, 0x1f, UR15 ;  /* 0x0000001f3f097899 */ /* 0x000fe4000801140f */
[----:B------:R-:W-:Y:S01]  /*0480*/  MOV R2, UR15 ;  /* 0x0000000f00027c02 */ /* 0x000fe20008000f00 */
[----:B------:R-:W-:-:S03]  /*0490*/  ULDC.64 UR18, c[0x0][0x298] ;  /* 0x0000a60000127ab9 */ /* 0x000fc60000000a00 */
[--C-:B------:R-:W-:Y:S02]  /*04a0*/  IADD3 R2, P0, P1, R2, UR6, R7.reuse ;  /* 0x0000000602027c10 */ /* 0x100fe4000f91e007 */
[----:B------:R-:W-:Y:S02]  /*04b0*/  SHF.R.S32.HI R7, RZ, 0x1f, R7 ;  /* 0x0000001fff077819 */ /* 0x000fe40000011407 */
[----:B------:R-:W-:Y:S01]  /*04c0*/  MOV R6, UR9 ;  /* 0x0000000900067c02 */ /* 0x000fe20008000f00 */
[----:B------:R-:W-:-:S03]  /*04d0*/  UIMAD UR9, UR5, UR18, URZ ;  /* 0x00000012050972a4 */ /* 0x000fc6000f8e023f */
[----:B------:R-:W-:Y:S01]  /*04e0*/  IADD3.X R3, R6, UR7, R7, P0, P1 ;  /* 0x0000000706037c10 */ /* 0x000fe200087e2407 */
[----:B------:R-:W-:Y:S01]  /*04f0*/  UIMAD UR9, UR17, UR19, UR9 ;  /* 0x00000013110972a4 */ /* 0x000fe2000f8e0209 */
[C---:B0-----:R-:W-:Y:S02]  /*0500*/  IMAD R4, R8.reuse, UR14, RZ ;  /* 0x0000000e08047c24 */ /* 0x041fe4000f8e02ff */
[----:B------:R-:W-:-:S04]  /*0510*/  IMAD.WIDE.U32 R2, R8, UR16, R2 ;  /* 0x0000001008027c25 */ /* 0x000fc8000f8e0002 */
[----:B------:R-:W-:-:S05]  /*0520*/  IMAD R5, R9, UR16, R4 ;  /* 0x0000001009057c24 */ /* 0x000fca000f8e0204 */
[----:B------:R-:W-:Y:S02]  /*0530*/  IADD3 R3, R3, R5, RZ ;  /* 0x0000000503037210 */ /* 0x000fe40007ffe0ff */
[----:B------:R-:W-:Y:S01]  /*0540*/  MOV R5, UR18 ;  /* 0x0000001200057c02 */ /* 0x000fe20008000f00 */
[----:B------:R-:W-:-:S04]  /*0550*/  ULDC.64 UR18, c[0x0][0x288] ;  /* 0x0000a20000127ab9 */ /* 0x000fc80000000a00 */
[----:B------:R-:W-:-:S05]  /*0560*/  IMAD.WIDE.U32 R2, R5, UR17, R2 ;  /* 0x0000001105027c25 */ /* 0x000fca000f8e0002 */
[----:B------:R-:W-:Y:S02]  /*0570*/  IADD3 R3, R3, UR9, RZ ;  /* 0x0000000903037c10 */ /* 0x000fe4000fffe0ff */
[----:B------:R-:W-:-:S04]  /*0580*/  LEA R12, P0, R2, UR18, 0x2 ;  /* 0x00000012020c7c11 */ /* 0x000fc8000f8010ff */
[----:B------:R-:W-:-:S05]  /*0590*/  LEA.HI.X R13, R2, UR19, R3, 0x2, P0 ;  /* 0x00000013020d7c11 */ /* 0x000fca00080f1403 */
[----:B------:R0:W5:Y:S04]  /*05a0*/  LDG.E R12, desc[UR10][R12.64] ;  /* 0x0000000a0c0c7981 */ /* 0x000168000c1e1900 */
.L_x_2171:
[----:B------:R-:W-:Y:S05]  /*05b0*/  BSYNC B0 ;  /* 0x0000000000007941 */ /* 0x000fea0003800000 */
.L_x_2170:
[----:B------:R-:W-:Y:S01]  /*05c0*/  ISETP.GE.AND P1, PT, R0, UR20, PT ;  /* 0x0000001400007c0c */ /* 0x000fe2000bf26270 */
[----:B------:R-:W-:Y:S01]  /*05d0*/  BSSY B0, `(.L_x_2172) ;  /* 0x0000022000007945 */ /* 0x000fe20003800000 */
[----:B------:R-:W-:Y:S01]  /*05e0*/  IMAD.WIDE R72, R11, 0x40, R72 ;  /* 0x000000400b487825 */ /* 0x000fe200078e0248 */
[----:B------:R-:W-:Y:S02]  /*05f0*/  CS2R R4, SRZ ;  /* 0x0000000000047805 */ /* 0x000fe4000001ff00 */
[----:B------:R-:W-:Y:S02]  /*0600*/  CS2R R6, SRZ ;  /* 0x0000000000067805 */ /* 0x000fe4000001ff00 */
[----:B------:R-:W-:Y:S02]  /*0610*/  CS2R R16, SRZ ;  /* 0x0000000000107805 */ /* 0x000fe4000001ff00 */
[----:B------:R-:W-:-:S04]  /*0620*/  CS2R R18, SRZ ;  /* 0x0000000000127805 */ /* 0x000fc8000001ff00 */
[----:B------:R-:W-:Y:S05]  /*0630*/  @P1 BRA `(.L_x_2173) ;  /* 0x00000000006c1947 */ /* 0x000fea0003800000 */
[----:B------:R-:W1:Y:S01]  /*0640*/  LDC.64 R14, c[0x0][0x230] ;  /* 0x00008c00ff0e7b82 */ /* 0x000e620000000a00 */
[----:B------:R-:W-:Y:S01]  /*0650*/  SHF.L.U32 R8, R10, 0x3, RZ ;  /* 0x000000030a087819 */ /* 0x000fe200000006ff */
[----:B------:R-:W-:Y:S02]  /*0660*/  ULDC.64 UR18, c[0x0][0x238] ;  /* 0x00008e0000127ab9 */ /* 0x000fe40000000a00 */
[----:B------:R-:W-:Y:S01]  /*0670*/  UIMAD UR6, UR5, UR18, URZ ;  /* 0x00000012050672a4 */ /* 0x000fe2000f8e023f */
[----:B------:R-:W-:-:S03]  /*0680*/  SHF.R.S32.HI R9, RZ, 0x1f, R8 ;  /* 0x0000001fff097819 */ /* 0x000fc60000011408 */
[----:B------:R-:W-:Y:S01]  /*0690*/  UIMAD UR6, UR17, UR19, UR6 ;  /* 0x00000013110672a4 */ /* 0x000fe2000f8e0206 */
[----:B-1----:R-:W-:-:S04]  /*06a0*/  IMAD R2, R14, UR14, RZ ;  /* 0x0000000e0e027c24 */ /* 0x002fc8000f8e02ff */
[----:B------:R-:W-:Y:S02]  /*06b0*/  IMAD R11, R15, UR16, R2 ;  /* 0x000000100f0b7c24 */ /* 0x000fe4000f8e0202 */
[----:B------:R-:W-:Y:S01]  /*06c0*/  IMAD.WIDE.U32 R2, R14, UR16, R8 ;  /* 0x000000100e027c25 */ /* 0x000fe2000f8e0008 */
[----:B------:R-:W-:Y:S01]  /*06d0*/  MOV R9, UR18 ;  /* 0x0000001200097c02 */ /* 0x000fe20008000f00 */
[----:B------:R-:W-:-:S03]  /*06e0*/  ULDC.64 UR18, c[0x0][0x228] ;  /* 0x00008a0000127ab9 */ /* 0x000fc60000000a00 */
[----:B------:R-:W-:Y:S02]  /*06f0*/  IADD3 R3, R3, R11, RZ ;  /* 0x0000000b03037210 */ /* 0x000fe40007ffe0ff */
[----:B------:R-:W-:Y:S01]  /*0700*/  IADD3 R11, R8, 0x80, RZ ;  /* 0x00000080080b7810 */ /* 0x000fe20007ffe0ff */
[----:B------:R-:W-:-:S04]  /*0710*/  IMAD.WIDE.U32 R2, R9, UR17, R2 ;  /* 0x0000001109027c25 */ /* 0x000fc8000f8e0002 */
[----:B------:R-:W-:Y:S01]  /*0720*/  IMAD R9, R73, UR18, RZ ;  /* 0x0000001249097c24 */ /* 0x000fe2000f8e02ff */
[----:B------:R-:W-:Y:S01]  /*0730*/  IADD3 R3, R3, UR6, RZ ;  /* 0x0000000603037c10 */ /* 0x000fe2000fffe0ff */
[----:B------:R-:W-:Y:S02]  /*0740*/  ULDC UR6, c[0x0][0x21c] ;  /* 0x0000870000067ab9 */ /* 0x000fe40000000800 */
[----:B------:R-:W-:Y:S01]  /*0750*/  IMAD R9, R72, UR19, R9 ;  /* 0x0000001348097c24 */ /* 0x000fe2000f8e0209 */
[----:B------:R-:W-:Y:S01]  /*0760*/  ISETP.GE.AND P0, PT, R8, UR6, PT ;  /* 0x0000000608007c0c */ /* 0x000fe2000bf06270 */
[----:B------:R-:W-:Y:S01]  /*0770*/  IMAD.WIDE.U32 R2, R72, UR18, R2 ;  /* 0x0000001248027c25 */ /* 0x000fe2000f8e0002 */
[----:B------:R-:W-:Y:S01]  /*0780*/  ISETP.GE.AND P2, PT, R11, UR6, PT ;  /* 0x000000060b007c0c */ /* 0x000fe2000bf46270 */
[----:B------:R-:W-:-:S03]  /*0790*/  ULDC.64 UR6, c[0x0][0x210] ;  /* 0x0000840000067ab9 */ /* 0x000fc60000000a00 */
[----:B------:R-:W-:Y:S02]  /*07a0*/  IADD3 R3, R3, R9, RZ ;  /* 0x0000000903037210 */ /* 0x000fe40007ffe0ff */
[----:B------:R-:W-:-:S04]  /*07b0*/  LEA R8, P3, R2, UR6, 0x1 ;  /* 0x0000000602087c11 */ /* 0x000fc8000f8608ff */
[----:B------:R-:W-:-:S05]  /*07c0*/  LEA.HI.X R9, R2, UR7, R3, 0x1, P3 ;  /* 0x0000000702097c11 */ /* 0x000fca00098f0c03 */
[----:B------:R1:W5:Y:S04]  /*07d0*/  @!P0 LDG.E.128 R4, desc[UR10][R8.64] ;  /* 0x0000000a08048981 */ /* 0x000368000c1e1d00 */
[----:B------:R1:W5:Y:S02]  /*07e0*/  @!P2 LDG.E.128 R16, desc[UR10][R8.64+0x100] ;  /* 0x0001000a0810a981 */ /* 0x000364000c1e1d00 */
.L_x_2173:
[----:B------:R-:W-:Y:S05]  /*07f0*/  BSYNC B0 ;  /* 0x0000000000007941 */ /* 0x000fea0003800000 */
.L_x_2172:
[----:B------:R-:W-:Y:S01]  /*0800*/  UIMAD UR9, UR13, -0x40, UR8 ;  /* 0xffffffc00d0978a4 */ /* 0x000fe2000f8e0208 */
[----:B------:R-:W-:Y:S01]  /*0810*/  IADD3 R0, R0, 0x10, RZ ;  /* 0x0000001000007810 */ /* 0x000fe20007ffe0ff */
[----:B------:R-:W-:Y:S01]  /*0820*/  BSSY B0, `(.L_x_2174) ;  /* 0x0000042000007945 */ /* 0x000fe20003800000 */
[----:B-----5:R-:W-:Y:S02]  /*0830*/  MOV R42, R4 ;  /* 0x00000004002a7202 */ /* 0x020fe40000000f00 */
[----:B------:R-:W-:Y:S02]  /*0840*/  CS2R R20, SRZ ;  /* 0x0000000000147805 */ /* 0x000fe4000001ff00 */
[----:B------:R-:W-:Y:S02]  /*0850*/  MOV R41, R5 ;  /* 0x0000000500297202 */ /* 0x000fe40000000f00 */
[----:B------:R-:W-:Y:S02]  /*0860*/  CS2R R4, SRZ ;  /* 0x0000000000047805 */ /* 0x000fe4000001ff00 */
[----:B------:R-:W-:-:S02]  /*0870*/  ISETP.GE.AND P0, PT, R0, UR9, PT ;  /* 0x0000000900007c0c */ /* 0x000fc4000bf06270 */
[----:B------:R-:W-:Y:S02]  /*0880*/  CS2R R22, SRZ ;  /* 0x0000000000167805 */ /* 0x000fe4000001ff00 */
[----:B-1----:R-:W-:Y:S02]  /*0890*/  MOV R8, R6 ;  /* 0x0000000600087202 */ /* 0x002fe40000000f00 */
[----:B------:R-:W-:Y:S02]  /*08a0*/  MOV R11, R7 ;  /* 0x00000007000b7202 */ /* 0x000fe40000000f00 */
[----:B------:R-:W-:-:S05]  /*08b0*/  CS2R R6, SRZ ;  /* 0x0000000000067805 */ /* 0x000fca000001ff00 */
[----:B------:R-:W-:Y:S05]  /*08c0*/  @P0 BRA `(.L_x_2175) ;  /* 0x0000000000dc0947 */ /* 0x000fea0003800000 */
[----:B------:R-:W1:Y:S01]  /*08d0*/  LDC R3, c[0x0][0x21c] ;  /* 0x00008700ff037b82 */ /* 0x000e620000000800 */
[----:B------:R-:W-:Y:S01]  /*08e0*/  SHF.L.U32 R14, R10, 0x3, RZ ;  /* 0x000000030a0e7819 */ /* 0x000fe200000006ff */
[----:B------:R-:W-:Y:S03]  /*08f0*/  BSSY B1, `(.L_x_2176) ;  /* 0x000001c000017945 */ /* 0x000fe60003800000 */
[C---:B------:R-:W-:Y:S02]  /*0900*/  IADD3 R0, R14.reuse, 0x80, RZ ;  /* 0x000000800e007810 */ /* 0x040fe40007ffe0ff */
[-C--:B-1----:R-:W-:Y:S02]  /*0910*/  ISETP.GE.AND P0, PT, R14, R3.reuse, PT ;  /* 0x000000030e00720c */ /* 0x082fe40003f06270 */
[----:B------:R-:W-:-:S11]  /*0920*/  ISETP.GE.AND P2, PT, R0, R3, PT ;  /* 0x000000030000720c */ /* 0x000fd60003f46270 */
[----:B------:R-:W-:Y:S05]  /*0930*/  @P0 BRA `(.L_x_2177) ;  /* 0x00000000005c0947 */ /* 0x000fea0003800000 */
[----:B------:R-:W1:Y:S01]  /*0940*/  LDC.64 R4, c[0x0][0x230] ;  /* 0x00008c00ff047b82 */ /* 0x000e620000000a00 */
[----:B------:R-:W-:Y:S01]  /*0950*/  SHF.R.S32.HI R15, RZ, 0x1f, R14 ;  /* 0x0000001fff0f7819 */ /* 0x000fe2000001140e */
[----:B------:R-:W-:Y:S02]  /*0960*/  ULDC.64 UR18, c[0x0][0x238] ;  /* 0x00008e0000127ab9 */ /* 0x000fe40000000a00 */
[----:B------:R-:W-:Y:S02]  /*0970*/  UIMAD UR6, UR5, UR18, URZ ;  /* 0x00000012050672a4 */ /* 0x000fe4000f8e023f */
[----:B------:R-:W-:Y:S02]  /*0980*/  MOV R7, UR18 ;  /* 0x0000001200077c02 */ /* 0x000fe40008000f00 */
[----:B------:R-:W-:-:S03]  /*0990*/  UIMAD UR6, UR17, UR19, UR6 ;  /* 0x00000013110672a4 */ /* 0x000fc6000f8e0206 */
[----:B------:R-:W-:Y:S01]  /*09a0*/  ULDC.64 UR18, c[0x0][0x228] ;  /* 0x00008a0000127ab9 */ /* 0x000fe20000000a00 */
[C---:B-1----:R-:W-:Y:S02]  /*09b0*/  IMAD R0, R4.reuse, UR14, RZ ;  /* 0x0000000e04007c24 */ /* 0x042fe4000f8e02ff */
[----:B------:R-:W-:-:S04]  /*09c0*/  IMAD.WIDE.U32 R2, R4, UR16, R14 ;  /* 0x0000001004027c25 */ /* 0x000fc8000f8e000e */
[----:B------:R-:W-:-:S05]  /*09d0*/  IMAD R5, R5, UR16, R0 ;  /* 0x0000001005057c24 */ /* 0x000fca000f8e0200 */
[----:B------:R-:W-:Y:S02]  /*09e0*/  IADD3 R3, R3, R5, RZ ;  /* 0x0000000503037210 */ /* 0x000fe40007ffe0ff */
[----:B------:R-:W-:Y:S01]  /*09f0*/  IADD3 R5, P0, R72, 0x10, RZ ;  /* 0x0000001048057810 */ /* 0x000fe20007f1e0ff */
[----:B------:R-:W-:-:S03]  /*0a00*/  IMAD.WIDE.U32 R2, R7, UR17, R2 ;  /* 0x0000001107027c25 */ /* 0x000fc6000f8e0002 */
[----:B------:R-:W-:Y:S02]  /*0a10*/  IADD3.X R0, RZ, R73, RZ, P0, !PT ;  /* 0x00000049ff007210 */ /* 0x000fe400007fe4ff */
[----:B------:R-:W-:-:S03]  /*0a20*/  IADD3 R3, R3, UR6, RZ ;  /* 0x0000000603037c10 */ /* 0x000fc6000fffe0ff */
[----:B------:R-:W-:Y:S01]  /*0a30*/  IMAD R0, R0, UR18, RZ ;  /* 0x0000001200007c24 */ /* 0x000fe2000f8e02ff */
[----:B------:R-:W-:-:S03]  /*0a40*/  ULDC.64 UR6, c[0x0][0x210] ;  /* 0x0000840000067ab9 */ /* 0x000fc60000000a00 */
[C---:B------:R-:W-:Y:S02]  /*0a50*/  IMAD R7, R5.reuse, UR19, R0 ;  /* 0x0000001305077c24 */ /* 0x040fe4000f8e0200 */
[----:B------:R-:W-:-:S05]  /*0a60*/  IMAD.WIDE.U32 R2, R5, UR18, R2 ;  /* 0x0000001205027c25 */ /* 0x000fca000f8e0002 */
[----:B------:R-:W-:Y:S02]  /*0a70*/  IADD3 R3, R3, R7, RZ ;  /* 0x0000000703037210 */ /* 0x000fe40007ffe0ff */
[----:B------:R-:W-:-:S04]  /*0a80*/  LEA R4, P0, R2, UR6, 0x1 ;  /* 0x0000000602047c11 */ /* 0x000fc8000f8008ff */
[----:B------:R-:W-:-:S06]  /*0a90*/  LEA.HI.X R5, R2, UR7, R3, 0x1, P0 ;  /* 0x0000000702057c11 */ /* 0x000fcc00080f0c03 */
[----:B------:R-:W5:Y:S03]  /*0aa0*/  LDG.E.128 R4, desc[UR10][R4.64] ;  /* 0x0000000a04047981 */ /* 0x000f66000c1e1d00 */
.L_x_2177:
[----:B------:R-:W-:Y:S05]  /*0ab0*/  BSYNC B1 ;  /* 0x0000000000017941 */ /* 0x000fea0003800000 */
.L_x_2176:
        /* <DEDUP_REMOVED lines=24> */
.L_x_2175:
[----:B------:R-:W-:Y:S05]  /*0c40*/  BSYNC B0 ;  /* 0x0000000000007941 */ /* 0x000fea0003800000 */
.L_x_2174:
[----:B------:R-:W-:Y:S01]  /*0c50*/  LEA.HI.SX32 R0, R36, 0x20, 0x1c ;  /* 0x0000002024007811 */ /* 0x000fe200078fe2ff */
[----:B------:R-:W-:Y:S01]  /*0c60*/  BSSY B0, `(.L_x_2178) ;  /* 0x0000040000007945 */ /* 0x000fe20003800000 */
[----:B-----5:R-:W-:Y:S02]  /*0c70*/  MOV R40, R4 ;  /* 0x0000000400287202 */ /* 0x020fe40000000f00 */
[----:B------:R-:W-:Y:S02]  /*0c80*/  CS2R R28, SRZ ;  /* 0x00000000001c7805 */ /* 0x000fe4000001ff00 */
[----:B------:R-:W-:Y:S02]  /*0c90*/  ISETP.GE.AND P2, PT, R0, UR9, PT ;  /* 0x0000000900007c0c */ /* 0x000fe4000bf46270 */
[----:B------:R-:W-:Y:S02]  /*0ca0*/  CS2R R30, SRZ ;  /* 0x00000000001e7805 */ /* 0x000fe4000001ff00 */
[----:B------:R-:W-:-:S02]  /*0cb0*/  MOV R9, R5 ;  /* 0x0000000500097202 */ /* 0x000fc40000000f00 */
[----:B------:R-:W-:Y:S02]  /*0cc0*/  CS2R R24, SRZ ;  /* 0x0000000000187805 */ /* 0x000fe4000001ff00 */
        /* <DEDUP_REMOVED lines=11> */
[----:B------:R-:W-:Y:S01]  /*0d80*/  ULDC.64 UR18, c[0x0][0x238] ;  /* 0x00008e0000127ab9 */ /* 0x000fe20000000a00 */
[----:B0-----:R-:W-:Y:S01]  /*0d90*/  IADD3 R13, P0, R72, 0x20, RZ ;  /* 0x00000020480d7810 */ /* 0x001fe20007f1e0ff */
[----:B------:R-:W-:-:S04]  /*0da0*/  UIMAD UR6, UR5, UR18, URZ ;  /* 0x00000012050672a4 */ /* 0x000fc8000f8e023f */
[----:B------:R-:W-:Y:S01]  /*0db0*/  UIMAD UR6, UR17, UR19, UR6 ;  /* 0x00000013110672a4 */ /* 0x000fe2000f8e0206 */
[C---:B-1----:R-:W-:Y:S02]  /*0dc0*/  IMAD R0, R14.reuse, UR14, RZ ;  /* 0x0000000e0e007c24 */ /* 0x042fe4000f8e02ff */
[----:B------:R-:W-:-:S04]  /*0dd0*/  IMAD.WIDE.U32 R2, R14, UR16, R4 ;  /* 0x000000100e027c25 */ /* 0x000fc8000f8e0004 */
[----:B------:R-:W-:Y:S01]  /*0de0*/  IMAD R15, R15, UR16, R0 ;  /* 0x000000100f0f7c24 */ /* 0x000fe2000f8e0200 */
[----:B------:R-:W-:-:S04]  /*0df0*/  IADD3.X R0, RZ, R73, RZ, P0, !PT ;  /* 0x00000049ff007210 */ /* 0x000fc800007fe4ff */
[----:B------:R-:W-:Y:S02]  /*0e00*/  IADD3 R3, R3, R15, RZ ;  /* 0x0000000f03037210 */ /* 0x000fe40007ffe0ff */
[----:B------:R-:W-:Y:S01]  /*0e10*/  MOV R15, UR18 ;  /* 0x00000012000f7c02 */ /* 0x000fe20008000f00 */
[----:B------:R-:W-:Y:S02]  /*0e20*/  ULDC.64 UR18, c[0x0][0x228] ;  /* 0x00008a0000127ab9 */ /* 0x000fe40000000a00 */
[----:B------:R-:W-:Y:S02]  /*0e30*/  IMAD R0, R0, UR18, RZ ;  /* 0x0000001200007c24 */ /* 0x000fe4000f8e02ff */
[----:B------:R-:W-:-:S04]  /*0e40*/  IMAD.WIDE.U32 R2, R15, UR17, R2 ;  /* 0x000000110f027c25 */ /* 0x000fc8000f8e0002 */
[----:B------:R-:W-:Y:S01]  /*0e50*/  IMAD R15, R13, UR19, R0 ;  /* 0x000000130d0f7c24 */ /* 0x000fe2000f8e0200 */
[----:B------:R-:W-:Y:S01]  /*0e60*/  IADD3 R3, R3, UR6, RZ ;  /* 0x0000000603037c10 */ /* 0x000fe2000fffe0ff */
[----:B------:R-:W-:Y:S02]  /*0e70*/  ULDC.64 UR6, c[0x0][0x210] ;  /* 0x0000840000067ab9 */ /* 0x000fe40000000a00 */
[----:B------:R-:W-:-:S05]  /*0e80*/  IMAD.WIDE.U32 R2, R13, UR18, R2 ;  /* 0x000000120d027c25 */ /* 0x000fca000f8e0002 */
[----:B------:R-:W-:Y:S02]  /*0e90*/  IADD3 R3, R3, R15, RZ ;  /* 0x0000000f03037210 */ /* 0x000fe40007ffe0ff */
[----:B------:R-:W-:-:S04]  /*0ea0*/  LEA R28, P0, R2, UR6, 0x1 ;  /* 0x00000006021c7c11 */ /* 0x000fc8000f8008ff */
[----:B------:R-:W-:-:S06]  /*0eb0*/  LEA.HI.X R29, R2, UR7, R3, 0x1, P0 ;  /* 0x00000007021d7c11 */ /* 0x000fcc00080f0c03 */
[----:B------:R-:W5:Y:S03]  /*0ec0*/  LDG.E.128 R28, desc[UR10][R28.64] ;  /* 0x0000000a1c1c7981 */ /* 0x000f66000c1e1d00 */
.L_x_2181:
[----:B------:R-:W-:Y:S05]  /*0ed0*/  BSYNC B1 ;  /* 0x0000000000017941 */ /* 0x000fea0003800000 */
.L_x_2180:
[----:B------:R-:W-:Y:S05]  /*0ee0*/  @P3 BRA `(.L_x_2179) ;  /* 0x00000000005c3947 */ /* 0x000fea0003800000 */
[----:B------:R-:W1:Y:S01]  /*0ef0*/  LDC.64 R2, c[0x0][0x230] ;  /* 0x00008c00ff027b82 */ /* 0x000e620000000a00 */
[----:B------:R-:W-:Y:S01]  /*0f00*/  SHF.R.S32.HI R5, RZ, 0x1f, R4 ;  /* 0x0000001fff057819 */ /* 0x000fe20000011404 */
[----:B------:R-:W-:Y:S02]  /*0f10*/  ULDC.64 UR18, c[0x0][0x238] ;  /* 0x00008e0000127ab9 */ /* 0x000fe40000000a00 */
[----:B------:R-:W-:Y:S02]  /*0f20*/  UIMAD UR6, UR5, UR18, URZ ;  /* 0x00000012050672a4 */ /* 0x000fe4000f8e023f */
[----:B0-----:R-:W-:Y:S02]  /*0f30*/  MOV R13, UR18 ;  /* 0x00000012000d7c02 */ /* 0x001fe40008000f00 */
        /* <DEDUP_REMOVED lines=18> */
.L_x_2179:
[----:B------:R-:W-:Y:S05]  /*1060*/  BSYNC B0 ;  /* 0x0000000000007941 */ /* 0x000fea0003800000 */
.L_x_2178:
[----:B------:R-:W1:Y:S01]  /*1070*/  LDC.64 R38, c[0x0][0x250] ;  /* 0x00009400ff267b82 */ /* 0x000e620000000a00 */
[--C-:B------:R-:W-:Y:S01]  /*1080*/  HADD2.F32 R46, -RZ, R21.reuse.H0_H0 ;  /* 0x20000015ff2e7230 */ /* 0x100fe20000004100 */
[----:B------:R-:W-:Y:S01]  /*1090*/  SHF.L.U32 R74, R10, 0x3, RZ ;  /* 0x000000030a4a7819 */ /* 0x000fe200000006ff */
[----:B------:R-:W-:Y:S01]  /*10a0*/  HADD2.F32 R47, -RZ, R21.H1_H1 ;  /* 0x30000015ff2f7230 */ /* 0x000fe20000004100 */
[----:B------:R-:W-:Y:S01]  /*10b0*/  LEA.HI.SX32 R21, R36, 0x30, 0x1c ;  /* 0x0000003024157811 */ /* 0x000fe200078fe2ff */
[--C-:B------:R-:W-:Y:S01]  /*10c0*/  HADD2.F32 R44, -RZ, R20.reuse.H0_H0 ;  /* 0x20000014ff2c7230 */ /* 0x100fe20000004100 */
[----:B------:R-:W-:Y:S01]  /*10d0*/  SHF.R.S32.HI R75, RZ, 0x1f, R74 ;  /* 0x0000001fff4b7819 */ /* 0x000fe2000001144a */
[----:B------:R-:W-:Y:S01]  /*10e0*/  HADD2.F32 R45, -RZ, R20.H1_H1 ;  /* 0x30000014ff2d7230 */ /* 0x000fe20000004100 */
[----:B------:R-:W-:Y:S01]  /*10f0*/  ISETP.GE.AND P0, PT, R21, UR9, PT ;  /* 0x0000000915007c0c */ /* 0x000fe2000bf06270 */
[--C-:B------:R-:W-:Y:S01]  /*1100*/  HADD2.F32 R0, -RZ, R16.reuse.H0_H0 ;  /* 0x20000010ff007230 */ /* 0x100fe20000004100 */
[----:B------:R-:W-:Y:S01]  /*1110*/  BSSY B0, `(.L_x_2182) ;  /* 0x000003b000007945 */ /* 0x000fe20003800000 */
[----:B0-----:R-:W-:Y:S01]  /*1120*/  HADD2.F32 R13, -RZ, R16.H1_H1 ;  /* 0x30000010ff0d7230 */ /* 0x001fe20000004100 */
[----:B-----5:R-:W-:Y:S01]  /*1130*/  MOV R4, R28 ;  /* 0x0000001c00047202 */ /* 0x020fe20000000f00 */
[--C-:B------:R-:W-:Y:S01]  /*1140*/  HADD2.F32 R14, -RZ, R17.reuse.H0_H0 ;  /* 0x20000011ff0e7230 */ /* 0x100fe20000004100 */
[----:B------:R-:W-:Y:S01]  /*1150*/  MOV R5, R29 ;  /* 0x0000001d00057202 */ /* 0x000fe20000000f00 */
[----:B------:R-:W-:Y:S01]  /*1160*/  HADD2.F32 R15, -RZ, R17.H1_H1 ;  /* 0x30000011ff0f7230 */ /* 0x000fe20000004100 */
[----:B------:R-:W-:Y:S01]  /*1170*/  MOV R2, R30 ;  /* 0x0000001e00027202 */ /* 0x000fe20000000f00 */
[--C-:B------:R-:W-:Y:S01]  /*1180*/  HADD2.F32 R16, -RZ, R18.reuse.H0_H0 ;  /* 0x20000012ff107230 */ /* 0x100fe20000004100 */
[----:B------:R-:W-:Y:S01]  /*1190*/  MOV R3, R31 ;  /* 0x0000001f00037202 */ /* 0x000fe20000000f00 */
[----:B------:R-:W-:Y:S01]  /*11a0*/  HADD2.F32 R17, -RZ, R18.H1_H1 ;  /* 0x30000012ff117230 */ /* 0x000fe20000004100 */
[----:B------:R-:W-:Y:S01]  /*11b0*/  CS2R R28, SRZ ;  /* 0x00000000001c7805 */ /* 0x000fe2000001ff00 */
[----:B------:R-:W-:Y:S01]  /*11c0*/  HADD2.F32 R18, -RZ, R19.H0_H0 ;  /* 0x20000013ff127230 */ /* 0x000fe20000004100 */
[----:B------:R-:W-:Y:S01]  /*11d0*/  CS2R R30, SRZ ;  /* 0x00000000001e7805 */ /* 0x000fe2000001ff00 */
[----:B------:R-:W-:-:S02]  /*11e0*/  HADD2.F32 R48, -RZ, R22.H0_H0 ;  /* 0x20000016ff307230 */ /* 0x000fc40000004100 */
[----:B-1----:R-:W-:Y:S02]  /*11f0*/  IMAD R20, R38, UR14, RZ ;  /* 0x0000000e26147c24 */ /* 0x002fe4000f8e02ff */
[----:B------:R-:W-:Y:S02]  /*1200*/  HADD2.F32 R49, -RZ, R22.H1_H1 ;  /* 0x30000016ff317230 */ /* 0x000fe40000004100 */
[--C-:B------:R-:W-:Y:S02]  /*1210*/  HADD2.F32 R50, -RZ, R23.reuse.H0_H0 ;  /* 0x20000017ff327230 */ /* 0x100fe40000004100 */
[----:B------:R-:W-:Y:S01]  /*1220*/  HADD2.F32 R51, -RZ, R23.H1_H1 ;  /* 0x30000017ff337230 */ /* 0x000fe20000004100 */
[----:B------:R-:W-:Y:S01]  /*1230*/  CS2R R22, SRZ ;  /* 0x0000000000167805 */ /* 0x000fe2000001ff00 */
[----:B------:R-:W-:Y:S01]  /*1240*/  IMAD R39, R39, UR16, R20 ;  /* 0x0000001027277c24 */ /* 0x000fe2000f8e0214 */
[----:B------:R-:W-:Y:S01]  /*1250*/  CS2R R20, SRZ ;  /* 0x0000000000147805 */ /* 0x000fe2000001ff00 */
[----:B------:R-:W-:-:S02]  /*1260*/  HADD2.F32 R19, -RZ, R19.H1_H1 ;  /* 0x30000013ff137230 */ /* 0x000fc40000004100 */
[----:B------:R-:W-:-:S04]  /*1270*/  IMAD.WIDE.U32 R32, R38, UR16, R74 ;  /* 0x0000001026207c25 */ /* 0x000fc8000f8e004a */
[--C-:B------:R-:W-:Y:S02]  /*1280*/  HADD2.F32 R52, -RZ, R24.reuse.H0_H0 ;  /* 0x20000018ff347230 */ /* 0x100fe40000004100 */
[----:B------:R-:W-:Y:S02]  /*1290*/  HADD2.F32 R54, -RZ, R24.H1_H1 ;  /* 0x30000018ff367230 */ /* 0x000fe40000004100 */
[--C-:B------:R-:W-:Y:S02]  /*12a0*/  HADD2.F32 R53, -RZ, R25.reuse.H0_H0 ;  /* 0x20000019ff357230 */ /* 0x100fe40000004100 */
[----:B------:R-:W-:Y:S02]  /*12b0*/  HADD2.F32 R62, -RZ, R25.H1_H1 ;  /* 0x30000019ff3e7230 */ /* 0x000fe40000004100 */
[--C-:B------:R-:W-:Y:S02]  /*12c0*/  HADD2.F32 R55, -RZ, R26.reuse.H0_H0 ;  /* 0x2000001aff377230 */ /* 0x100fe40000004100 */
[----:B------:R-:W-:Y:S01]  /*12d0*/  HADD2.F32 R64, -RZ, R26.H1_H1 ;  /* 0x3000001aff407230 */ /* 0x000fe20000004100 */
[----:B------:R-:W-:Y:S06]  /*12e0*/  @P0 BRA `(.L_x_2183) ;  /* 0x0000000000740947 */ /* 0x000fec0003800000 */
[----:B------:R-:W0:Y:S01]  /*12f0*/  LDC.64 R34, c[0x0][0x230] ;  /* 0x00008c00ff227b82 */ /* 0x000e220000000a00 */
[----:B------:R-:W-:Y:S01]  /*1300*/  SHF.L.U32 R24, R10, 0x3, RZ ;  /* 0x000000030a187819 */ /* 0x000fe200000006ff */
[----:B------:R-:W-:Y:S02]  /*1310*/  ULDC.64 UR18, c[0x0][0x238] ;  /* 0x00008e0000127ab9 */ /* 0x000fe40000000a00 */
[----:B------:R-:W-:Y:S01]  /*1320*/  UIMAD UR6, UR5, UR18, URZ ;  /* 0x00000012050672a4 */ /* 0x000fe2000f8e023f */
[----:B------:R-:W-:Y:S02]  /*1330*/  SHF.R.S32.HI R25, RZ, 0x1f, R24 ;  /* 0x0000001fff197819 */ /* 0x000fe40000011418 */
[----:B------:R-:W-:Y:S01]  /*1340*/  IADD3 R38, R24, 0x80, RZ ;  /* 0x0000008018267810 */ /* 0x000fe20007ffe0ff */
[----:B------:R-:W-:Y:S01]  /*1350*/  UIMAD UR6, UR17, UR19, UR6 ;  /* 0x00000013110672a4 */ /* 0x000fe2000f8e0206 */
[----:B0-----:R-:W-:-:S04]  /*1360*/  IMAD R26, R34, UR14, RZ ;  /* 0x0000000e221a7c24 */ /* 0x001fc8000f8e02ff */
[----:B------:R-:W-:Y:S02]  /*1370*/  IMAD R37, R35, UR16, R26 ;  /* 0x0000001023257c24 */ /* 0x000fe4000f8e021a */
[----:B------:R-:W-:Y:S01]  /*1380*/  IMAD.WIDE.U32 R34, R34, UR16, R24 ;  /* 0x0000001022227c25 */ /* 0x000fe2000f8e0018 */
[----:B------:R-:W-:-:S04]  /*1390*/  IADD3 R25, P3, R72, 0x30, RZ ;  /* 0x0000003048197810 */ /* 0x000fc80007f7e0ff */
[----:B------:R-:W-:Y:S02]  /*13a0*/  IADD3 R35, R35, R37, RZ ;  /* 0x0000002523237210 */ /* 0x000fe40007ffe0ff */
[----:B------:R-:W-:Y:S01]  /*13b0*/  MOV R37, UR18 ;  /* 0x0000001200257c02 */ /* 0x000fe20008000f00 */
[----:B------:R-:W-:Y:S01]  /*13c0*/  ULDC.64 UR18, c[0x0][0x228] ;  /* 0x00008a0000127ab9 */ /* 0x000fe20000000a00 */
[----:B------:R-:W-:-:S03]  /*13d0*/  IADD3.X R26, RZ, R73, RZ, P3, !PT ;  /* 0x00000049ff1a7210 */ /* 0x000fc60001ffe4ff */
[----:B------:R-:W-:-:S04]  /*13e0*/  IMAD.WIDE.U32 R34, R37, UR17, R34 ;  /* 0x0000001125227c25 */ /* 0x000fc8000f8e0022 */
[----:B------:R-:W-:Y:S01]  /*13f0*/  IMAD R26, R26, UR18, RZ ;  /* 0x000000121a1a7c24 */ /* 0x000fe2000f8e02ff */
[----:B------:R-:W-:Y:S01]  /*1400*/  IADD3 R35, R35, UR6, RZ ;  /* 0x0000000623237c10 */ /* 0x000fe2000fffe0ff */
[----:B------:R-:W-:Y:S02]  /*1410*/  ULDC UR6, c[0x0][0x21c] ;  /* 0x0000870000067ab9 */ /* 0x000fe40000000800 */
[C---:B------:R-:W-:Y:S01]  /*1420*/  IMAD R37, R25.reuse, UR19, R26 ;  /* 0x0000001319257c24 */ /* 0x040fe2000f8e021a */
        /* <DEDUP_REMOVED lines=9> */
.L_x_2183:
[----:B------:R-:W-:Y:S05]  /*14c0*/  BSYNC B0 ;  /* 0x0000000000007941 */ /* 0x000fea0003800000 */
.L_x_2182:
[----:B------:R-:W-:Y:S01]  /*14d0*/  ULDC.64 UR6, c[0x0][0x258] ;  /* 0x0000960000067ab9 */ /* 0x000fe20000000a00 */
[----:B------:R-:W-:Y:S01]  /*14e0*/  IADD3 R33, R33, R39, RZ ;  /* 0x0000002721217210 */ /* 0x000fe20007ffe0ff */
[----:B------:R-:W-:Y:S01]  /*14f0*/  BSSY B0, `(.L_x_2184) ;  /* 0x000001d000007945 */ /* 0x000fe20003800000 */
[----:B------:R-:W-:Y:S01]  /*1500*/  MOV R81, UR6 ;  /* 0x0000000600517c02 */ /* 0x000fe20008000f00 */
[----:B------:R-:W-:Y:S01]  /*1510*/  UIMAD UR6, UR5, UR6, URZ ;  /* 0x00000006050672a4 */ /* 0x000fe2000f8e023f */
[--C-:B------:R-:W-:Y:S01]  /*1520*/  HADD2.F32 R63, -RZ, R27.reuse.H0_H0 ;  /* 0x2000001bff3f7230 */ /* 0x100fe20000004100 */
[----:B------:R-:W-:Y:S01]  /*1530*/  LEA.HI.SX32 R43, R36, 0x10, 0x1c ;  /* 0x00000010242b7811 */ /* 0x000fe200078fe2ff */
[----:B------:R-:W-:Y:S01]  /*1540*/  HADD2.F32 R66, -RZ, R27.H1_H1 ;  /* 0x3000001bff427230 */ /* 0x000fe20000004100 */
[----:B------:R-:W-:Y:S02]  /*1550*/  UIMAD UR6, UR17, UR7, UR6 ;  /* 0x00000007110672a4 */ /* 0x000fe4000f8e0206 */
[----:B------:R-:W-:Y:S01]  /*1560*/  IMAD.WIDE.U32 R80, R81, UR17, R32 ;  /* 0x0000001151507c25 */ /* 0x000fe2000f8e0020 */
[----:B------:R-:W-:-:S02]  /*1570*/  CS2R R32, SRZ ;  /* 0x0000000000207805 */ /* 0x000fc4000001ff00 */
[----:B------:R-:W-:Y:S02]  /*1580*/  CS2R R34, SRZ ;  /* 0x0000000000227805 */ /* 0x000fe4000001ff00 */
[----:B0-----:R-:W-:Y:S02]  /*1590*/  CS2R R24, SRZ ;  /* 0x0000000000187805 */ /* 0x001fe4000001ff00 */
[----:B------:R-:W-:Y:S02]  /*15a0*/  CS2R R26, SRZ ;  /* 0x00000000001a7805 */ /* 0x000fe4000001ff00 */
[----:B------:R-:W-:Y:S01]  /*15b0*/  IADD3 R77, R81, UR6, RZ ;  /* 0x00000006514d7c10 */ /* 0x000fe2000fffe0ff */
        /* <DEDUP_REMOVED lines=16> */
.L_x_2185:
[----:B------:R-:W-:Y:S05]  /*16c0*/  BSYNC B0 ;  /* 0x0000000000007941 */ /* 0x000fea0003800000 */
.L_x_2184:
[----:B------:R-:W-:Y:S01]  /*16d0*/  ISETP.GE.AND P1, PT, R43, UR9, PT ;  /* 0x000000092b007c0c */ /* 0x000fe2000bf26270 */
[--C-:B------:R-:W-:Y:S01]  /*16e0*/  HADD2.F32 R89, -RZ, R42.reuse.H0_H0 ;  /* 0x2000002aff597230 */ /* 0x100fe20000004100 */
[----:B-----5:R-:W-:Y:S01]  /*16f0*/  MOV R65, R28 ;  /* 0x0000001c00417202 */ /* 0x020fe20000000f00 */
[----:B------:R-:W-:Y:S01]  /*1700*/  HADD2.F32 R28, -RZ, R42.H1_H1 ;  /* 0x3000002aff1c7230 */ /* 0x000fe20000004100 */
[----:B------:R-:W-:Y:S01]  /*1710*/  MOV R68, R29 ;  /* 0x0000001d00447202 */ /* 0x000fe20000000f00 */
[--C-:B------:R-:W-:Y:S01]  /*1720*/  HADD2.F32 R29, -RZ, R32.reuse.H1_H1 ;  /* 0x30000020ff1d7230 */ /* 0x100fe20000004100 */
[----:B------:R-:W-:Y:S01]  /*1730*/  MOV R67, R30 ;  /* 0x0000001e00437202 */ /* 0x000fe20000000f00 */
[----:B------:R-:W-:Y:S01]  /*1740*/  HADD2.F32 R30, -RZ, R32.H0_H0 ;  /* 0x20000020ff1e7230 */ /* 0x000fe20000004100 */
[----:B------:R-:W-:Y:S01]  /*1750*/  BSSY B0, `(.L_x_2186) ;  /* 0x000002b000007945 */ /* 0x000fe20003800000 */
[----:B------:R-:W-:Y:S01]  /*1760*/  MOV R69, R31 ;  /* 0x0000001f00457202 */ /* 0x000fe20000000f00 */
[----:B------:R-:W-:Y:S01]  /*1770*/  FMUL.FTZ R28, R28, R29 ;  /* 0x0000001d1c1c7220 */ /* 0x000fe20000410000 */
[----:B------:R-:W-:Y:S01]  /*1780*/  MOV R78, R33 ;  /* 0x00000021004e7202 */ /* 0x000fe20000000f00 */
[----:B------:R-:W-:Y:S01]  /*1790*/  HADD2.F32 R84, -RZ, R41.H0_H0 ;  /* 0x20000029ff547230 */ /* 0x000fe20000004100 */
[----:B------:R-:W-:Y:S01]  /*17a0*/  MOV R70, R34 ;  /* 0x0000002200467202 */ /* 0x000fe20000000f00 */
[----:B------:R-:W-:Y:S01]  /*17b0*/  FFMA.FTZ R89, R89, R30, R28 ;  /* 0x0000001e59597223 */ /* 0x000fe2000001001c */
[----:B------:R-:W-:-:S02]  /*17c0*/  MOV R71, R35 ;  /* 0x0000002300477202 */ /* 0x000fc40000000f00 */
[----:B------:R-:W-:Y:S02]  /*17d0*/  CS2R R32, SRZ ;  /* 0x0000000000207805 */ /* 0x000fe4000001ff00 */
[----:B------:R-:W-:Y:S02]  /*17e0*/  CS2R R34, SRZ ;  /* 0x0000000000227805 */ /* 0x000fe4000001ff00 */
[----:B------:R-:W-:Y:S02]  /*17f0*/  CS2R R28, SRZ ;  /* 0x00000000001c7805 */ /* 0x000fe4000001ff00 */
[----:B------:R-:W-:Y:S01]  /*1800*/  CS2R R30, SRZ ;  /* 0x00000000001e7805 */ /* 0x000fe2000001ff00 */
[----:B------:R-:W-:Y:S06]  /*1810*/  @P1 BRA `(.L_x_2187) ;  /* 0x0000000000781947 */ /* 0x000fec0003800000 */
[----:B------:R-:W-:Y:S01]  /*1820*/  ULDC UR6, c[0x0][0x21c] ;  /* 0x0000870000067ab9 */ /* 0x000fe20000000800 */
[----:B0-----:R-:W-:Y:S02]  /*1830*/  LEA R36, R10, 0x80, 0x3 ;  /* 0x000000800a247811 */ /* 0x001fe400078e18ff */
[----:B------:R-:W-:Y:S02]  /*1840*/  ISETP.GE.AND P3, PT, R74, UR6, PT ;  /* 0x000000064a007c0c */ /* 0x000fe4000bf66270 */
[----:B------:R-:W-:-:S11]  /*1850*/  ISETP.GE.AND P1, PT, R36, UR6, PT ;  /* 0x0000000624007c0c */ /* 0x000fd6000bf26270 */
[----:B------:R-:W0:Y:S01]  /*1860*/  @!P3 LDC.64 R36, c[0x0][0x248] ;  /* 0x00009200ff24bb82 */ /* 0x000e220000000a00 */
[C---:B------:R-:W-:Y:S02]  /*1870*/  @!P3 IADD3 R79, P4, R72.reuse, 0x10, RZ ;  /* 0x00000010484fb810 */ /* 0x040fe40007f9e0ff */
[----:B------:R-:W-:Y:S02]  /*1880*/  @!P1 IADD3 R83, P5, R72, 0x10, RZ ;  /* 0x0000001048539810 */ /* 0x000fe40007fbe0ff */
[----:B------:R-:W-:Y:S02]  /*1890*/  @!P3 MOV R60, R80 ;  /* 0x00000050003cb202 */ /* 0x000fe40000000f00 */
[----:B------:R-:W-:Y:S01]  /*18a0*/  @!P3 MOV R61, R77 ;  /* 0x0000004d003db202 */ /* 0x000fe20000000f00 */
[----:B------:R-:W1:Y:S01]  /*18b0*/  @!P1 LDC.64 R38, c[0x0][0x248] ;  /* 0x00009200ff269b82 */ /* 0x000e620000000a00 */
[-C--:B------:R-:W-:Y:S02]  /*18c0*/  @!P3 IADD3.X R59, RZ, R73.reuse, RZ, P4, !PT ;  /* 0x00000049ff3bb210 */ /* 0x080fe400027fe4ff */
[----:B------:R-:W-:-:S02]  /*18d0*/  @!P1 IADD3.X R85, RZ, R73, RZ, P5, !PT ;  /* 0x00000049ff559210 */ /* 0x000fc40002ffe4ff */
[----:B------:R-:W-:-:S03]  /*18e0*/  @!P1 MOV R58, R80 ;  /* 0x00000050003a9202 */ /* 0x000fc60000000f00 */
[----:B------:R-:W2:Y:S08]  /*18f0*/  @!P3 LDC.64 R42, c[0x0][0x240] ;  /* 0x00009000ff2abb82 */ /* 0x000eb00000000a00 */
[----:B------:R-:W3:Y:S01]  /*1900*/  @!P1 LDC.64 R56, c[0x0][0x240] ;  /* 0x00009000ff389b82 */ /* 0x000ee20000000a00 */
[----:B0-----:R-:W-:-:S04]  /*1910*/  @!P3 IMAD.WIDE.U32 R60, R79, R36, R60 ;  /* 0x000000244f3cb225 */ /* 0x001fc800078e003c */
[----:B------:R-:W-:Y:S01]  /*1920*/  @!P3 IMAD R36, R59, R36, RZ ;  /* 0x000000243b24b224 */ /* 0x000fe200078e02ff */
[----:B------:R-:W-:Y:S01]  /*1930*/  @!P1 MOV R59, R77 ;  /* 0x0000004d003b9202 */ /* 0x000fe20000000f00 */
[-C--:B-1----:R-:W-:Y:S02]  /*1940*/  @!P1 IMAD R82, R85, R38.reuse, RZ ;  /* 0x0000002655529224 */ /* 0x082fe400078e02ff */
[----:B------:R-:W-:Y:S02]  /*1950*/  @!P3 IMAD R37, R79, R37, R36 ;  /* 0x000000254f25b224 */ /* 0x000fe400078e0224 */
[----:B------:R-:W-:-:S03]  /*1960*/  @!P1 IMAD.WIDE.U32 R58, R83, R38, R58 ;  /* 0x00000026533a9225 */ /* 0x000fc600078e003a */
[----:B------:R-:W-:Y:S01]  /*1970*/  @!P3 IADD3 R36, R61, R37, RZ ;  /* 0x000000253d24b210 */ /* 0x000fe20007ffe0ff */
        /* <DEDUP_REMOVED lines=8> */
.L_x_2187:
[----:B------:R-:W-:Y:S05]  /*1a00*/  BSYNC B0 ;  /* 0x0000000000007941 */ /* 0x000fea0003800000 */
.L_x_2186:
[----:B0-----:R-:W-:Y:S01]  /*1a10*/  HADD2.F32 R36, -RZ, R78.H0_H0 ;  /* 0x2000004eff247230 */ /* 0x001fe20000004100 */
[----:B------:R-:W-:Y:S01]  /*1a20*/  BSSY B0, `(.L_x_2188) ;  /* 0x0000029000007945 */ /* 0x000fe20003800000 */
[----:B-----5:R-:W-:Y:S02]  /*1a30*/  MOV R88, R32 ;  /* 0x0000002000587202 */ /* 0x020fe40000000f00 */
[----:B------:R-:W-:Y:S02]  /*1a40*/  CS2R R38, SRZ ;  /* 0x0000000000267805 */ /* 0x000fe4000001ff00 */
        /* <DEDUP_REMOVED lines=8> */
[----:B-1----:R-:W-:Y:S01]  /*1ad0*/  LEA R42, R10, 0x80, 0x3 ;  /* 0x000000800a2a7811 */ /* 0x002fe200078e18ff */
[----:B------:R-:W-:Y:S02]  /*1ae0*/  ULDC UR6, c[0x0][0x21c] ;  /* 0x0000870000067ab9 */ /* 0x000fe40000000800 */
        /* <DEDUP_REMOVED lines=13> */
[----:B0-----:R-:W-:-:S04]  /*1bc0*/  @!P2 IMAD.WIDE.U32 R86, R91, R42, R86 ;  /* 0x0000002a5b56a225 */ /* 0x001fc800078e0056 */
[----:B------:R-:W-:Y:S02]  /*1bd0*/  @!P2 IMAD R92, R93, R42, RZ ;  /* 0x0000002a5d5ca224 */ /* 0x000fe400078e02ff */
[-C--:B-1----:R-:W-:Y:S01]  /*1be0*/  @!P1 IMAD R42, R85, R56.reuse, RZ ;  /* 0x00000038552a9224 */ /* 0x082fe200078e02ff */
[----:B------:R-:W-:Y:S01]  /*1bf0*/  @!P1 MOV R85, R77 ;  /* 0x0000004d00559202 */ /* 0x000fe20000000f00 */
[----:B------:R-:W-:Y:S02]  /*1c00*/  @!P2 IMAD R43, R91, R43, R92 ;  /* 0x0000002b5b2ba224 */ /* 0x000fe400078e025c */
[C---:B------:R-:W-:Y:S02]  /*1c10*/  @!P1 IMAD R57, R90.reuse, R57, R42 ;  /* 0x000000395a399224 */ /* 0x040fe400078e022a */
[----:B------:R-:W-:Y:S01]  /*1c20*/  @!P1 IMAD.WIDE.U32 R84, R90, R56, R84 ;  /* 0x000000385a549225 */ /* 0x000fe200078e0054 */
[----:B------:R-:W-:Y:S02]  /*1c30*/  @!P2 IADD3 R43, R87, R43, RZ ;  /* 0x0000002b572ba210 */ /* 0x000fe40007ffe0ff */
[----:B--2---:R-:W-:-:S02]  /*1c40*/  @!P2 LEA R58, P3, R86, R58, 0x1 ;  /* 0x0000003a563aa211 */ /* 0x004fc400078608ff */
[----:B------:R-:W-:Y:S02]  /*1c50*/  @!P1 IADD3 R57, R85, R57, RZ ;  /* 0x0000003955399210 */ /* 0x000fe40007ffe0ff */
[----:B------:R-:W-:Y:S02]  /*1c60*/  @!P2 LEA.HI.X R59, R86, R59, R43, 0x1, P3 ;  /* 0x0000003b563ba211 */ /* 0x000fe400018f0c2b */
[----:B---3--:R-:W-:-:S03]  /*1c70*/  @!P1 LEA R60, P4, R84, R60, 0x1 ;  /* 0x0000003c543c9211 */ /* 0x008fc600078808ff */
[----:B------:R0:W5:Y:S01]  /*1c80*/  @!P2 LDG.E.128 R36, desc[UR10][R58.64] ;  /* 0x0000000a3a24a981 */ /* 0x000162000c1e1d00 */
[----:B------:R-:W-:-:S05]  /*1c90*/  @!P1 LEA.HI.X R61, R84, R61, R57, 0x1, P4 ;  /* 0x0000003d543d9211 */ /* 0x000fca00020f0c39 */
[----:B------:R0:W5:Y:S04]  /*1ca0*/  @!P1 LDG.E.128 R32, desc[UR10][R60.64+0x100] ;  /* 0x0001000a3c209981 */ /* 0x000168000c1e1d00 */
.L_x_2189:
[----:B------:R-:W-:Y:S05]  /*1cb0*/  BSYNC B0 ;  /* 0x0000000000007941 */ /* 0x000fea0003800000 */
.L_x_2188:
[----:B-1---5:R-:W-:Y:S01]  /*1cc0*/  MOV R56, R36 ;  /* 0x0000002400387202 */ /* 0x022fe20000000f00 */
[----:B------:R-:W-:Y:S01]  /*1cd0*/  HADD2.F32 R36, -RZ, R40.H1_H1 ;  /* 0x30000028ff247230 */ /* 0x000fe20000004100 */
[----:B------:R-:W-:Y:S01]  /*1ce0*/  MOV R57, R37 ;  /* 0x0000002500397202 */ /* 0x000fe20000000f00 */
[----:B------:R-:W-:Y:S01]  /*1cf0*/  HADD2.F32 R43, -RZ, R88.H1_H1 ;  /* 0x30000058ff2b7230 */ /* 0x000fe20000004100 */
[----:B------:R-:W-:Y:S01]  /*1d00*/  BSSY B0, `(.L_x_2190) ;  /* 0x0000026000007945 */ /* 0x000fe20003800000 */
[----:B------:R-:W-:Y:S01]  /*1d10*/  HADD2.F32 R42, -RZ, R41.H1_H1 ;  /* 0x30000029ff2a7230 */ /* 0x000fe20000004100 */
[----:B0-----:R-:W-:Y:S01]  /*1d20*/  MOV R58, R38 ;  /* 0x00000026003a7202 */ /* 0x001fe20000000f00 */
[----:B------:R-:W-:Y:S02]  /*1d30*/  HADD2.F32 R60, -RZ, R40.H0_H0 ;  /* 0x20000028ff3c7230 */ /* 0x000fe40000004100 */
[----:B------:R-:W-:Y:S01]  /*1d40*/  FMUL.FTZ R43, R36, R43 ;  /* 0x0000002b242b7220 */ /* 0x000fe20000410000 */
[----:B------:R-:W-:Y:S01]  /*1d50*/  HADD2.F32 R78, -RZ, R78.H1_H1 ;  /* 0x3000004eff4e7230 */ /* 0x000fe20000004100 */
[----:B------:R-:W-:Y:S01]  /*1d60*/  MOV R59, R39 ;  /* 0x00000027003b7202 */ /* 0x000fe20000000f00 */
[----:B------:R-:W-:Y:S01]  /*1d70*/  HADD2.F32 R37, -RZ, R88.H0_H0 ;  /* 0x20000058ff257230 */ /* 0x000fe20000004100 */
[----:B------:R-:W-:Y:S01]  /*1d80*/  CS2R R38, SRZ ;  /* 0x0000000000267805 */ /* 0x000fe2000001ff00 */
[----:B------:R-:W-:-:S02]  /*1d90*/  HADD2.F32 R61, -RZ, R9.H0_H0 ;  /* 0x20000009ff3d7230 */ /* 0x000fc40000004100 */
[----:B------:R-:W-:Y:S01]  /*1da0*/  FFMA.FTZ R89, R42, R78, R89 ;  /* 0x0000004e2a597223 */ /* 0x000fe20000010059 */
[----:B------:R-:W-:Y:S02]  /*1db0*/  HADD2.F32 R78, -RZ, R8.H0_H0 ;  /* 0x20000008ff4e7230 */ /* 0x000fe40000004100 */
[----:B------:R-:W-:Y:S01]  /*1dc0*/  FFMA.FTZ R60, R60, R37, R43 ;  /* 0x000000253c3c7223 */ /* 0x000fe2000001002b */
[----:B------:R-:W-:Y:S02]  /*1dd0*/  CS2R R36, SRZ ;  /* 0x0000000000247805 */ /* 0x000fe4000001ff00 */
[----:B------:R-:W-:Y:S02]  /*1de0*/  CS2R R40, SRZ ;  /* 0x0000000000287805 */ /* 0x000fe4000001ff00 */
[----:B------:R-:W-:Y:S01]  /*1df0*/  CS2R R42, SRZ ;  /* 0x00000000002a7805 */ /* 0x000fe2000001ff00 */
[----:B------:R-:W-:Y:S02]  /*1e00*/  HADD2.F32 R84, -RZ, R4.H1_H1 ;  /* 0x30000004ff547230 */ /* 0x000fe40000004100 */
[----:B------:R-:W-:-:S02]  /*1e10*/  HADD2.F32 R85, -RZ, R70.H0_H0 ;  /* 0x20000046ff557230 */ /* 0x000fc40000004100 */
        /* <DEDUP_REMOVED lines=8> */
[----:B------:R-:W-:Y:S01]  /*1ea0*/  LEA R10, R10, 0x80, 0x3 ;  /* 0x000000800a0a7811 */ /* 0x000fe200078e18ff */
[----:B------:R-:W-:Y:S01]  /*1eb0*/  IMAD.WIDE.U32 R76, R75, UR14, R76 ;  /* 0x0000000e4b4c7c25 */ /* 0x000fe2000f8e004c */
[----:B------:R-:W-:Y:S02]  /*1ec0*/  ISETP.GE.AND P1, PT, R74, UR6, PT ;  /* 0x000000064a007c0c */ /* 0x000fe4000bf26270 */
[----:B------:R-:W-:Y:S01]  /*1ed0*/  ISETP.GE.AND P2, PT, R10, UR6, PT ;  /* 0x000000060a007c0c */ /* 0x000fe2000bf46270 */
[----:B------:R-:W-:-:S04]  /*1ee0*/  IMAD R72, R72, UR14, RZ ;  /* 0x0000000e48487c24 */ /* 0x000fc8000f8e02ff */
[----:B------:R-:W-:Y:S01]  /*1ef0*/  IMAD R73, R75, UR15, R72 ;  /* 0x0000000f4b497c24 */ /* 0x000fe2000f8e0248 */
[----:B------:R-:W-:Y:S02]  /*1f00*/  ULDC.64 UR14, c[0x0][0x240] ;  /* 0x00009000000e7ab9 */ /* 0x000fe40000000a00 */
[----:B------:R-:W-:Y:S02]  /*1f10*/  LEA R72, P0, R76, UR14, 0x1 ;  /* 0x0000000e4c487c11 */ /* 0x000fe4000f8008ff */
[----:B------:R-:W-:-:S04]  /*1f20*/  IADD3 R73, R77, R73, RZ ;  /* 0x000000494d497210 */ /* 0x000fc80007ffe0ff */
[----:B------:R-:W-:-:S05]  /*1f30*/  LEA.HI.X R73, R76, UR15, R73, 0x1, P0 ;  /* 0x0000000f4c497c11 */ /* 0x000fca00080f0c49 */
[----:B------:R0:W5:Y:S04]  /*1f40*/  @!P1 LDG.E.128 R36, desc[UR10][R72.64] ;  /* 0x0000000a48249981 */ /* 0x000168000c1e1d00 */
[----:B------:R0:W5:Y:S02]  /*1f50*/  @!P2 LDG.E.128 R40, desc[UR10][R72.64+0x100] ;  /* 0x0001000a4828a981 */ /* 0x000164000c1e1d00 */
.L_x_2191:
[----:B------:R-:W-:Y:S05]  /*1f60*/  BSYNC B0 ;  /* 0x0000000000007941 */ /* 0x000fea0003800000 */
.L_x_2190:
[----:B------:R-:W-:Y:S02]  /*1f70*/  HADD2.F32 R81, -RZ, R4.H0_H0 ;  /* 0x20000004ff517230 */ /* 0x000fe40000004100 */
[----:B------:R-:W-:Y:S01]  /*1f80*/  FMUL.FTZ R84, R84, R87 ;  /* 0x0000005754547220 */ /* 0x000fe20000410000 */
[----:B------:R-:W-:Y:S02]  /*1f90*/  HADD2.F32 R76, -RZ, R56.H0_H0 ;  /* 0x20000038ff4c7230 */ /* 0x000fe40000004100 */
[----:B------:R-:W-:Y:S01]  /*1fa0*/  FFMA.FTZ R78, R78, R85, R89 ;  /* 0x000000554e4e7223 */ /* 0x000fe20000010059 */
[----:B------:R-:W-:Y:S02]  /*1fb0*/  HADD2.F32 R80, -RZ, R5.H0_H0 ;  /* 0x20000005ff507230 */ /* 0x000fe40000004100 */
[----:B------:R-:W-:Y:S01]  /*1fc0*/  FFMA.FTZ R60, R61, R86, R60 ;  /* 0x000000563d3c7223 */ /* 0x000fe2000001003c */
[----:B------:R-:W-:Y:S02]  /*1fd0*/  HADD2.F32 R89, -RZ, R57.H0_H0 ;  /* 0x20000039ff597230 */ /* 0x000fe40000004100 */
[----:B------:R-:W-:Y:S01]  /*1fe0*/  FFMA.FTZ R91, R81, R76, R84 ;  /* 0x0000004c515b7223 */ /* 0x000fe20000010054 */
[--C-:B------:R-:W-:Y:S01]  /*1ff0*/  HADD2.F32 R76, -RZ, R34.reuse.H0_H0 ;  /* 0x20000022ff4c7230 */ /* 0x100fe20000004100 */
[----:B-----5:R-:W-:Y:S01]  /*2000*/  MOV R10, R39 ;  /* 0x00000027000a7202 */ /* 0x020fe20000000f00 */
[----:B------:R-:W-:Y:S01]  /*2010*/  HADD2.F32 R85, -RZ, R34.H1_H1 ;  /* 0x30000022ff557230 */ /* 0x000fe20000004100 */
[----:B------:R-:W-:Y:S01]  /*2020*/  USHF.L.U32 UR18, UR13, 0x6, URZ ;  /* 0x000000060d127899 */ /* 0x000fe2000800063f */
[--C-:B------:R-:W-:Y:S01]  /*2030*/  HADD2.F32 R34, -RZ, R35.reuse.H0_H0 ;  /* 0x20000023ff227230 */ /* 0x100fe20000004100 */
[----:B------:R-:W-:Y:S01]  /*2040*/  USHF.R.S32.HI UR19, URZ, 0x1f, UR16 ;  /* 0x0000001f3f137899 */ /* 0x000fe20008011410 */
[----:B------:R-:W-:-:S02]  /*2050*/  HADD2.F32 R87, -RZ, R35.H1_H1 ;  /* 0x30000023ff577230 */ /* 0x000fc40000004100 */
[----:B------:R-:W-:Y:S01]  /*2060*/  FFMA.FTZ R35, R80, R89, R91 ;  /* 0x0000005950237223 */ /* 0x000fe2000001005b */
[----:B------:R-:W-:Y:S01]  /*2070*/  HADD2.F32 R80, -RZ, R5.H1_H1 ;  /* 0x30000005ff507230 */ /* 0x000fe20000004100 */
[----:B------:R-:W-:Y:S01]  /*2080*/  BSSY B0, `(.L_x_2192) ;  /* 0x00000ce000007945 */ /* 0x000fe20003800000 */
[----:B------:R-:W-:Y:S02]  /*2090*/  HADD2.F32 R5, -RZ, R65.H1_H1 ;  /* 0x30000041ff057230 */ /* 0x000fe40000004100 */
[----:B------:R-:W-:Y:S02]  /*20a0*/  HADD2.F32 R90, -RZ, R36.H1_H1 ;  /* 0x30000024ff5a7230 */ /* 0x000fe40000004100 */
[----:B------:R-:W-:Y:S02]  /*20b0*/  HADD2.F32 R84, -RZ, R57.H1_H1 ;  /* 0x30000039ff547230 */ /* 0x000fe40000004100 */
[----:B------:R-:W-:Y:S02]  /*20c0*/  HADD2.F32 R9, -RZ, R9.H1_H1 ;  /* 0x30000009ff097230 */ /* 0x000fe40000004100 */
[----:B------:R-:W-:Y:S01]  /*20d0*/  FMUL.FTZ R5, R5, R90 ;  /* 0x0000005a05057220 */ /* 0x000fe20000410000 */
[----:B------:R-:W-:-:S02]  /*20e0*/  HADD2.F32 R79, -RZ, R79.H1_H1 ;  /* 0x3000004fff4f7230 */ /* 0x000fc40000004100 */
[----:B------:R-:W-:Y:S01]  /*20f0*/  FFMA.FTZ R35, R80, R84, R35 ;  /* 0x0000005450237223 */ /* 0x000fe20000010023 */
[----:B------:R-:W-:Y:S02]  /*2100*/  HADD2.F32 R90, -RZ, R65.H0_H0 ;  /* 0x20000041ff5a7230 */ /* 0x000fe40000004100 */
[----:B------:R-:W-:Y:S02]  /*2110*/  HADD2.F32 R80, -RZ, R6.H0_H0 ;  /* 0x20000006ff507230 */ /* 0x000fe40000004100 */
[----:B------:R-:W-:Y:S01]  /*2120*/  FFMA.FTZ R9, R9, R79, R60 ;  /* 0x0000004f09097223 */ /* 0x000fe2000001003c */
[----:B------:R-:W-:Y:S02]  /*2130*/  HADD2.F32 R65, -RZ, R82.H0_H0 ;  /* 0x20000052ff417230 */ /* 0x000fe40000004100 */
[----:B------:R-:W-:Y:S02]  /*2140*/  HADD2.F32 R36, -RZ, R36.H0_H0 ;  /* 0x20000024ff247230 */ /* 0x000fe40000004100 */
[----:B------:R-:W-:-:S02]  /*2150*/  HADD2.F32 R60, -RZ, R2.H0_H0 ;  /* 0x20000002ff3c7230 */ /* 0x000fc40000004100 */
[----:B------:R-:W-:Y:S01]  /*2160*/  FFMA.FTZ R9, R80, R65, R9 ;  /* 0x0000004150097223 */ /* 0x000fe20000010009 */
[----:B------:R-:W-:Y:S02]  /*2170*/  HADD2.F32 R65, -RZ, R8.H1_H1 ;  /* 0x30000008ff417230 */ /* 0x000fe40000004100 */
[----:B------:R-:W-:Y:S01]  /*2180*/  FFMA.FTZ R5, R90, R36, R5 ;  /* 0x000000245a057223 */ /* 0x000fe20000010005 */
[--C-:B------:R-:W-:Y:S02]  /*2190*/  HADD2.F32 R8, -RZ, R68.reuse.H0_H0 ;  /* 0x20000044ff087230 */ /* 0x100fe40000004100 */
[--C-:B------:R-:W-:Y:S02]  /*21a0*/  HADD2.F32 R36, -RZ, R37.reuse.H0_H0 ;  /* 0x20000025ff247230 */ /* 0x100fe40000004100 */
[----:B------:R-:W-:Y:S02]  /*21b0*/  HADD2.F32 R68, -RZ, R68.H1_H1 ;  /* 0x30000044ff447230 */ /* 0x000fe40000004100 */
[----:B------:R-:W-:-:S02]  /*21c0*/  HADD2.F32 R37, -RZ, R37.H1_H1 ;  /* 0x30000025ff257230 */ /* 0x000fc40000004100 */
[----:B------:R-:W-:Y:S01]  /*21d0*/  FFMA.FTZ R5, R8, R36, R5 ;  /* 0x0000002408057223 */ /* 0x000fe20000010005 */
[----:B------:R-:W-:Y:S02]  /*21e0*/  HADD2.F32 R79, -RZ, R58.H0_H0 ;  /* 0x2000003aff4f7230 */ /* 0x000fe40000004100 */
[----:B------:R-:W-:Y:S02]  /*21f0*/  HADD2.F32 R36, -RZ, R38.H0_H0 ;  /* 0x20000026ff247230 */ /* 0x000fe40000004100 */
[----:B------:R-:W-:Y:S01]  /*2200*/  FFMA.FTZ R68, R68, R37, R5 ;  /* 0x0000002544447223 */ /* 0x000fe20000010005 */
[----:B------:R-:W-:Y:S02]  /*2210*/  HADD2.F32 R5, -RZ, R67.H0_H0 ;  /* 0x20000043ff057230 */ /* 0x000fe40000004100 */
[----:B------:R-:W-:Y:S01]  /*2220*/  FFMA.FTZ R35, R60, R79, R35 ;  /* 0x0000004f3c237223 */ /* 0x000fe20000010023 */
[----:B------:R-:W-:Y:S02]  /*2230*/  HADD2.F32 R6, -RZ, R6.H1_H1 ;  /* 0x30000006ff067230 */ /* 0x000fe40000004100 */
[----:B------:R-:W-:-:S02]  /*2240*/  HADD2.F32 R2, -RZ, R2.H1_H1 ;  /* 0x30000002ff027230 */ /* 0x000fc40000004100 */
[----:B------:R-:W-:Y:S01]  /*2250*/  FFMA.FTZ R36, R5, R36, R68 ;  /* 0x0000002405247223 */ /* 0x000fe20000010044 */
[----:B------:R-:W-:Y:S02]  /*2260*/  HADD2.F32 R82, -RZ, R82.H1_H1 ;  /* 0x30000052ff527230 */ /* 0x000fe40000004100 */
[----:B------:R-:W-:Y:S02]  /*2270*/  HADD2.F32 R58, -RZ, R58.H1_H1 ;  /* 0x3000003aff3a7230 */ /* 0x000fe40000004100 */
[----:B------:R-:W-:Y:S02]  /*2280*/  HADD2.F32 R70, -RZ, R70.H1_H1 ;  /* 0x30000046ff467230 */ /* 0x000fe40000004100 */
[----:B------:R-:W-:Y:S01]  /*2290*/  FFMA.FTZ R6, R6, R82, R9 ;  /* 0x0000005206067223 */ /* 0x000fe20000010009 */
[----:B------:R-:W-:Y:S02]  /*22a0*/  HADD2.F32 R67, -RZ, R67.H1_H1 ;  /* 0x30000043ff437230 */ /* 0x000fe40000004100 */
[----:B------:R-:W-:Y:S01]  /*22b0*/  FFMA.FTZ R2, R2, R58, R35 ;  /* 0x0000003a02027223 */ /* 0x000fe20000010023 */
[----:B------:R-:W-:-:S02]  /*22c0*/  HADD2.F32 R38, -RZ, R38.H1_H1 ;  /* 0x30000026ff267230 */ /* 0x000fc40000004100 */
[----:B------:R-:W-:Y:S01]  /*22d0*/  FFMA.FTZ R65, R65, R70, R78 ;  /* 0x0000004641417223 */ /* 0x000fe2000001004e */
[----:B------:R-:W-:Y:S02]  /*22e0*/  HADD2.F32 R9, -RZ, R7.H0_H0 ;  /* 0x20000007ff097230 */ /* 0x000fe40000004100 */
[----:B------:R-:W-:Y:S02]  /*22f0*/  HADD2.F32 R58, -RZ, R83.H0_H0 ;  /* 0x20000053ff3a7230 */ /* 0x000fe40000004100 */
[----:B------:R-:W-:Y:S01]  /*2300*/  FFMA.FTZ R38, R67, R38, R36 ;  /* 0x0000002643267223 */ /* 0x000fe20000010024 */
[----:B------:R-:W-:Y:S02]  /*2310*/  HADD2.F32 R8, -RZ, R11.H0_H0 ;  /* 0x2000000bff087230 */ /* 0x000fe40000004100 */
[----:B------:R-:W-:Y:S02]  /*2320*/  HADD2.F32 R35, -RZ, R3.H0_H0 ;  /* 0x20000003ff237230 */ /* 0x000fe40000004100 */
[----:B------:R-:W-:Y:S01]  /*2330*/  FFMA.FTZ R6, R9, R58, R6 ;  /* 0x0000003a09067223 */ /* 0x000fe20000010006 */
[----:B------:R-:W-:-:S02]  /*2340*/  HADD2.F32 R37, -RZ, R71.H0_H0 ;  /* 0x20000047ff257230 */ /* 0x000fc40000004100 */
        /* <DEDUP_REMOVED lines=8> */
[--C-:B0-----:R-:W-:Y:S02]  /*23d0*/  HADD2.F32 R73, -RZ, R27.reuse.H0_H0 ;  /* 0x2000001bff497230 */ /* 0x101fe40000004100 */
[----:B------:R-:W-:Y:S02]  /*23e0*/  HADD2.F32 R74, -RZ, R27.H1_H1 ;  /* 0x3000001bff4a7230 */ /* 0x000fe40000004100 */
[----:B------:R-:W-:Y:S01]  /*23f0*/  FFMA.FTZ R7, R7, R83, R6 ;  /* 0x0000005307077223 */ /* 0x000fe20000010006 */
[----:B------:R-:W-:Y:S02]  /*2400*/  HADD2.F32 R2, -RZ, R11.H1_H1 ;  /* 0x3000000bff027230 */ /* 0x000fe40000004100 */
[----:B------:R-:W-:Y:S02]  /*2410*/  HADD2.F32 R3, -RZ, R3.H1_H1 ;  /* 0x30000003ff037230 */ /* 0x000fe40000004100 */
[----:B------:R-:W-:-:S02]  /*2420*/  HADD2.F32 R69, -RZ, R69.H1_H1 ;  /* 0x30000045ff457230 */ /* 0x000fc40000004100 */
[----:B------:R-:W-:Y:S02]  /*2430*/  HADD2.F32 R71, -RZ, R71.H1_H1 ;  /* 0x30000047ff477230 */ /* 0x000fe40000004100 */
[----:B------:R-:W-:Y:S02]  /*2440*/  HADD2.F32 R8, -RZ, R59.H1_H1 ;  /* 0x3000003bff087230 */ /* 0x000fe40000004100 */
[----:B------:R-:W-:Y:S02]  /*2450*/  HADD2.F32 R10, -RZ, R10.H1_H1 ;  /* 0x3000000aff0a7230 */ /* 0x000fe40000004100 */
[----:B------:R-:W-:Y:S01]  /*2460*/  FFMA.FTZ R65, R2, R71, R65 ;  /* 0x0000004702417223 */ /* 0x000fe20000010041 */
[----:B------:R-:W-:Y:S02]  /*2470*/  HADD2.F32 R27, -RZ, R28.H0_H0 ;  /* 0x2000001cff1b7230 */ /* 0x000fe40000004100 */
[----:B------:R-:W-:Y:S01]  /*2480*/  FFMA.FTZ R3, R3, R8, R60 ;  /* 0x0000000803037223 */ /* 0x000fe2000001003c */
[----:B------:R-:W-:-:S02]  /*2490*/  HADD2.F32 R77, -RZ, R31.H0_H0 ;  /* 0x2000001fff4d7230 */ /* 0x000fc40000004100 */
[----:B------:R-:W-:Y:S01]  /*24a0*/  FFMA.FTZ R10, R69, R10, R36 ;  /* 0x0000000a450a7223 */ /* 0x000fe20000010024 */
[----:B------:R-:W-:Y:S02]  /*24b0*/  HADD2.F32 R56, -RZ, R31.H1_H1 ;  /* 0x3000001fff387230 */ /* 0x000fe40000004100 */
[----:B------:R-:W-:Y:S01]  /*24c0*/  FFMA.FTZ R44, R44, R27, R7 ;  /* 0x0000001b2c2c7223 */ /* 0x000fe20000010007 */
[----:B------:R-:W-:Y:S02]  /*24d0*/  HADD2.F32 R39, -RZ, R24.H0_H0 ;  /* 0x20000018ff277230 */ /* 0x000fe40000004100 */
[----:B------:R-:W-:Y:S02]  /*24e0*/  HADD2.F32 R31, -RZ, R32.H0_H0 ;  /* 0x20000020ff1f7230 */ /* 0x000fe40000004100 */
[----:B------:R-:W-:Y:S02]  /*24f0*/  HADD2.F32 R57, -RZ, R20.H0_H0 ;  /* 0x20000014ff397230 */ /* 0x000fe40000004100 */
[----:B------:R-:W-:Y:S01]  /*2500*/  FFMA.FTZ R0, R0, R39, R65 ;  /* 0x0000002700007223 */ /* 0x000fe20000010041 */
[----:B------:R-:W-:-:S02]  /*2510*/  HADD2.F32 R84, -RZ, R40.H0_H0 ;  /* 0x20000028ff547230 */ /* 0x000fc40000004100 */
[----:B------:R-:W-:Y:S01]  /*2520*/  FFMA.FTZ R3, R52, R31, R3 ;  /* 0x0000001f34037223 */ /* 0x000fe20000010003 */
[----:B------:R-:W-:Y:S02]  /*2530*/  HADD2.F32 R28, -RZ, R28.H1_H1 ;  /* 0x3000001cff1c7230 */ /* 0x000fe40000004100 */
[----:B------:R-:W-:Y:S02]  /*2540*/  HADD2.F32 R24, -RZ, R24.H1_H1 ;  /* 0x30000018ff187230 */ /* 0x000fe40000004100 */
[----:B------:R-:W-:Y:S01]  /*2550*/  FFMA.FTZ R57, R57, R84, R10 ;  /* 0x0000005439397223 */ /* 0x000fe2000001000a */
        /* <DEDUP_REMOVED lines=10> */
[----:B------:R-:W-:Y:S01]  /*2600*/  FFMA.FTZ R46, R46, R75, R45 ;  /* 0x0000004b2e2e7223 */ /* 0x000fe2000001002d */
[----:B------:R-:W-:Y:S02]  /*2610*/  HADD2.F32 R20, -RZ, R21.H0_H0 ;  /* 0x20000015ff147230 */ /* 0x000fe40000004100 */
[----:B------:R-:W-:Y:S01]  /*2620*/  FFMA.FTZ R14, R14, R61, R13 ;  /* 0x0000003d0e0e7223 */ /* 0x000fe2000001000d */
[----:B------:R-:W-:-:S02]  /*2630*/  HADD2.F32 R91, -RZ, R41.H0_H0 ;  /* 0x20000029ff5b7230 */ /* 0x000fc40000004100 */
[----:B------:R-:W-:Y:S01]  /*2640*/  FFMA.FTZ R53, R53, R32, R54 ;  /* 0x0000002035357223 */ /* 0x000fe20000010036 */
[----:B------:R-:W-:Y:S01]  /*2650*/  HADD2.F32 R4, -RZ, R29.H1_H1 ;  /* 0x3000001dff047230 */ /* 0x000fe20000004100 */
[----:B------:R-:W0:Y:S01]  /*2660*/  S2R R13, SR_TID.X ;  /* 0x00000000000d7919 */ /* 0x000e220000002100 */
        /* <DEDUP_REMOVED lines=23> */
[----:B------:R-:W-:-:S02]  /*27e0*/  HADD2.F32 R22, -RZ, R23.H0_H0 ;  /* 0x20000017ff167230 */ /* 0x000fc40000004100 */
[----:B------:R-:W-:Y:S01]  /*27f0*/  FFMA.FTZ R64, R64, R85, R55 ;  /* 0x0000005540407223 */ /* 0x000fe20000010037 */
[----:B------:R-:W-:Y:S02]  /*2800*/  HADD2.F32 R42, -RZ, R43.H0_H0 ;  /* 0x2000002bff2a7230 */ /* 0x000fe40000004100 */
[----:B------:R-:W-:Y:S01]  /*2810*/  FFMA.FTZ R89, R89, R92, R40 ;  /* 0x0000005c59597223 */ /* 0x000fe20000010028 */
[----:B------:R-:W-:Y:S01]  /*2820*/  FFMA.FTZ R50, R50, R77, R49 ;  /* 0x0000004d32327223 */ /* 0x000fe20000010031 */
[----:B------:R-:W-:Y:S02]  /*2830*/  HADD2.F32 R23, -RZ, R23.H1_H1 ;  /* 0x30000017ff177230 */ /* 0x000fe40000004100 */
[----:B------:R-:W-:Y:S01]  /*2840*/  FFMA.FTZ R18, R18, R73, R17 ;  /* 0x0000004912127223 */ /* 0x000fe20000010011 */
[----:B------:R-:W-:Y:S02]  /*2850*/  HADD2.F32 R43, -RZ, R43.H1_H1 ;  /* 0x3000002bff2b7230 */ /* 0x000fe40000004100 */
[----:B------:R-:W-:Y:S01]  /*2860*/  FFMA.FTZ R63, R63, R34, R64 ;  /* 0x000000223f3f7223 */ /* 0x000fe20000010040 */
[----:B------:R-:W-:Y:S01]  /*2870*/  FFMA.FTZ R22, R22, R42, R89 ;  /* 0x0000002a16167223 */ /* 0x000fe20000010059 */
[----:B------:R-:W-:Y:S01]  /*2880*/  FFMA.FTZ R50, R51, R56, R50 ;  /* 0x0000003833327223 */ /* 0x000fe20000010032 */
[----:B------:R-:W-:Y:S01]  /*2890*/  FFMA.FTZ R18, R19, R74, R18 ;  /* 0x0000004a13127223 */ /* 0x000fe20000010012 */
[----:B------:R-:W-:Y:S01]  /*28a0*/  FFMA.FTZ R63, R66, R87, R63 ;  /* 0x00000057423f7223 */ /* 0x000fe2000001003f */
[----:B------:R-:W-:-:S02]  /*28b0*/  FFMA.FTZ R22, R23, R43, R22 ;  /* 0x0000002b17167223 */ /* 0x000fc40000010016 */
[----:B------:R-:W1:Y:S04]  /*28c0*/  SHFL.BFLY PT, R5, R50, 0x8, 0x1f ;  /* 0x0d001f0032057f89 */ /* 0x000e6800000e0000 */
[----:B------:R-:W2:Y:S04]  /*28d0*/  SHFL.BFLY PT, R3, R18, 0x8, 0x1f ;  /* 0x0d001f0012037f89 */ /* 0x000ea800000e0000 */
[----:B------:R-:W3:Y:S04]  /*28e0*/  SHFL.BFLY PT, R0, R63, 0x8, 0x1f ;  /* 0x0d001f003f007f89 */ /* 0x000ee800000e0000 */
[----:B------:R-:W4:Y:S01]  /*28f0*/  SHFL.BFLY PT, R7, R22, 0x8, 0x1f ;  /* 0x0d001f0016077f89 */ /* 0x000f2200000e0000 */
[----:B-1----:R-:W-:Y:S01]  /*2900*/  FADD.FTZ R2, R50, R5 ;  /* 0x0000000532027221 */ /* 0x002fe20000010000 */
[----:B--2---:R-:W-:-:S04]  /*2910*/  FADD.FTZ R3, R18, R3 ;  /* 0x0000000312037221 */ /* 0x004fc80000010000 */
[----:B------:R-:W1:Y:S01]  /*2920*/  SHFL.BFLY PT, R5, R2, 0x4, 0x1f ;  /* 0x0c801f0002057f89 */ /* 0x000e6200000e0000 */
[----:B---3--:R-:W-:-:S03]  /*2930*/  FADD.FTZ R6, R63, R0 ;  /* 0x000000003f067221 */ /* 0x008fc60000010000 */
[----:B------:R-:W2:Y:S01]  /*2940*/  SHFL.BFLY PT, R0, R3, 0x4, 0x1f ;  /* 0x0c801f0003007f89 */ /* 0x000ea200000e0000 */
[----:B----4-:R-:W-:-:S03]  /*2950*/  FADD.FTZ R9, R22, R7 ;  /* 0x0000000716097221 */ /* 0x010fc60000010000 */
[----:B------:R-:W3:Y:S04]  /*2960*/  SHFL.BFLY PT, R7, R6, 0x4, 0x1f ;  /* 0x0c801f0006077f89 */ /* 0x000ee800000e0000 */
[----:B------:R-:W4:Y:S01]  /*2970*/  SHFL.BFLY PT, R10, R9, 0x4, 0x1f ;  /* 0x0c801f00090a7f89 */ /* 0x000f2200000e0000 */
[----:B-1----:R-:W-:Y:S01]  /*2980*/  FADD.FTZ R4, R2, R5 ;  /* 0x0000000502047221 */ /* 0x002fe20000010000 */
[----:B--2---:R-:W-:Y:S01]  /*2990*/  FADD.FTZ R0, R3, R0 ;  /* 0x0000000003007221 */ /* 0x004fe20000010000 */
[----:B---3--:R-:W-:-:S04]  /*29a0*/  FADD.FTZ R8, R6, R7 ;  /* 0x0000000706087221 */ /* 0x008fc80000010000 */
[----:B------:R-:W1:Y:S01]  /*29b0*/  SHFL.BFLY PT, R5, R0, 0x2, 0x1f ;  /* 0x0c401f0000057f89 */ /* 0x000e6200000e0000 */
[----:B----4-:R-:W-:-:S03]  /*29c0*/  FADD.FTZ R11, R9, R10 ;  /* 0x0000000a090b7221 */ /* 0x010fc60000010000 */
[----:B------:R-:W2:Y:S04]  /*29d0*/  SHFL.BFLY PT, R7, R4, 0x2, 0x1f ;  /* 0x0c401f0004077f89 */ /* 0x000ea800000e0000 */
[----:B------:R-:W3:Y:S04]  /*29e0*/  SHFL.BFLY PT, R3, R8, 0x2, 0x1f ;  /* 0x0c401f0008037f89 */ /* 0x000ee800000e0000 */
[----:B------:R-:W4:Y:S01]  /*29f0*/  SHFL.BFLY PT, R2, R11, 0x2, 0x1f ;  /* 0x0c401f000b027f89 */ /* 0x000f2200000e0000 */
[----:B-1----:R-:W-:Y:S01]  /*2a00*/  FADD.FTZ R5, R0, R5 ;  /* 0x0000000500057221 */ /* 0x002fe20000010000 */
[----:B--2---:R-:W-:Y:S01]  /*2a10*/  FADD.FTZ R7, R4, R7 ;  /* 0x0000000704077221 */ /* 0x004fe20000010000 */
[----:B0-----:R-:W-:Y:S01]  /*2a20*/  SHF.R.S32.HI R4, RZ, 0x1f, R13 ;  /* 0x0000001fff047819 */ /* 0x001fe2000001140d */
[----:B---3--:R-:W-:-:S03]  /*2a30*/  FADD.FTZ R3, R8, R3 ;  /* 0x0000000308037221 */ /* 0x008fc60000010000 */
[-C--:B------:R-:W-:Y:S01]  /*2a40*/  LEA.HI R4, R4, R13.reuse, RZ, 0x4 ;  /* 0x0000000d04047211 */ /* 0x080fe200078f20ff */
[----:B------:R-:W0:Y:S01]  /*2a50*/  SHFL.BFLY PT, R6, R7, 0x1, 0x1f ;  /* 0x0c201f0007067f89 */ /* 0x000e2200000e0000 */
[----:B----4-:R-:W-:Y:S02]  /*2a60*/  FADD.FTZ R9, R11, R2 ;  /* 0x000000020b097221 */ /* 0x010fe40000010000 */
[----:B------:R-:W-:Y:S01]  /*2a70*/  LOP3.LUT R8, R4, 0xfffffff0, RZ, 0xc0, !PT ;  /* 0xfffffff004087812 */ /* 0x000fe200078ec0ff */
[----:B------:R-:W1:Y:S03]  /*2a80*/  SHFL.BFLY PT, R2, R5, 0x1, 0x1f ;  /* 0x0c201f0005027f89 */ /* 0x000e6600000e0000 */
[----:B------:R-:W-:Y:S01]  /*2a90*/  IADD3 R8, -R8, R13, RZ ;  /* 0x0000000d08087210 */ /* 0x000fe20007ffe1ff */
[----:B------:R-:W2:Y:S03]  /*2aa0*/  SHFL.BFLY PT, R10, R3, 0x1, 0x1f ;  /* 0x0c201f00030a7f89 */ /* 0x000ea600000e0000 */
[----:B------:R-:W-:Y:S01]  /*2ab0*/  ISETP.NE.AND P0, PT, R8, RZ, PT ;  /* 0x000000ff0800720c */ /* 0x000fe20003f05270 */
[----:B------:R-:W3:Y:S01]  /*2ac0*/  SHFL.BFLY PT, R0, R9, 0x1, 0x1f ;  /* 0x0c201f0009007f89 */ /* 0x000ee200000e0000 */
[----:B0-----:R-:W-:Y:S01]  /*2ad0*/  FADD.FTZ R6, R7, R6 ;  /* 0x0000000607067221 */ /* 0x001fe20000010000 */
[----:B-1----:R-:W-:Y:S01]  /*2ae0*/  FADD.FTZ R8, R5, R2 ;  /* 0x0000000205087221 */ /* 0x002fe20000010000 */
[----:B--2---:R-:W-:Y:S01]  /*2af0*/  FADD.FTZ R10, R3, R10 ;  /* 0x0000000a030a7221 */ /* 0x004fe20000010000 */
[----:B---3--:R-:W-:-:S08]  /*2b00*/  FADD.FTZ R11, R9, R0 ;  /* 0x00000000090b7221 */ /* 0x008fd00000010000 */
[----:B------:R-:W-:Y:S05]  /*2b10*/  @P0 BRA `(.L_x_2193) ;  /* 0x0000000000900947 */ /* 0x000fea0003800000 */
[----:B------:R-:W-:Y:S01]  /*2b20*/  USHF.R.S32.HI UR7, URZ, 0x1f, UR4 ;  /* 0x0000001f3f077899 */ /* 0x000fe20008011404 */
[----:B------:R-:W-:Y:S01]  /*2b30*/  SHF.R.S32.HI R0, RZ, 0x4, R4 ;  /* 0x00000004ff007819 */ /* 0x000fe20000011404 */
[----:B------:R-:W-:Y:S01]  /*2b40*/  UIADD3 UR6, UP0, UR18, UR4, URZ ;  /* 0x0000000412067290 */ /* 0x000fe2000ff1e03f */
[----:B------:R-:W-:Y:S01]  /*2b50*/  ULDC.64 UR14, c[0x0][0x278] ;  /* 0x00009e00000e7ab9 */ /* 0x000fe20000000a00 */
[----:B------:R-:W-:Y:S01]  /*2b60*/  UIMAD UR20, UR13, -0x40, UR8 ;  /* 0xffffffc00d1478a4 */ /* 0x000fe2000f8e0208 */
[----:B------:R-:W-:Y:S01]  /*2b70*/  SHF.R.S32.HI R4, RZ, 0x1f, R0 ;  /* 0x0000001fff047819 */ /* 0x000fe20000011400 */
[----:B------:R-:W-:Y:S01]  /*2b80*/  ULEA.HI.X.SX32 UR7, UR18, UR7, 0x1, UP0 ;  /* 0x0000000712077291 */ /* 0x000fe200080f0e3f */
[C---:B------:R-:W-:Y:S01]  /*2b90*/  IADD3 R7, R0.reuse, 0x10, RZ ;  /* 0x0000001000077810 */ /* 0x040fe20007ffe0ff */
[----:B------:R-:W-:Y:S02]  /*2ba0*/  UIMAD UR9, UR19, UR14, URZ ;  /* 0x0000000e130972a4 */ /* 0x000fe4000f8e023f */
[----:B------:R-:W-:Y:S01]  /*2bb0*/  UIMAD.WIDE.U32 UR6, UR16, UR14, UR6 ;  /* 0x0000000e100672a5 */ /* 0x000fe2000f8e0006 */
[----:B------:R-:W-:Y:S01]  /*2bc0*/  ISETP.GE.AND P3, PT, R0, UR20, PT ;  /* 0x0000001400007c0c */ /* 0x000fe2000bf66270 */
[----:B------:R-:W-:Y:S01]  /*2bd0*/  UIMAD UR9, UR16, UR15, UR9 ;  /* 0x0000000f100972a4 */ /* 0x000fe2000f8e0209 */
[----:B------:R-:W-:-:S02]  /*2be0*/  ISETP.GE.AND P2, PT, R7, UR20, PT ;  /* 0x0000001407007c0c */ /* 0x000fc4000bf46270 */
[----:B------:R-:W-:Y:S01]  /*2bf0*/  ULDC.64 UR14, c[0x0][0x280] ;  /* 0x0000a000000e7ab9 */ /* 0x000fe20000000a00 */
[----:B------:R-:W-:Y:S01]  /*2c00*/  UIADD3 UR7, UR7, UR9, URZ ;  /* 0x0000000907077290 */ /* 0x000fe2000fffe03f */
[----:B------:R-:W-:Y:S01]  /*2c10*/  FSEL R7, R6, RZ, !P2 ;  /* 0x000000ff06077208 */ /* 0x000fe20005000000 */
[----:B------:R-:W-:Y:S02]  /*2c20*/  UIMAD UR9, UR5, UR14, URZ ;  /* 0x0000000e050972a4 */ /* 0x000fe4000f8e023f */
[----:B------:R-:W-:Y:S02]  /*2c30*/  UIMAD.WIDE.U32 UR6, UR17, UR14, UR6 ;  /* 0x0000000e110672a5 */ /* 0x000fe4000f8e0006 */
[----:B------:R-:W-:-:S03]  /*2c40*/  UIMAD UR9, UR17, UR15, UR9 ;  /* 0x0000000f110972a4 */ /* 0x000fc6000f8e0209 */
[----:B------:R-:W-:Y:S01]  /*2c50*/  ULDC.64 UR14, c[0x0][0x260] ;  /* 0x00009800000e7ab9 */ /* 0x000fe20000000a00 */
[----:B------:R-:W-:Y:S02]  /*2c60*/  IADD3 R3, P0, R0, UR6, RZ ;  /* 0x0000000600037c10 */ /* 0x000fe4000ff1e0ff */
[----:B------:R-:W-:Y:S02]  /*2c70*/  MOV R5, UR9 ;  /* 0x0000000900057c02 */ /* 0x000fe40008000f00 */
[----:B------:R-:W-:Y:S02]  /*2c80*/  LEA R2, P4, R3, UR14, 0x2 ;  /* 0x0000000e03027c11 */ /* 0x000fe4000f8810ff */
[----:B------:R-:W-:Y:S02]  /*2c90*/  IADD3.X R4, R4, UR7, R5, P0, !PT ;  /* 0x0000000704047c10 */ /* 0x000fe400087fe405 */
[C---:B------:R-:W-:Y:S02]  /*2ca0*/  IADD3 R5, R0.reuse, 0x20, RZ ;  /* 0x0000002000057810 */ /* 0x040fe40007ffe0ff */
[----:B------:R-:W-:-:S02]  /*2cb0*/  IADD3 R0, R0, 0x30, RZ ;  /* 0x0000003000007810 */ /* 0x000fc40007ffe0ff */
[----:B------:R-:W-:Y:S02]  /*2cc0*/  ISETP.GE.AND P1, PT, R5, UR20, PT ;  /* 0x0000001405007c0c */ /* 0x000fe4000bf26270 */
[----:B------:R-:W-:Y:S02]  /*2cd0*/  ISETP.GE.AND P0, PT, R0, UR20, PT ;  /* 0x0000001400007c0c */ /* 0x000fe4000bf06270 */
[----:B------:R-:W-:Y:S02]  /*2ce0*/  LEA.HI.X R3, R3, UR15, R4, 0x2, P4 ;  /* 0x0000000f03037c11 */ /* 0x000fe4000a0f1404 */
[----:B------:R-:W-:Y:S02]  /*2cf0*/  FSEL R5, R8, RZ, !P3 ;  /* 0x000000ff08057208 */ /* 0x000fe40005800000 */
[----:B------:R-:W-:Y:S01]  /*2d00*/  FSEL R9, R10, RZ, !P1 ;  /* 0x000000ff0a097208 */ /* 0x000fe20004800000 */
[----:B------:R0:W-:Y:S01]  /*2d10*/  STG.E desc[UR10][R2.64+0x40], R7 ;  /* 0x0000400702007986 */ /* 0x0001e2000c10190a */
[----:B------:R-:W-:-:S03]  /*2d20*/  FSEL R11, R11, RZ, !P0 ;  /* 0x000000ff0b0b7208 */ /* 0x000fc60004000000 */
[----:B------:R0:W-:Y:S04]  /*2d30*/  STG.E desc[UR10][R2.64], R5 ;  /* 0x0000000502007986 */ /* 0x0001e8000c10190a */
[----:B------:R0:W-:Y:S04]  /*2d40*/  STG.E desc[UR10][R2.64+0x80], R9 ;  /* 0x0000800902007986 */ /* 0x0001e8000c10190a */
[----:B------:R0:W-:Y:S02]  /*2d50*/  STG.E desc[UR10][R2.64+0xc0], R11 ;  /* 0x0000c00b02007986 */ /* 0x0001e4000c10190a */
.L_x_2193:
[----:B------:R-:W-:Y:S05]  /*2d60*/  BSYNC B0 ;  /* 0x0000000000007941 */ /* 0x000fea0003800000 */
.L_x_2192:
[----:B------:R-:W-:Y:S01]  /*2d70*/  UIADD3 UR8, UR8, 0x3f, URZ ;  /* 0x0000003f08087890 */ /* 0x000fe2000fffe03f */
[----:B0-----:R-:W0:Y:S01]  /*2d80*/  LDC.64 R6, c[0x0][0x2d0] ;  /* 0x0000b400ff067b82 */ /* 0x001e220000000a00 */
[----:B------:R-:W-:Y:S02]  /*2d90*/  BSSY B0, `(.L_x_2194) ;  /* 0x0000022000007945 */ /* 0x000fe40003800000 */
[----:B------:R-:W-:Y:S02]  /*2da0*/  USHF.R.S32.HI UR6, URZ, 0x1f, UR8 ;  /* 0x0000001f3f067899 */ /* 0x000fe40008011408 */
[----:B------:R-:W-:Y:S02]  /*2db0*/  UIMAD UR7, UR13, -0x40, UR8 ;  /* 0xffffffc00d0778a4 */ /* 0x000fe4000f8e0208 */
[----:B------:R-:W-:-:S04]  /*2dc0*/  ULEA.HI UR6, UR6, UR8, URZ, 0x6 ;  /* 0x0000000806067291 */ /* 0x000fc8000f8f303f */
[----:B------:R-:W-:-:S04]  /*2dd0*/  ULOP3.LUT UR6, UR6, 0xffffffc0, URZ, 0xc0, !UPT ;  /* 0xffffffc006067892 */ /* 0x000fc8000f8ec03f */
[----:B------:R-:W-:-:S06]  /*2de0*/  UIADD3 UR6, UR7, UR6, -UR8 ;  /* 0x0000000607067290 */ /* 0x000fcc000fffe808 */
[----:B------:R-:W-:-:S04]  /*2df0*/  ISETP.GE.AND P0, PT, R13, UR6, PT ;  /* 0x000000060d007c0c */ /* 0x000fc8000bf06270 */
[----:B------:R-:W-:-:S13]  /*2e00*/  ISETP.GT.OR P0, PT, R13, 0x3f, P0 ;  /* 0x0000003f0d00780c */ /* 0x000fda0000704670 */
[----:B------:R-:W-:Y:S05]  /*2e10*/  @P0 BRA `(.L_x_2195) ;  /* 0x0000000000640947 */ /* 0x000fea0003800000 */
[----:B------:R-:W1:Y:S01]  /*2e20*/  LDC.64 R4, c[0x0][0x2a8] ;  /* 0x0000aa00ff047b82 */ /* 0x000e620000000a00 */
[----:B------:R-:W-:Y:S01]  /*2e30*/  USHF.R.S32.HI UR6, URZ, 0x1f, UR18 ;  /* 0x0000001f3f067899 */ /* 0x000fe20008011412 */
[----:B------:R-:W-:Y:S01]  /*2e40*/  MOV R2, UR4 ;  /* 0x0000000400027c02 */ /* 0x000fe20008000f00 */
[----:B------:R-:W-:Y:S01]  /*2e50*/  USHF.R.S32.HI UR7, URZ, 0x1f, UR4 ;  /* 0x0000001f3f077899 */ /* 0x000fe20008011404 */
[--C-:B------:R-:W-:Y:S01]  /*2e60*/  SHF.R.S32.HI R3, RZ, 0x1f, R13.reuse ;  /* 0x0000001fff037819 */ /* 0x100fe2000001140d */
[----:B------:R-:W-:Y:S01]  /*2e70*/  ULDC.64 UR8, c[0x0][0x2b0] ;  /* 0x0000ac0000087ab9 */ /* 0x000fe20000000a00 */
[----:B------:R-:W-:Y:S02]  /*2e80*/  IADD3 R2, P0, P1, R2, UR18, R13 ;  /* 0x0000001202027c10 */ /* 0x000fe4000f91e00d */
[----:B------:R-:W-:Y:S01]  /*2e90*/  MOV R8, UR6 ;  /* 0x0000000600087c02 */ /* 0x000fe20008000f00 */
[----:B------:R-:W-:-:S03]  /*2ea0*/  UIMAD UR6, UR5, UR8, URZ ;  /* 0x00000008050672a4 */ /* 0x000fc6000f8e023f */
[----:B------:R-:W-:Y:S01]  /*2eb0*/  IADD3.X R3, R8, UR7, R3, P0, P1 ;  /* 0x0000000708037c10 */ /* 0x000fe200087e2403 */
[----:B------:R-:W-:Y:S01]  /*2ec0*/  UIMAD UR6, UR17, UR9, UR6 ;  /* 0x00000009110672a4 */ /* 0x000fe2000f8e0206 */
[----:B------:R-:W-:Y:S01]  /*2ed0*/  FSETP.NEU.FTZ.AND P0, PT, R12, -INF , PT ;  /* 0xff8000000c00780b */ /* 0x000fe20003f1d000 */
[C---:B-1----:R-:W-:Y:S02]  /*2ee0*/  IMAD R0, R4.reuse, UR19, RZ ;  /* 0x0000001304007c24 */ /* 0x042fe4000f8e02ff */
[----:B------:R-:W-:-:S04]  /*2ef0*/  IMAD.WIDE.U32 R2, R4, UR16, R2 ;  /* 0x0000001004027c25 */ /* 0x000fc8000f8e0002 */
[----:B------:R-:W-:Y:S02]  /*2f00*/  IMAD R5, R5, UR16, R0 ;  /* 0x0000001005057c24 */ /* 0x000fe4000f8e0200 */
[----:B------:R-:W-:-:S03]  /*2f10*/  FMUL.FTZ R0, R12, 1.4426950216293334961 ;  /* 0x3fb8aa3b0c007820 */ /* 0x000fc60000410000 */
[----:B------:R-:W-:Y:S02]  /*2f20*/  IADD3 R3, R3, R5, RZ ;  /* 0x0000000503037210 */ /* 0x000fe40007ffe0ff */
[----:B------:R-:W-:Y:S01]  /*2f30*/  MOV R5, UR8 ;  /* 0x0000000800057c02 */ /* 0x000fe20008000f00 */
[----:B------:R-:W-:-:S04]  /*2f40*/  ULDC.64 UR8, c[0x0][0x2a0] ;  /* 0x0000a80000087ab9 */ /* 0x000fc80000000a00 */
[----:B------:R-:W-:-:S05]  /*2f50*/  IMAD.WIDE.U32 R2, R5, UR17, R2 ;  /* 0x0000001105027c25 */ /* 0x000fca000f8e0002 */
[----:B------:R-:W-:Y:S02]  /*2f60*/  IADD3 R3, R3, UR6, RZ ;  /* 0x0000000603037c10 */ /* 0x000fe4000fffe0ff */
[----:B------:R-:W-:-:S04]  /*2f70*/  LEA R4, P1, R2, UR8, 0x2 ;  /* 0x0000000802047c11 */ /* 0x000fc8000f8210ff */
[----:B------:R-:W-:Y:S02]  /*2f80*/  LEA.HI.X R5, R2, UR9, R3, 0x2, P1 ;  /* 0x0000000902057c11 */ /* 0x000fe400088f1403 */
[----:B------:R-:W-:-:S05]  /*2f90*/  FSEL R3, R0, RZ, P0 ;  /* 0x000000ff00037208 */ /* 0x000fca0000000000 */
[----:B------:R1:W-:Y:S02]  /*2fa0*/  STG.E desc[UR10][R4.64], R3 ;  /* 0x0000000304007986 */ /* 0x0003e4000c10190a */
.L_x_2195:
[----:B------:R-:W-:Y:S05]  /*2fb0*/  BSYNC B0 ;  /* 0x0000000000007941 */ /* 0x000fea0003800000 */
.L_x_2194:
[----:B------:R-:W-:Y:S01]  /*2fc0*/  USHF.L.U32 UR7, UR13, 0xe, URZ ;  /* 0x0000000e0d077899 */ /* 0x000fe2000800063f */
[----:B------:R-:W-:Y:S01]  /*2fd0*/  SHF.L.U32 R0, R13, 0x2, RZ ;  /* 0x000000020d007819 */ /* 0x000fe200000006ff */
[----:B------:R-:W-:Y:S01]  /*2fe0*/  USHF.L.U32 UR6, UR4, 0x8, URZ ;  /* 0x0000000804067899 */ /* 0x000fe2000800063f */
[----:B01----:R-:W-:Y:S01]  /*2ff0*/  IMAD R4, R6, UR19, RZ ;  /* 0x0000001306047c24 */ /* 0x003fe2000f8e02ff */
[----:B------:R-:W-:Y:S02]  /*3000*/  USHF.R.S32.HI UR8, URZ, 0x1f, UR7 ;  /* 0x0000001f3f087899 */ /* 0x000fe40008011407 */
[----:B------:R-:W-:Y:S01]  /*3010*/  MOV R3, UR7 ;  /* 0x0000000700037c02 */ /* 0x000fe20008000f00 */
[----:B------:R-:W-:Y:S01]  /*3020*/  USHF.R.S32.HI UR7, URZ, 0x1f, UR6 ;  /* 0x0000001f3f077899 */ /* 0x000fe20008011406 */
[----:B------:R-:W-:Y:S01]  /*3030*/  IMAD R5, R7, UR16, R4 ;  /* 0x0000001007057c24 */ /* 0x000fe2000f8e0204 */
[----:B------:R-:W-:Y:S01]  /*3040*/  ULDC.64 UR14, c[0x0][0x2e8] ;  /* 0x0000ba00000e7ab9 */ /* 0x000fe20000000a00 */
[----:B------:R-:W-:-:S02]  /*3050*/  IADD3 R2, P0, P1, R0, UR6, R3 ;  /* 0x0000000600027c10 */ /* 0x000fc4000f91e003 */
[----:B------:R-:W-:Y:S02]  /*3060*/  SHF.R.S32.HI R0, RZ, 0x1f, R0 ;  /* 0x0000001fff007819 */ /* 0x000fe40000011400 */
[----:B------:R-:W-:Y:S01]  /*3070*/  MOV R3, UR8 ;  /* 0x0000000800037c02 */ /* 0x000fe20008000f00 */
[----:B------:R-:W-:Y:S02]  /*3080*/  ULDC.64 UR8, c[0x0][0x2d8] ;  /* 0x0000b60000087ab9 */ /* 0x000fe40000000a00 */
[----:B------:R-:W-:Y:S01]  /*3090*/  UIMAD UR6, UR5, UR8, URZ ;  /* 0x00000008050672a4 */ /* 0x000fe2000f8e023f */
[----:B------:R-:W-:Y:S02]  /*30a0*/  IADD3.X R3, R0, UR7, R3, P0, P1 ;  /* 0x0000000700037c10 */ /* 0x000fe400087e2403 */
[----:B------:R-:W-:Y:S01]  /*30b0*/  ISETP.NE.U32.AND P0, PT, RZ, UR14, PT ;  /* 0x0000000eff007c0c */ /* 0x000fe2000bf05070 */
[----:B------:R-:W-:Y:S01]  /*30c0*/  UIMAD UR6, UR17, UR9, UR6 ;  /* 0x00000009110672a4 */ /* 0x000fe2000f8e0206 */
[----:B------:R-:W-:-:S02]  /*30d0*/  IMAD.WIDE.U32 R2, R6, UR16, R2 ;  /* 0x0000001006027c25 */ /* 0x000fc4000f8e0002 */
[----:B------:R-:W-:-:S03]  /*30e0*/  ISETP.NE.AND.EX P0, PT, RZ, UR15, PT, P0 ;  /* 0x0000000fff007c0c */ /* 0x000fc6000bf05300 */
[----:B------:R-:W-:Y:S02]  /*30f0*/  IADD3 R3, R3, R5, RZ ;  /* 0x0000000503037210 */ /* 0x000fe40007ffe0ff */
[----:B------:R-:W-:Y:S01]  /*3100*/  MOV R5, UR8 ;  /* 0x0000000800057c02 */ /* 0x000fe20008000f00 */
[----:B------:R-:W-:Y:S01]  /*3110*/  ULDC.64 UR8, c[0x0][0x2b8] ;  /* 0x0000ae0000087ab9 */ /* 0x000fe20000000a00 */
[----:B------:R-:W-:-:S03]  /*3120*/  ISETP.NE.OR P0, PT, R13, RZ, !P0 ;  /* 0x000000ff0d00720c */ /* 0x000fc60004705670 */
[----:B------:R-:W-:-:S05]  /*3130*/  IMAD.WIDE.U32 R2, R5, UR17, R2 ;  /* 0x0000001105027c25 */ /* 0x000fca000f8e0002 */
[----:B------:R-:W-:Y:S02]  /*3140*/  IADD3 R3, R3, UR6, RZ ;  /* 0x0000000603037c10 */ /* 0x000fe4000fffe0ff */
[----:B------:R-:W-:-:S04]  /*3150*/  LEA R4, P1, R2, UR8, 0x2 ;  /* 0x0000000802047c11 */ /* 0x000fc8000f8210ff */
[----:B------:R-:W-:-:S05]  /*3160*/  LEA.HI.X R5, R2, UR9, R3, 0x2, P1 ;  /* 0x0000000902057c11 */ /* 0x000fca00088f1403 */
        /* <DEDUP_REMOVED lines=17> */
[----:B------:R-:W-:Y:S01]  /*3280*/  ULDC UR4, c[0x0][0x2e0] ;  /* 0x0000b80000047ab9 */ /* 0x000fe20000000800 */
[----:B------:R-:W-:Y:S01]  /*3290*/  ULDC UR6, c[0x0][0x220] ;  /* 0x0000880000067ab9 */ /* 0x000fe20000000800 */
[----:B------:R-:W-:-:S04]  /*32a0*/  UIMAD UR4, UR13, UR4, UR12 ;  /* 0x000000040d0472a4 */ /* 0x000fc8000f8e020c */
[----:B------:R-:W-:-:S03]  /*32b0*/  UIMAD UR6, UR4, UR6, UR16 ;  /* 0x00000006040672a4 */ /* 0x000fc6000f8e0210 */
[----:B------:R-:W-:Y:S02]  /*32c0*/  ULDC.64 UR4, c[0x0][0x2e8] ;  /* 0x0000ba0000047ab9 */ /* 0x000fe40000000a00 */
[----:B------:R-:W-:-:S06]  /*32d0*/  UIMAD.WIDE UR4, UR6, 0x4, UR4 ;  /* 0x00000004060478a5 */ /* 0x000fcc000f8e0204 */
[----:B------:R-:W-:Y:S02]  /*32e0*/  MOV R2, UR4 ;  /* 0x0000000400027c02 */ /* 0x000fe40008000f00 */
[----:B------:R-:W-:-:S05]  /*32f0*/  MOV R3, UR5 ;  /* 0x0000000500037c02 */ /* 0x000fca0008000f00 */
[----:B------:R-:W-:Y:S01]  /*3300*/  STG.E desc[UR10][R2.64], RZ ;  /* 0x000000ff02007986 */ /* 0x000fe2000c10190a */
[----:B------:R-:W-:Y:S05]  /*3310*/  EXIT ;  /* 0x000000000000794d */ /* 0x000fea0003800000 */
.L_x_2196:
        /* <DEDUP_REMOVED lines=14> */
.L_x_2224:


//--------------------- .nv.global.init           --------------------------
	.section	.nv.global.init,"aw",@progbits
.nv.global.init:
	.type		$str$23,@object
	.size		$str$23,($str$24 - $str$23)
$str$23:
        /*0000*/ 	.byte	0x28, 0x61, 0x64, 0x64, 0x72, 0x65, 0x73, 0x73, 0x20, 0x26, 0x20, 0x6d, 0x61, 0x73, 0x6b, 0x29
        /*0010*/ 	.byte	0x20, 0x3d, 0x3d, 0x20, 0x30, 0x00
	.type		$str$24,@object
	.size		$str$24,(__unnamed_2 - $str$24)
$str$24:
        /*0016*/ 	.byte	0x2f, 0x74, 0x6d, 0x70, 0x2f, 0x6f, 0x73, 0x73, 0x5f, 0x6b, 0x65, 0x72, 0x6e, 0x65, 0x6c, 0x73
        /*0026*/ 	.byte	0x5f, 0x73, 0x72, 0x63, 0x2f, 0x66, 0x6c, 0x61, 0x73, 0x68, 0x5f, 0x61, 0x74, 0x74, 0x65, 0x6e
        /*0036*/ 	.byte	0x74, 0x69, 0x6f, 0x6e, 0x2f, 0x63, 0x73, 0x72, 0x63, 0x2f, 0x63, 0x75, 0x74, 0x6c, 0x61, 0x73
        /*0046*/ 	.byte	0x73, 0x2f, 0x69, 0x6e, 0x63, 0x6c, 0x75, 0x64, 0x65, 0x2f, 0x63, 0x75, 0x74, 0x65, 0x2f, 0x70
        /*0056*/ 	.byte	0x6f, 0x69, 0x6e, 0x74, 0x65, 0x72, 0x5f, 0x66, 0x6c, 0x61, 0x67, 0x67, 0x65, 0x64, 0x2e, 0x68
        /*0066*/ 	.byte	0x70, 0x70, 0x00
	.type		__unnamed_2,@object
	.size		__unnamed_2,(__unnamed_1 - __unnamed_2)
__unnamed_2:
        /* <DEDUP_REMOVED lines=20> */
        /*01a9*/ 	.byte	0x43, 0x3c, 0x36, 0x34, 0x3e, 0x3e, 0x3e, 0x3e, 0x5d, 0x00
	.type		__unnamed_1,@object
	.size		__unnamed_1,(.L_0 - __unnamed_1)
__unnamed_1:
        /* <DEDUP_REMOVED lines=23> */
        /*0323*/ 	.byte	0x3a, 0x43, 0x3c, 0x35, 0x31, 0x32, 0x30, 0x3e, 0x3e, 0x3e, 0x3e, 0x3e, 0x5d, 0x00
.L_0:


//--------------------- .nv.shared._ZN7cutlass13device_kernelIN5flash11enable_sm90INS1_16FlashAttnBwdSm90INS1_25CollectiveMainloopBwdSm90ILi2ELi1ELi1EN4cute5tupleIJNS5_1CILi1EEES8_S8_EEENS6_IJNS7_ILi64EEENS7_ILi80EEENS7_ILi256EEEEEENS_6half_tEfNS_4arch4Sm90ELb0ELb0ELb1ELb0ELb0ELb0ELb1ELb1ELi2ELi1ELi1ELi1ELb0EEENS1_21CollectiveEpilogueBwdISD_SE_SG_Li256ELb0ELb1ELi2EEENS1_19SingleTileSchedulerILb0ELb0ELb0ELi80EEEEEEEEEvNT_6ParamsE --------------------------
	.section	.nv.shared._ZN7cutlass13device_kernelIN5flash11enable_sm90INS1_16FlashAttnBwdSm90INS1_25CollectiveMainloopBwdSm90ILi2ELi1ELi1EN4cute5tupleIJNS5_1CILi1EEES8_S8_EEENS6_IJNS7_ILi64EEENS7_ILi80EEENS7_ILi256EEEEEENS_6half_tEfNS_4arch4Sm90ELb0ELb0ELb1ELb0ELb0ELb0ELb1ELb1ELi2ELi1ELi1ELi1ELb0EEENS1_21CollectiveEpilogueBwdISD_SE_SG_Li256ELb0ELb1ELi2EEENS1_19SingleTileSchedulerILb0ELb0ELb0ELi80EEEEEEEEEvNT_6ParamsE,"aw",@nobits
	.sectionflags	@""
	.align	16
	.zero		1024


//--------------------- .nv.shared.reserved.0     --------------------------
	.section	.nv.shared.reserved.0,"aw",@nobits
	.weak		__nv_reservedSMEM_offset_0_alias
	.size		__nv_reservedSMEM_offset_0_alias, 0, 0
	.other		__nv_reservedSMEM_offset_0_alias,@"STO_CUDA_RESERVED_SHARED STV_DEFAULT"
__nv_reservedSMEM_offset_0_alias:
	.zero		0


//--------------------- .nv.global                --------------------------
	.section	.nv.global,"aw",@nobits
.nv.global:
	.type		_ZN77_INTERNAL_002f1f51_41_flash_bwd_hdim256_fp16_softcapall_sm90_cu_3fbc093a_28534cute1_E,@object
	.size		_ZN77_INTERNAL_002f1f51_41_flash_bwd_hdim256_fp16_softcapall_sm90_cu_3fbc093a_28534cute1_E,(_ZN77_INTERNAL_002f1f51_41_flash_bwd_hdim256_fp16_softcapall_sm90_cu_3fbc093a_28534cuda3std3__45__cpo6cbeginE - _ZN77_INTERNAL_002f1f51_41_flash_bwd_hdim256_fp16_softcapall_sm90_cu_3fbc093a_28534cute1_E)
_ZN77_INTERNAL_002f1f51_41_flash_bwd_hdim256_fp16_softcapall_sm90_cu_3fbc093a_28534cute1_E:
	.zero		1
	.type		_ZN77_INTERNAL_002f1f51_41_flash_bwd_hdim256_fp16_softcapall_sm90_cu_3fbc093a_28534cuda3std3__45__cpo6cbeginE,@object
	.size		_ZN77_INTERNAL_002f1f51_41_flash_bwd_hdim256_fp16_softcapall_sm90_cu_3fbc093a_28534cuda3std3__45__cpo6cbeginE,(_ZN77_INTERNAL_002f1f51_41_flash_bwd_hdim256_fp16_softcapall_sm90_cu_3fbc093a_28534cuda3std3__48in_placeE - _ZN77_INTERNAL_002f1f51_41_flash_bwd_hdim256_fp16_softcapall_sm90_cu_3fbc093a_28534cuda3std3__45__cpo6cbeginE)
_ZN77_INTERNAL_002f1f51_41_flash_bwd_hdim256_fp16_softcapall_sm90_cu_3fbc093a_28534cuda3std3__45__cpo6cbeginE:
	.zero		1
	.type		_ZN77_INTERNAL_002f1f51_41_flash_bwd_hdim256_fp16_softcapall_sm90_cu_3fbc093a_28534cuda3std3__48in_placeE,@object
	.size		_ZN77_INTERNAL_002f1f51_41_flash_bwd_hdim256_fp16_softcapall_sm90_cu_3fbc093a_28534cuda3std3__48in_placeE,(_ZN77_INTERNAL_002f1f51_41_flash_bwd_hdim256_fp16_softcapall_sm90_cu_3fbc093a_28534cuda3std6ranges3__45__cpo9iter_moveE - _ZN77_INTERNAL_002f1f51_41_flash_bwd_hdim256_fp16_softcapall_sm90_cu_3fbc093a_28534cuda3std3__48in_placeE)
_ZN77_INTERNAL_002f1f51_41_flash_bwd_hdim256_fp16_softcapall_sm90_cu_3fbc093a_28534cuda3std3__48in_placeE:
	.zero		1
	.type		_ZN77_INTERNAL_002f1f51_41_flash_bwd_hdim256_fp16_softcapall_sm90_cu_3fbc093a_28534cuda3std6ranges3__45__cpo9iter_moveE,@object
	.size		_ZN77_INTERNAL_002f1f51_41_flash_bwd_hdim256_fp16_softcapall_sm90_cu_3fbc093a_28534cuda3std6ranges3__45__cpo9iter_moveE,(_ZN77_INTERNAL_002f1f51_41_flash_bwd_hdim256_fp16_softcapall_sm90_cu_3fbc093a_28534cuda3std3__45__cpo5beginE - _ZN77_INTERNAL_002f1f51_41_flash_bwd_hdim256_fp16_softcapall_sm90_cu_3fbc093a_28534cuda3std6ranges3__45__cpo9iter_moveE)
_ZN77_INTERNAL_002f1f51_41_flash_bwd_hdim256_fp16_softcapall_sm90_cu_3fbc093a_28534cuda3std6ranges3__45__cpo9iter_moveE:
	.zero		1
	.type		_ZN77_INTERNAL_002f1f51_41_flash_bwd_hdim256_fp16_softcapall_sm90_cu_3fbc093a_28534cuda3std3__45__cpo5beginE,@object
	.size		_ZN77_INTERNAL_002f1f51_41_flash_bwd_hdim256_fp16_softcapall_sm90_cu_3fbc093a_28534cuda3std3__45__cpo5beginE,(_ZN77_INTERNAL_002f1f51_41_flash_bwd_hdim256_fp16_softcapall_sm90_cu_3fbc093a_28534cuda3std3__479_GLOBAL__N__002f1f51_41_flash_bwd_hdim256_fp16_softcapall_sm90_cu_3fbc093a_28536ignoreE - _ZN77_INTERNAL_002f1f51_41_flash_bwd_hdim256_fp16_softcapall_sm90_cu_3fbc093a_28534cuda3std3__45__cpo5beginE)
_ZN77_INTERNAL_002f1f51_41_flash_bwd_hdim256_fp16_softcapall_sm90_cu_3fbc093a_28534cuda3std3__45__cpo5beginE:
	.zero		1
	.type		_ZN77_INTERNAL_002f1f51_41_flash_bwd_hdim256_fp16_softcapall_sm90_cu_3fbc093a_28534cuda3std3__479_GLOBAL__N__002f1f51_41_flash_bwd_hdim256_fp16_softcapall_sm90_cu_3fbc093a_28536ignoreE,@object
	.size		_ZN77_INTERNAL_002f1f51_41_flash_bwd_hdim256_fp16_softcapall_sm90_cu_3fbc093a_28534cuda3std3__479_GLOBAL__N__002f1f51_41_flash_bwd_hdim256_fp16_softcapall_sm90_cu_3fbc093a_28536ignoreE,(_ZN77_INTERNAL_002f1f51_41_flash_bwd_hdim256_fp16_softcapall_sm90_cu_3fbc093a_28534cute7productE - _ZN77_INTERNAL_002f1f51_41_flash_bwd_hdim256_fp16_softcapall_sm90_cu_3fbc093a_28534cuda3std3__479_GLOBAL__N__002f1f51_41_flash_bwd_hdim256_fp16_softcapall_sm90_cu_3fbc093a_28536ignoreE)
_ZN77_INTERNAL_002f1f51_41_flash_bwd_hdim256_fp16_softcapall_sm90_cu_3fbc093a_28534cuda3std3__479_GLOBAL__N__002f1f51_41_flash_bwd_hdim256_fp16_softcapall_sm90_cu_3fbc093a_28536ignoreE:
	.zero		1
	.type		_ZN77_INTERNAL_002f1f51_41_flash_bwd_hdim256_fp16_softcapall_sm90_cu_3fbc093a_28534cute7productE,@object
	.size		_ZN77_INTERNAL_002f1f51_41_flash_bwd_hdim256_fp16_softcapall_sm90_cu_3fbc093a_28534cute7productE,(_ZN77_INTERNAL_002f1f51_41_flash_bwd_hdim256_fp16_softcapall_sm90_cu_3fbc093a_28534cuda3std3__45__cpo3endE - _ZN77_INTERNAL_002f1f51_41_flash_bwd_hdim256_fp16_softcapall_sm90_cu_3fbc093a_28534cute7productE)
_ZN77_INTERNAL_002f1f51_41_flash_bwd_hdim256_fp16_softcapall_sm90_cu_3fbc093a_28534cute7productE:
	.zero		1
	.type		_ZN77_INTERNAL_002f1f51_41_flash_bwd_hdim256_fp16_softcapall_sm90_cu_3fbc093a_28534cuda3std3__45__cpo3endE,@object
	.size		_ZN77_INTERNAL_002f1f51_41_flash_bwd_hdim256_fp16_softcapall_sm90_cu_3fbc093a_28534cuda3std3__45__cpo3endE,(_ZN77_INTERNAL_002f1f51_41_flash_bwd_hdim256_fp16_softcapall_sm90_cu_3fbc093a_28534cuda3std3__419piecewise_constructE - _ZN77_INTERNAL_002f1f51_41_flash_bwd_hdim256_fp16_softcapall_sm90_cu_3fbc093a_28534cuda3std3__45__cpo3endE)
_ZN77_INTERNAL_002f1f51_41_flash_bwd_hdim256_fp16_softcapall_sm90_cu_3fbc093a_28534cuda3std3__45__cpo3endE:
	.zero		1
	.type		_ZN77_INTERNAL_002f1f51_41_flash_bwd_hdim256_fp16_softcapall_sm90_cu_3fbc093a_28534cuda3std3__419piecewise_constructE,@object
	.size		_ZN77_INTERNAL_002f1f51_41_flash_bwd_hdim256_fp16_softcapall_sm90_cu_3fbc093a_28534cuda3std3__419piecewise_constructE,(_ZN77_INTERNAL_002f1f51_41_flash_bwd_hdim256_fp16_softcapall_sm90_cu_3fbc093a_28534cuda3std3__45__cpo4cendE - _ZN77_INTERNAL_002f1f51_41_flash_bwd_hdim256_fp16_softcapall_sm90_cu_3fbc093a_28534cuda3std3__419piecewise_constructE)
_ZN77_INTERNAL_002f1f51_41_flash_bwd_hdim256_fp16_softcapall_sm90_cu_3fbc093a_28534cuda3std3__419piecewise_constructE:
	.zero		1
	.type		_ZN77_INTERNAL_002f1f51_41_flash_bwd_hdim256_fp16_softcapall_sm90_cu_3fbc093a_28534cuda3std3__45__cpo4cendE,@object
	.size		_ZN77_INTERNAL_002f1f51_41_flash_bwd_hdim256_fp16_softcapall_sm90_cu_3fbc093a_28534cuda3std3__45__cpo4cendE,(_ZN77_INTERNAL_002f1f51_41_flash_bwd_hdim256_fp16_softcapall_sm90_cu_3fbc093a_28534cuda3std6ranges3__45__cpo4swapE - _ZN77_INTERNAL_002f1f51_41_flash_bwd_hdim256_fp16_softcapall_sm90_cu_3fbc093a_28534cuda3std3__45__cpo4cendE)
_ZN77_INTERNAL_002f1f51_41_flash_bwd_hdim256_fp16_softcapall_sm90_cu_3fbc093a_28534cuda3std3__45__cpo4cendE:
	.zero		1
	.type		_ZN77_INTERNAL_002f1f51_41_flash_bwd_hdim256_fp16_softcapall_sm90_cu_3fbc093a_28534cuda3std6ranges3__45__cpo4swapE,@object
	.size		_ZN77_INTERNAL_002f1f51_41_flash_bwd_hdim256_fp16_softcapall_sm90_cu_3fbc093a_28534cuda3std6ranges3__45__cpo4swapE,(.L_9 - _ZN77_INTERNAL_002f1f51_41_flash_bwd_hdim256_fp16_softcapall_sm90_cu_3fbc093a_28534cuda3std6ranges3__45__cpo4swapE)
_ZN77_INTERNAL_002f1f51_41_flash_bwd_hdim256_fp16_softcapall_sm90_cu_3fbc093a_28534cuda3std6ranges3__45__cpo4swapE:
	.zero		1
.L_9:


//--------------------- .nv.shared._ZN7cutlass13device_kernelIN5flash11enable_sm90INS1_16FlashAttnBwdSm90INS1_25CollectiveMainloopBwdSm90ILi2ELi1ELi1EN4cute5tupleIJNS5_1CILi1EEES8_S8_EEENS6_IJNS7_ILi64EEENS7_ILi80EEENS7_ILi256EEEEEENS_6half_tEfNS_4arch4Sm90ELb0ELb0ELb1ELb0ELb0ELb0ELb1ELb1ELi2ELi1ELi1ELi1ELb0EEENS1_24CollectiveEpilogueBwdGQAISD_fSG_Li256ELb0ELb0EEENS1_19SingleTileSchedulerILb0ELb0ELb0ELi80EEEEEEEEEvNT_6ParamsE --------------------------
	.section	.nv.shared._ZN7cutlass13device_kernelIN5flash11enable_sm90INS1_16FlashAttnBwdSm90INS1_25CollectiveMainloopBwdSm90ILi2ELi1ELi1EN4cute5tupleIJNS5_1CILi1EEES8_S8_EEENS6_IJNS7_ILi64EEENS7_ILi80EEENS7_ILi256EEEEEENS_6half_tEfNS_4arch4Sm90ELb0ELb0ELb1ELb0ELb0ELb0ELb1ELb1ELi2ELi1ELi1ELi1ELb0EEENS1_24CollectiveEpilogueBwdGQAISD_fSG_Li256ELb0ELb0EEENS1_19SingleTileSchedulerILb0ELb0ELb0ELi80EEEEEEEEEvNT_6ParamsE,"aw",@nobits
	.sectionflags	@""
	.align	16
	.zero		1024


//--------------------- .nv.shared._ZN7cutlass13device_kernelIN5flash11enable_sm90INS1_16FlashAttnBwdSm90INS1_25CollectiveMainloopBwdSm90ILi2ELi1ELi1EN4cute5tupleIJNS5_1CILi1EEES8_S8_EEENS6_IJNS7_ILi64EEENS7_ILi80EEENS7_ILi256EEEEEENS_6half_tEfNS_4arch4Sm90ELb0ELb0ELb1ELb1ELb0ELb0ELb1ELb1ELi2ELi1ELi1ELi1ELb0EEENS1_21CollectiveEpilogueBwdISD_SE_SG_Li256ELb1ELb1ELi2EEENS1_19SingleTileSchedulerILb1ELb0ELb0ELi80EEEEEEEEEvNT_6ParamsE --------------------------
	.section	.nv.shared._ZN7cutlass13device_kernelIN5flash11enable_sm90INS1_16FlashAttnBwdSm90INS1_25CollectiveMainloopBwdSm90ILi2ELi1ELi1EN4cute5tupleIJNS5_1CILi1EEES8_S8_EEENS6_IJNS7_ILi64EEENS7_ILi80EEENS7_ILi256EEEEEENS_6half_tEfNS_4arch4Sm90ELb0ELb0ELb1ELb1ELb0ELb0ELb1ELb1ELi2ELi1ELi1ELi1ELb0EEENS1_21CollectiveEpilogueBwdISD_SE_SG_Li256ELb1ELb1ELi2EEENS1_19SingleTileSchedulerILb1ELb0ELb0ELi80EEEEEEEEEvNT_6ParamsE,"aw",@nobits
	.sectionflags	@""
	.align	16
	.zero		1024


//--------------------- .nv.shared._ZN7cutlass13device_kernelIN5flash11enable_sm90INS1_16FlashAttnBwdSm90INS1_25CollectiveMainloopBwdSm90ILi2ELi1ELi1EN4cute5tupleIJNS5_1CILi1EEES8_S8_EEENS6_IJNS7_ILi64EEENS7_ILi80EEENS7_ILi256EEEEEENS_6half_tEfNS_4arch4Sm90ELb0ELb0ELb1ELb1ELb0ELb0ELb1ELb1ELi2ELi1ELi1ELi1ELb0EEENS1_24CollectiveEpilogueBwdGQAISD_fSG_Li256ELb1ELb0EEENS1_19SingleTileSchedulerILb1ELb0ELb0ELi80EEEEEEEEEvNT_6ParamsE --------------------------
	.section	.nv.shared._ZN7cutlass13device_kernelIN5flash11enable_sm90INS1_16FlashAttnBwdSm90INS1_25CollectiveMainloopBwdSm90ILi2ELi1ELi1EN4cute5tupleIJNS5_1CILi1EEES8_S8_EEENS6_IJNS7_ILi64EEENS7_ILi80EEENS7_ILi256EEEEEENS_6half_tEfNS_4arch4Sm90ELb0ELb0ELb1ELb1ELb0ELb0ELb1ELb1ELi2ELi1ELi1ELi1ELb0EEENS1_24CollectiveEpilogueBwdGQAISD_fSG_Li256ELb1ELb0EEENS1_19SingleTileSchedulerILb1ELb0ELb0ELi80EEEEEEEEEvNT_6ParamsE,"aw",@nobits
	.sectionflags	@""
	.align	16
	.zero		1024


//--------------------- .nv.shared._ZN7cutlass13device_kernelIN5flash11enable_sm90INS1_16FlashAttnBwdSm90INS1_25CollectiveMainloopBwdSm90ILi2ELi1ELi1EN4cute5tupleIJNS5_1CILi1EEES8_S8_EEENS6_IJNS7_ILi64EEENS7_ILi80EEENS7_ILi256EEEEEENS_6half_tEfNS_4arch4Sm90ELb0ELb1ELb1ELb0ELb0ELb0ELb1ELb1ELi2ELi1ELi1ELi1ELb0EEENS1_21CollectiveEpilogueBwdISD_SE_SG_Li256ELb0ELb1ELi2EEENS1_19SingleTileSchedulerILb0ELb0ELb0ELi80EEEEEEEEEvNT_6ParamsE --------------------------
	.section	.nv.shared._ZN7cutlass13device_kernelIN5flash11enable_sm90INS1_16FlashAttnBwdSm90INS1_25CollectiveMainloopBwdSm90ILi2ELi1ELi1EN4cute5tupleIJNS5_1CILi1EEES8_S8_EEENS6_IJNS7_ILi64EEENS7_ILi80EEENS7_ILi256EEEEEENS_6half_tEfNS_4arch4Sm90ELb0ELb1ELb1ELb0ELb0ELb0ELb1ELb1ELi2ELi1ELi1ELi1ELb0EEENS1_21CollectiveEpilogueBwdISD_SE_SG_Li256ELb0ELb1ELi2EEENS1_19SingleTileSchedulerILb0ELb0ELb0ELi80EEEEEEEEEvNT_6ParamsE,"aw",@nobits
	.sectionflags	@""
	.align	16
	.zero		1024


//--------------------- .nv.shared._ZN7cutlass13device_kernelIN5flash11enable_sm90INS1_16FlashAttnBwdSm90INS1_25CollectiveMainloopBwdSm90ILi2ELi1ELi1EN4cute5tupleIJNS5_1CILi1EEES8_S8_EEENS6_IJNS7_ILi64EEENS7_ILi80EEENS7_ILi256EEEEEENS_6half_tEfNS_4arch4Sm90ELb0ELb1ELb1ELb0ELb0ELb0ELb1ELb1ELi2ELi1ELi1ELi1ELb0EEENS1_24CollectiveEpilogueBwdGQAISD_fSG_Li256ELb0ELb0EEENS1_19SingleTileSchedulerILb0ELb0ELb0ELi80EEEEEEEEEvNT_6ParamsE --------------------------
	.section	.nv.shared._ZN7cutlass13device_kernelIN5flash11enable_sm90INS1_16FlashAttnBwdSm90INS1_25CollectiveMainloopBwdSm90ILi2ELi1ELi1EN4cute5tupleIJNS5_1CILi1EEES8_S8_EEENS6_IJNS7_ILi64EEENS7_ILi80EEENS7_ILi256EEEEEENS_6half_tEfNS_4arch4Sm90ELb0ELb1ELb1ELb0ELb0ELb0ELb1ELb1ELi2ELi1ELi1ELi1ELb0EEENS1_24CollectiveEpilogueBwdGQAISD_fSG_Li256ELb0ELb0EEENS1_19SingleTileSchedulerILb0ELb0ELb0ELi80EEEEEEEEEvNT_6ParamsE,"aw",@nobits
	.sectionflags	@""
	.align	16
	.zero		1024


//--------------------- .nv.shared._ZN7cutlass13device_kernelIN5flash11enable_sm90INS1_16FlashAttnBwdSm90INS1_25CollectiveMainloopBwdSm90ILi2ELi1ELi1EN4cute5tupleIJNS5_1CILi1EEES8_S8_EEENS6_IJNS7_ILi64EEENS7_ILi80EEENS7_ILi256EEEEEENS_6half_tEfNS_4arch4Sm90ELb0ELb1ELb1ELb1ELb0ELb0ELb1ELb1ELi2ELi1ELi1ELi1ELb0EEENS1_21CollectiveEpilogueBwdISD_SE_SG_Li256ELb1ELb1ELi2EEENS1_19SingleTileSchedulerILb1ELb0ELb0ELi80EEEEEEEEEvNT_6ParamsE --------------------------
	.section	.nv.shared._ZN7cutlass13device_kernelIN5flash11enable_sm90INS1_16FlashAttnBwdSm90INS1_25CollectiveMainloopBwdSm90ILi2ELi1ELi1EN4cute5tupleIJNS5_1CILi1EEES8_S8_EEENS6_IJNS7_ILi64EEENS7_ILi80EEENS7_ILi256EEEEEENS_6half_tEfNS_4arch4Sm90ELb0ELb1ELb1ELb1ELb0ELb0ELb1ELb1ELi2ELi1ELi1ELi1ELb0EEENS1_21CollectiveEpilogueBwdISD_SE_SG_Li256ELb1ELb1ELi2EEENS1_19SingleTileSchedulerILb1ELb0ELb0ELi80EEEEEEEEEvNT_6ParamsE,"aw",@nobits
	.sectionflags	@""
	.align	16
	.zero		1024


//--------------------- .nv.shared._ZN7cutlass13device_kernelIN5flash11enable_sm90INS1_16FlashAttnBwdSm90INS1_25CollectiveMainloopBwdSm90ILi2ELi1ELi1EN4cute5tupleIJNS5_1CILi1EEES8_S8_EEENS6_IJNS7_ILi64EEENS7_ILi80EEENS7_ILi256EEEEEENS_6half_tEfNS_4arch4Sm90ELb0ELb1ELb1ELb1ELb0ELb0ELb1ELb1ELi2ELi1ELi1ELi1ELb0EEENS1_24CollectiveEpilogueBwdGQAISD_fSG_Li256ELb1ELb0EEENS1_19SingleTileSchedulerILb1ELb0ELb0ELi80EEEEEEEEEvNT_6ParamsE --------------------------
	.section	.nv.shared._ZN7cutlass13device_kernelIN5flash11enable_sm90INS1_16FlashAttnBwdSm90INS1_25CollectiveMainloopBwdSm90ILi2ELi1ELi1EN4cute5tupleIJNS5_1CILi1EEES8_S8_EEENS6_IJNS7_ILi64EEENS7_ILi80EEENS7_ILi256EEEEEENS_6half_tEfNS_4arch4Sm90ELb0ELb1ELb1ELb1ELb0ELb0ELb1ELb1ELi2ELi1ELi1ELi1ELb0EEENS1_24CollectiveEpilogueBwdGQAISD_fSG_Li256ELb1ELb0EEENS1_19SingleTileSchedulerILb1ELb0ELb0ELi80EEEEEEEEEvNT_6ParamsE,"aw",@nobits
	.sectionflags	@""
	.align	16
	.zero		1024


//--------------------- .nv.shared._ZN7cutlass13device_kernelIN5flash11enable_sm90INS1_16FlashAttnBwdSm90INS1_25CollectiveMainloopBwdSm90ILi2ELi1ELi1EN4cute5tupleIJNS5_1CILi1EEES8_S8_EEENS6_IJNS7_ILi64EEENS7_ILi80EEENS7_ILi256EEEEEENS_6half_tEfNS_4arch4Sm90ELb1ELb0ELb1ELb0ELb0ELb0ELb1ELb1ELi2ELi1ELi1ELi1ELb0EEENS1_21CollectiveEpilogueBwdISD_SE_SG_Li256ELb0ELb1ELi2EEENS1_25SingleTileBwdLPTSchedulerILb0ELi80ELb0EEEEEEEEEvNT_6ParamsE --------------------------
	.section	.nv.shared._ZN7cutlass13device_kernelIN5flash11enable_sm90INS1_16FlashAttnBwdSm90INS1_25CollectiveMainloopBwdSm90ILi2ELi1ELi1EN4cute5tupleIJNS5_1CILi1EEES8_S8_EEENS6_IJNS7_ILi64EEENS7_ILi80EEENS7_ILi256EEEEEENS_6half_tEfNS_4arch4Sm90ELb1ELb0ELb1ELb0ELb0ELb0ELb1ELb1ELi2ELi1ELi1ELi1ELb0EEENS1_21CollectiveEpilogueBwdISD_SE_SG_Li256ELb0ELb1ELi2EEENS1_25SingleTileBwdLPTSchedulerILb0ELi80ELb0EEEEEEEEEvNT_6ParamsE,"aw",@nobits
	.sectionflags	@""
	.align	16
	.zero		1024


//--------------------- .nv.shared._ZN7cutlass13device_kernelIN5flash11enable_sm90INS1_16FlashAttnBwdSm90INS1_25CollectiveMainloopBwdSm90ILi2ELi1ELi1EN4cute5tupleIJNS5_1CILi1EEES8_S8_EEENS6_IJNS7_ILi64EEENS7_ILi80EEENS7_ILi256EEEEEENS_6half_tEfNS_4arch4Sm90ELb1ELb0ELb1ELb0ELb0ELb0ELb1ELb1ELi2ELi1ELi1ELi1ELb0EEENS1_24CollectiveEpilogueBwdGQAISD_fSG_Li256ELb0ELb0EEENS1_25SingleTileBwdLPTSchedulerILb0ELi80ELb0EEEEEEEEEvNT_6ParamsE --------------------------
	.section	.nv.shared._ZN7cutlass13device_kernelIN5flash11enable_sm90INS1_16FlashAttnBwdSm90INS1_25CollectiveMainloopBwdSm90ILi2ELi1ELi1EN4cute5tupleIJNS5_1CILi1EEES8_S8_EEENS6_IJNS7_ILi64EEENS7_ILi80EEENS7_ILi256EEEEEENS_6half_tEfNS_4arch4Sm90ELb1ELb0ELb1ELb0ELb0ELb0ELb1ELb1ELi2ELi1ELi1ELi1ELb0EEENS1_24CollectiveEpilogueBwdGQAISD_fSG_Li256ELb0ELb0EEENS1_25SingleTileBwdLPTSchedulerILb0ELi80ELb0EEEEEEEEEvNT_6ParamsE,"aw",@nobits
	.sectionflags	@""
	.align	16
	.zero		1024


//--------------------- .nv.shared._ZN7cutlass13device_kernelIN5flash11enable_sm90INS1_16FlashAttnBwdSm90INS1_25CollectiveMainloopBwdSm90ILi2ELi1ELi1EN4cute5tupleIJNS5_1CILi1EEES8_S8_EEENS6_IJNS7_ILi64EEENS7_ILi80EEENS7_ILi256EEEEEENS_6half_tEfNS_4arch4Sm90ELb1ELb0ELb1ELb1ELb0ELb0ELb1ELb1ELi2ELi1ELi1ELi1ELb0EEENS1_21CollectiveEpilogueBwdISD_SE_SG_Li256ELb1ELb1ELi2EEENS1_25SingleTileBwdLPTSchedulerILb1ELi80ELb0EEEEEEEEEvNT_6ParamsE --------------------------
	.section	.nv.shared._ZN7cutlass13device_kernelIN5flash11enable_sm90INS1_16FlashAttnBwdSm90INS1_25CollectiveMainloopBwdSm90ILi2ELi1ELi1EN4cute5tupleIJNS5_1CILi1EEES8_S8_EEENS6_IJNS7_ILi64EEENS7_ILi80EEENS7_ILi256EEEEEENS_6half_tEfNS_4arch4Sm90ELb1ELb0ELb1ELb1ELb0ELb0ELb1ELb1ELi2ELi1ELi1ELi1ELb0EEENS1_21CollectiveEpilogueBwdISD_SE_SG_Li256ELb1ELb1ELi2EEENS1_25SingleTileBwdLPTSchedulerILb1ELi80ELb0EEEEEEEEEvNT_6ParamsE,"aw",@nobits
	.sectionflags	@""
	.align	16
	.zero		1024


//--------------------- .nv.shared._ZN7cutlass13device_kernelIN5flash11enable_sm90INS1_16FlashAttnBwdSm90INS1_25CollectiveMainloopBwdSm90ILi2ELi1ELi1EN4cute5tupleIJNS5_1CILi1EEES8_S8_EEENS6_IJNS7_ILi64EEENS7_ILi80EEENS7_ILi256EEEEEENS_6half_tEfNS_4arch4Sm90ELb1ELb0ELb1ELb1ELb0ELb0ELb1ELb1ELi2ELi1ELi1ELi1ELb0EEENS1_24CollectiveEpilogueBwdGQAISD_fSG_Li256ELb1ELb0EEENS1_25SingleTileBwdLPTSchedulerILb1ELi80ELb0EEEEEEEEEvNT_6ParamsE --------------------------
	.section	.nv.shared._ZN7cutlass13device_kernelIN5flash11enable_sm90INS1_16FlashAttnBwdSm90INS1_25CollectiveMainloopBwdSm90ILi2ELi1ELi1EN4cute5tupleIJNS5_1CILi1EEES8_S8_EEENS6_IJNS7_ILi64EEENS7_ILi80EEENS7_ILi256EEEEEENS_6half_tEfNS_4arch4Sm90ELb1ELb0ELb1ELb1ELb0ELb0ELb1ELb1ELi2ELi1ELi1ELi1ELb0EEENS1_24CollectiveEpilogueBwdGQAISD_fSG_Li256ELb1ELb0EEENS1_25SingleTileBwdLPTSchedulerILb1ELi80ELb0EEEEEEEEEvNT_6ParamsE,"aw",@nobits
	.sectionflags	@""
	.align	16
	.zero		1024


//--------------------- .nv.shared._ZN7cutlass13device_kernelIN5flash11enable_sm90INS1_16FlashAttnBwdSm90INS1_25CollectiveMainloopBwdSm90ILi2ELi1ELi1EN4cute5tupleIJNS5_1CILi1EEES8_S8_EEENS6_IJNS7_ILi64EEENS7_ILi80EEENS7_ILi256EEEEEENS_6half_tEfNS_4arch4Sm90ELb0ELb0ELb0ELb0ELb0ELb0ELb1ELb1ELi2ELi1ELi1ELi1ELb0EEENS1_21CollectiveEpilogueBwdISD_SE_SG_Li256ELb0ELb1ELi2EEENS1_19SingleTileSchedulerILb0ELb0ELb0ELi80EEEEEEEEEvNT_6ParamsE --------------------------
	.section	.nv.shared._ZN7cutlass13device_kernelIN5flash11enable_sm90INS1_16FlashAttnBwdSm90INS1_25CollectiveMainloopBwdSm90ILi2ELi1ELi1EN4cute5tupleIJNS5_1CILi1EEES8_S8_EEENS6_IJNS7_ILi64EEENS7_ILi80EEENS7_ILi256EEEEEENS_6half_tEfNS_4arch4Sm90ELb0ELb0ELb0ELb0ELb0ELb0ELb1ELb1ELi2ELi1ELi1ELi1ELb0EEENS1_21CollectiveEpilogueBwdISD_SE_SG_Li256ELb0ELb1ELi2EEENS1_19SingleTileSchedulerILb0ELb0ELb0ELi80EEEEEEEEEvNT_6ParamsE,"aw",@nobits
	.sectionflags	@""
	.align	16
	.zero		1024


//--------------------- .nv.shared._ZN7cutlass13device_kernelIN5flash11enable_sm90INS1_16FlashAttnBwdSm90INS1_25CollectiveMainloopBwdSm90ILi2ELi1ELi1EN4cute5tupleIJNS5_1CILi1EEES8_S8_EEENS6_IJNS7_ILi64EEENS7_ILi80EEENS7_ILi256EEEEEENS_6half_tEfNS_4arch4Sm90ELb0ELb0ELb0ELb0ELb0ELb0ELb1ELb1ELi2ELi1ELi1ELi1ELb0EEENS1_24CollectiveEpilogueBwdGQAISD_fSG_Li256ELb0ELb0EEENS1_19SingleTileSchedulerILb0ELb0ELb0ELi80EEEEEEEEEvNT_6ParamsE --------------------------
	.section	.nv.shared._ZN7cutlass13device_kernelIN5flash11enable_sm90INS1_16FlashAttnBwdSm90INS1_25CollectiveMainloopBwdSm90ILi2ELi1ELi1EN4cute5tupleIJNS5_1CILi1EEES8_S8_EEENS6_IJNS7_ILi64EEENS7_ILi80EEENS7_ILi256EEEEEENS_6half_tEfNS_4arch4Sm90ELb0ELb0ELb0ELb0ELb0ELb0ELb1ELb1ELi2ELi1ELi1ELi1ELb0EEENS1_24CollectiveEpilogueBwdGQAISD_fSG_Li256ELb0ELb0EEENS1_19SingleTileSchedulerILb0ELb0ELb0ELi80EEEEEEEEEvNT_6ParamsE,"aw",@nobits
	.sectionflags	@""
	.align	16
	.zero		1024


//--------------------- .nv.shared._ZN7cutlass13device_kernelIN5flash11enable_sm90INS1_16FlashAttnBwdSm90INS1_25CollectiveMainloopBwdSm90ILi2ELi1ELi1EN4cute5tupleIJNS5_1CILi1EEES8_S8_EEENS6_IJNS7_ILi64EEENS7_ILi80EEENS7_ILi256EEEEEENS_6half_tEfNS_4arch4Sm90ELb0ELb0ELb0ELb1ELb0ELb0ELb1ELb1ELi2ELi1ELi1ELi1ELb0EEENS1_21CollectiveEpilogueBwdISD_SE_SG_Li256ELb1ELb1ELi2EEENS1_19SingleTileSchedulerILb1ELb0ELb0ELi80EEEEEEEEEvNT_6ParamsE --------------------------
	.section	.nv.shared._ZN7cutlass13device_kernelIN5flash11enable_sm90INS1_16FlashAttnBwdSm90INS1_25CollectiveMainloopBwdSm90ILi2ELi1ELi1EN4cute5tupleIJNS5_1CILi1EEES8_S8_EEENS6_IJNS7_ILi64EEENS7_ILi80EEENS7_ILi256EEEEEENS_6half_tEfNS_4arch4Sm90ELb0ELb0ELb0ELb1ELb0ELb0ELb1ELb1ELi2ELi1ELi1ELi1ELb0EEENS1_21CollectiveEpilogueBwdISD_SE_SG_Li256ELb1ELb1ELi2EEENS1_19SingleTileSchedulerILb1ELb0ELb0ELi80EEEEEEEEEvNT_6ParamsE,"aw",@nobits
	.sectionflags	@""
	.align	16
	.zero		1024


//--------------------- .nv.shared._ZN7cutlass13device_kernelIN5flash11enable_sm90INS1_16FlashAttnBwdSm90INS1_25CollectiveMainloopBwdSm90ILi2ELi1ELi1EN4cute5tupleIJNS5_1CILi1EEES8_S8_EEENS6_IJNS7_ILi64EEENS7_ILi80EEENS7_ILi256EEEEEENS_6half_tEfNS_4arch4Sm90ELb0ELb0ELb0ELb1ELb0ELb0ELb1ELb1ELi2ELi1ELi1ELi1ELb0EEENS1_24CollectiveEpilogueBwdGQAISD_fSG_Li256ELb1ELb0EEENS1_19SingleTileSchedulerILb1ELb0ELb0ELi80EEEEEEEEEvNT_6ParamsE --------------------------
	.section	.nv.shared._ZN7cutlass13device_kernelIN5flash11enable_sm90INS1_16FlashAttnBwdSm90INS1_25CollectiveMainloopBwdSm90ILi2ELi1ELi1EN4cute5tupleIJNS5_1CILi1EEES8_S8_EEENS6_IJNS7_ILi64EEENS7_ILi80EEENS7_ILi256EEEEEENS_6half_tEfNS_4arch4Sm90ELb0ELb0ELb0ELb1ELb0ELb0ELb1ELb1ELi2ELi1ELi1ELi1ELb0EEENS1_24CollectiveEpilogueBwdGQAISD_fSG_Li256ELb1ELb0EEENS1_19SingleTileSchedulerILb1ELb0ELb0ELi80EEEEEEEEEvNT_6ParamsE,"aw",@nobits
	.sectionflags	@""
	.align	16
	.zero		1024


//--------------------- .nv.shared._ZN7cutlass13device_kernelIN5flash11enable_sm90INS1_16FlashAttnBwdSm90INS1_25CollectiveMainloopBwdSm90ILi2ELi1ELi1EN4cute5tupleIJNS5_1CILi1EEES8_S8_EEENS6_IJNS7_ILi64EEENS7_ILi80EEENS7_ILi256EEEEEENS_6half_tEfNS_4arch4Sm90ELb0ELb1ELb0ELb0ELb0ELb0ELb1ELb1ELi2ELi1ELi1ELi1ELb0EEENS1_21CollectiveEpilogueBwdISD_SE_SG_Li256ELb0ELb1ELi2EEENS1_19SingleTileSchedulerILb0ELb0ELb0ELi80EEEEEEEEEvNT_6ParamsE --------------------------
	.section	.nv.shared._ZN7cutlass13device_kernelIN5flash11enable_sm90INS1_16FlashAttnBwdSm90INS1_25CollectiveMainloopBwdSm90ILi2ELi1ELi1EN4cute5tupleIJNS5_1CILi1EEES8_S8_EEENS6_IJNS7_ILi64EEENS7_ILi80EEENS7_ILi256EEEEEENS_6half_tEfNS_4arch4Sm90ELb0ELb1ELb0ELb0ELb0ELb0ELb1ELb1ELi2ELi1ELi1ELi1ELb0EEENS1_21CollectiveEpilogueBwdISD_SE_SG_Li256ELb0ELb1ELi2EEENS1_19SingleTileSchedulerILb0ELb0ELb0ELi80EEEEEEEEEvNT_6ParamsE,"aw",@nobits
	.sectionflags	@""
	.align	16
	.zero		1024


//--------------------- .nv.shared._ZN7cutlass13device_kernelIN5flash11enable_sm90INS1_16FlashAttnBwdSm90INS1_25CollectiveMainloopBwdSm90ILi2ELi1ELi1EN4cute5tupleIJNS5_1CILi1EEES8_S8_EEENS6_IJNS7_ILi64EEENS7_ILi80EEENS7_ILi256EEEEEENS_6half_tEfNS_4arch4Sm90ELb0ELb1ELb0ELb0ELb0ELb0ELb1ELb1ELi2ELi1ELi1ELi1ELb0EEENS1_24CollectiveEpilogueBwdGQAISD_fSG_Li256ELb0ELb0EEENS1_19SingleTileSchedulerILb0ELb0ELb0ELi80EEEEEEEEEvNT_6ParamsE --------------------------
	.section	.nv.shared._ZN7cutlass13device_kernelIN5flash11enable_sm90INS1_16FlashAttnBwdSm90INS1_25CollectiveMainloopBwdSm90ILi2ELi1ELi1EN4cute5tupleIJNS5_1CILi1EEES8_S8_EEENS6_IJNS7_ILi64EEENS7_ILi80EEENS7_ILi256EEEEEENS_6half_tEfNS_4arch4Sm90ELb0ELb1ELb0ELb0ELb0ELb0ELb1ELb1ELi2ELi1ELi1ELi1ELb0EEENS1_24CollectiveEpilogueBwdGQAISD_fSG_Li256ELb0ELb0EEENS1_19SingleTileSchedulerILb0ELb0ELb0ELi80EEEEEEEEEvNT_6ParamsE,"aw",@nobits
	.sectionflags	@""
	.align	16
	.zero		1024


//--------------------- .nv.shared._ZN7cutlass13device_kernelIN5flash11enable_sm90INS1_16FlashAttnBwdSm90INS1_25CollectiveMainloopBwdSm90ILi2ELi1ELi1EN4cute5tupleIJNS5_1CILi1EEES8_S8_EEENS6_IJNS7_ILi64EEENS7_ILi80EEENS7_ILi256EEEEEENS_6half_tEfNS_4arch4Sm90ELb0ELb1ELb0ELb1ELb0ELb0ELb1ELb1ELi2ELi1ELi1ELi1ELb0EEENS1_21CollectiveEpilogueBwdISD_SE_SG_Li256ELb1ELb1ELi2EEENS1_19SingleTileSchedulerILb1ELb0ELb0ELi80EEEEEEEEEvNT_6ParamsE --------------------------
	.section	.nv.shared._ZN7cutlass13device_kernelIN5flash11enable_sm90INS1_16FlashAttnBwdSm90INS1_25CollectiveMainloopBwdSm90ILi2ELi1ELi1EN4cute5tupleIJNS5_1CILi1EEES8_S8_EEENS6_IJNS7_ILi64EEENS7_ILi80EEENS7_ILi256EEEEEENS_6half_tEfNS_4arch4Sm90ELb0ELb1ELb0ELb1ELb0ELb0ELb1ELb1ELi2ELi1ELi1ELi1ELb0EEENS1_21CollectiveEpilogueBwdISD_SE_SG_Li256ELb1ELb1ELi2EEENS1_19SingleTileSchedulerILb1ELb0ELb0ELi80EEEEEEEEEvNT_6ParamsE,"aw",@nobits
	.sectionflags	@""
	.align	16
	.zero		1024


//--------------------- .nv.shared._ZN7cutlass13device_kernelIN5flash11enable_sm90INS1_16FlashAttnBwdSm90INS1_25CollectiveMainloopBwdSm90ILi2ELi1ELi1EN4cute5tupleIJNS5_1CILi1EEES8_S8_EEENS6_IJNS7_ILi64EEENS7_ILi80EEENS7_ILi256EEEEEENS_6half_tEfNS_4arch4Sm90ELb0ELb1ELb0ELb1ELb0ELb0ELb1ELb1ELi2ELi1ELi1ELi1ELb0EEENS1_24CollectiveEpilogueBwdGQAISD_fSG_Li256ELb1ELb0EEENS1_19SingleTileSchedulerILb1ELb0ELb0ELi80EEEEEEEEEvNT_6ParamsE --------------------------
	.section	.nv.shared._ZN7cutlass13device_kernelIN5flash11enable_sm90INS1_16FlashAttnBwdSm90INS1_25CollectiveMainloopBwdSm90ILi2ELi1ELi1EN4cute5tupleIJNS5_1CILi1EEES8_S8_EEENS6_IJNS7_ILi64EEENS7_ILi80EEENS7_ILi256EEEEEENS_6half_tEfNS_4arch4Sm90ELb0ELb1ELb0ELb1ELb0ELb0ELb1ELb1ELi2ELi1ELi1ELi1ELb0EEENS1_24CollectiveEpilogueBwdGQAISD_fSG_Li256ELb1ELb0EEENS1_19SingleTileSchedulerILb1ELb0ELb0ELi80EEEEEEEEEvNT_6ParamsE,"aw",@nobits
	.sectionflags	@""
	.align	16
	.zero		1024


//--------------------- .nv.shared._ZN7cutlass13device_kernelIN5flash11enable_sm90INS1_16FlashAttnBwdSm90INS1_25CollectiveMainloopBwdSm90ILi2ELi1ELi1EN4cute5tupleIJNS5_1CILi1EEES8_S8_EEENS6_IJNS7_ILi64EEENS7_ILi80EEENS7_ILi256EEEEEENS_6half_tEfNS_4arch4Sm90ELb1ELb0ELb0ELb0ELb0ELb0ELb1ELb1ELi2ELi1ELi1ELi1ELb0EEENS1_21CollectiveEpilogueBwdISD_SE_SG_Li256ELb0ELb1ELi2EEENS1_25SingleTileBwdLPTSchedulerILb0ELi80ELb0EEEEEEEEEvNT_6ParamsE --------------------------
	.section	.nv.shared._ZN7cutlass13device_kernelIN5flash11enable_sm90INS1_16FlashAttnBwdSm90INS1_25CollectiveMainloopBwdSm90ILi2ELi1ELi1EN4cute5tupleIJNS5_1CILi1EEES8_S8_EEENS6_IJNS7_ILi64EEENS7_ILi80EEENS7_ILi256EEEEEENS_6half_tEfNS_4arch4Sm90ELb1ELb0ELb0ELb0ELb0ELb0ELb1ELb1ELi2ELi1ELi1ELi1ELb0EEENS1_21CollectiveEpilogueBwdISD_SE_SG_Li256ELb0ELb1ELi2EEENS1_25SingleTileBwdLPTSchedulerILb0ELi80ELb0EEEEEEEEEvNT_6ParamsE,"aw",@nobits
	.sectionflags	@""
	.align	16
	.zero		1024


//--------------------- .nv.shared._ZN7cutlass13device_kernelIN5flash11enable_sm90INS1_16FlashAttnBwdSm90INS1_25CollectiveMainloopBwdSm90ILi2ELi1ELi1EN4cute5tupleIJNS5_1CILi1EEES8_S8_EEENS6_IJNS7_ILi64EEENS7_ILi80EEENS7_ILi256EEEEEENS_6half_tEfNS_4arch4Sm90ELb1ELb0ELb0ELb0ELb0ELb0ELb1ELb1ELi2ELi1ELi1ELi1ELb0EEENS1_24CollectiveEpilogueBwdGQAISD_fSG_Li256ELb0ELb0EEENS1_25SingleTileBwdLPTSchedulerILb0ELi80ELb0EEEEEEEEEvNT_6ParamsE --------------------------
	.section	.nv.shared._ZN7cutlass13device_kernelIN5flash11enable_sm90INS1_16FlashAttnBwdSm90INS1_25CollectiveMainloopBwdSm90ILi2ELi1ELi1EN4cute5tupleIJNS5_1CILi1EEES8_S8_EEENS6_IJNS7_ILi64EEENS7_ILi80EEENS7_ILi256EEEEEENS_6half_tEfNS_4arch4Sm90ELb1ELb0ELb0ELb0ELb0ELb0ELb1ELb1ELi2ELi1ELi1ELi1ELb0EEENS1_24CollectiveEpilogueBwdGQAISD_fSG_Li256ELb0ELb0EEENS1_25SingleTileBwdLPTSchedulerILb0ELi80ELb0EEEEEEEEEvNT_6ParamsE,"aw",@nobits
	.sectionflags	@""
	.align	16
	.zero		1024


//--------------------- .nv.shared._ZN7cutlass13device_kernelIN5flash22FlashAttnBwdPreprocessIN4cute5tupleIJNS3_1CILi64EEENS5_ILi256EEEEEENS_6half_tEfNS_4arch4Sm90ELb1ELb0EEEEEvNT_6ParamsE --------------------------
	.section	.nv.shared._ZN7cutlass13device_kernelIN5flash22FlashAttnBwdPreprocessIN4cute5tupleIJNS3_1CILi64EEENS5_ILi256EEEEEENS_6half_tEfNS_4arch4Sm90ELb1ELb0EEEEEvNT_6ParamsE,"aw",@nobits
	.sectionflags	@""
	.align	16
	.zero		1024


//--------------------- .nv.shared._ZN7cutlass13device_kernelIN5flash11enable_sm90INS1_16FlashAttnBwdSm90INS1_25CollectiveMainloopBwdSm90ILi2ELi1ELi1EN4cute5tupleIJNS5_1CILi1EEES8_S8_EEENS6_IJNS7_ILi64EEENS7_ILi80EEENS7_ILi256EEEEEENS_6half_tEfNS_4arch4Sm90ELb1ELb0ELb0ELb1ELb0ELb0ELb1ELb1ELi2ELi1ELi1ELi1ELb0EEENS1_21CollectiveEpilogueBwdISD_SE_SG_Li256ELb1ELb1ELi2EEENS1_25SingleTileBwdLPTSchedulerILb1ELi80ELb0EEEEEEEEEvNT_6ParamsE --------------------------
	.section	.nv.shared._ZN7cutlass13device_kernelIN5flash11enable_sm90INS1_16FlashAttnBwdSm90INS1_25CollectiveMainloopBwdSm90ILi2ELi1ELi1EN4cute5tupleIJNS5_1CILi1EEES8_S8_EEENS6_IJNS7_ILi64EEENS7_ILi80EEENS7_ILi256EEEEEENS_6half_tEfNS_4arch4Sm90ELb1ELb0ELb0ELb1ELb0ELb0ELb1ELb1ELi2ELi1ELi1ELi1ELb0EEENS1_21CollectiveEpilogueBwdISD_SE_SG_Li256ELb1ELb1ELi2EEENS1_25SingleTileBwdLPTSchedulerILb1ELi80ELb0EEEEEEEEEvNT_6ParamsE,"aw",@nobits
	.sectionflags	@""
	.align	16
	.zero		1024


//--------------------- .nv.shared._ZN7cutlass13device_kernelIN5flash32FlashAttnBwdPostprocessConvertdQIN4cute5tupleIJNS3_1CILi80EEENS5_ILi256EEEEEENS_6half_tEfNS_4arch4Sm90ELi256ENS3_8TiledMMAINS3_8MMA_AtomIJNS3_4SM904GMMA25MMA_64x16x16_F32F16F16_SSILNSF_5MajorE1ELSH_1ELNSF_7ScaleInE1ELSI_1EEEEEENS3_6LayoutINS4_IJNS5_ILi2EEENS5_ILi1EEESN_EEENS4_IJSN_NS5_ILi0EEESP_EEEEENS4_IJNS3_10UnderscoreESS_SS_EEEEELb1EEEEEvNT_6ParamsE --------------------------
	.section	.nv.shared._ZN7cutlass13device_kernelIN5flash32FlashAttnBwdPostprocessConvertdQIN4cute5tupleIJNS3_1CILi80EEENS5_ILi256EEEEEENS_6half_tEfNS_4arch4Sm90ELi256ENS3_8TiledMMAINS3_8MMA_AtomIJNS3_4SM904GMMA25MMA_64x16x16_F32F16F16_SSILNSF_5MajorE1ELSH_1ELNSF_7ScaleInE1ELSI_1EEEEEENS3_6LayoutINS4_IJNS5_ILi2EEENS5_ILi1EEESN_EEENS4_IJSN_NS5_ILi0EEESP_EEEEENS4_IJNS3_10UnderscoreESS_SS_EEEEELb1EEEEEvNT_6ParamsE,"aw",@nobits
	.sectionflags	@""
	.align	16
	.zero		1024


//--------------------- .nv.shared._ZN7cutlass13device_kernelIN5flash32FlashAttnBwdPostprocessConvertdQIN4cute5tupleIJNS3_1CILi64EEENS5_ILi256EEEEEENS_6half_tEfNS_4arch4Sm90ELi256ENS3_8TiledMMAINS3_8MMA_AtomIJNS3_4SM904GMMA25MMA_64x64x16_F32F16F16_SSILNSF_5MajorE1ELSH_0ELNSF_7ScaleInE1ELSI_1EEEEEENS3_6LayoutINS4_IJNS5_ILi2EEENS5_ILi1EEESN_EEENS4_IJSN_NS5_ILi0EEESP_EEEEENS4_IJNS3_10UnderscoreESS_SS_EEEEELb1EEEEEvNT_6ParamsE --------------------------
	.section	.nv.shared._ZN7cutlass13device_kernelIN5flash32FlashAttnBwdPostprocessConvertdQIN4cute5tupleIJNS3_1CILi64EEENS5_ILi256EEEEEENS_6half_tEfNS_4arch4Sm90ELi256ENS3_8TiledMMAINS3_8MMA_AtomIJNS3_4SM904GMMA25MMA_64x64x16_F32F16F16_SSILNSF_5MajorE1ELSH_0ELNSF_7ScaleInE1ELSI_1EEEEEENS3_6LayoutINS4_IJNS5_ILi2EEENS5_ILi1EEESN_EEENS4_IJSN_NS5_ILi0EEESP_EEEEENS4_IJNS3_10UnderscoreESS_SS_EEEEELb1EEEEEvNT_6ParamsE,"aw",@nobits
	.sectionflags	@""
	.align	16
	.zero		1024


//--------------------- .nv.shared._ZN7cutlass13device_kernelIN5flash11enable_sm90INS1_16FlashAttnBwdSm90INS1_25CollectiveMainloopBwdSm90ILi2ELi1ELi1EN4cute5tupleIJNS5_1CILi1EEES8_S8_EEENS6_IJNS7_ILi64EEENS7_ILi80EEENS7_ILi256EEEEEENS_6half_tEfNS_4arch4Sm90ELb1ELb0ELb0ELb1ELb0ELb0ELb1ELb1ELi2ELi1ELi1ELi1ELb0EEENS1_24CollectiveEpilogueBwdGQAISD_fSG_Li256ELb1ELb0EEENS1_25SingleTileBwdLPTSchedulerILb1ELi80ELb0EEEEEEEEEvNT_6ParamsE --------------------------
	.section	.nv.shared._ZN7cutlass13device_kernelIN5flash11enable_sm90INS1_16FlashAttnBwdSm90INS1_25CollectiveMainloopBwdSm90ILi2ELi1ELi1EN4cute5tupleIJNS5_1CILi1EEES8_S8_EEENS6_IJNS7_ILi64EEENS7_ILi80EEENS7_ILi256EEEEEENS_6half_tEfNS_4arch4Sm90ELb1ELb0ELb0ELb1ELb0ELb0ELb1ELb1ELi2ELi1ELi1ELi1ELb0EEENS1_24CollectiveEpilogueBwdGQAISD_fSG_Li256ELb1ELb0EEENS1_25SingleTileBwdLPTSchedulerILb1ELi80ELb0EEEEEEEEEvNT_6ParamsE,"aw",@nobits
	.sectionflags	@""
	.align	16
	.zero		1024


//--------------------- .nv.shared._ZN7cutlass13device_kernelIN5flash22FlashAttnBwdPreprocessIN4cute5tupleIJNS3_1CILi64EEENS5_ILi256EEEEEENS_6half_tEfNS_4arch4Sm90ELb1ELb1EEEEEvNT_6ParamsE --------------------------
	.section	.nv.shared._ZN7cutlass13device_kernelIN5flash22FlashAttnBwdPreprocessIN4cute5tupleIJNS3_1CILi64EEENS5_ILi256EEEEEENS_6half_tEfNS_4arch4Sm90ELb1ELb1EEEEEvNT_6ParamsE,"aw",@nobits
	.sectionflags	@""
	.align	16
	.zero		1024


//--------------------- .nv.constant0._ZN7cutlass13device_kernelIN5flash11enable_sm90INS1_16FlashAttnBwdSm90INS1_25CollectiveMainloopBwdSm90ILi2ELi1ELi1EN4cute5tupleIJNS5_1CILi1EEES8_S8_EEENS6_IJNS7_ILi64EEENS7_ILi80EEENS7_ILi256EEEEEENS_6half_tEfNS_4arch4Sm90ELb0ELb0ELb1ELb0ELb0ELb0ELb1ELb1ELi2ELi1ELi1ELi1ELb0EEENS1_21CollectiveEpilogueBwdISD_SE_SG_Li256ELb0ELb1ELi2EEENS1_19SingleTileSchedulerILb0ELb0ELb0ELi80EEEEEEEEEvNT_6ParamsE --------------------------
	.section	.nv.constant0._ZN7cutlass13device_kernelIN5flash11enable_sm90INS1_16FlashAttnBwdSm90INS1_25CollectiveMainloopBwdSm90ILi2ELi1ELi1EN4cute5tupleIJNS5_1CILi1EEES8_S8_EEENS6_IJNS7_ILi64EEENS7_ILi80EEENS7_ILi256EEEEEENS_6half_tEfNS_4arch4Sm90ELb0ELb0ELb1ELb0ELb0ELb0ELb1ELb1ELi2ELi1ELi1ELi1ELb0EEENS1_21CollectiveEpilogueBwdISD_SE_SG_Li256ELb0ELb1ELi2EEENS1_19SingleTileSchedulerILb0ELb0ELb0ELi80EEEEEEEEEvNT_6ParamsE,"a",@progbits
	.sectionflags	@""
	.align	4
.nv.constant0._ZN7cutlass13device_kernelIN5flash11enable_sm90INS1_16FlashAttnBwdSm90INS1_25CollectiveMainloopBwdSm90ILi2ELi1ELi1EN4cute5tupleIJNS5_1CILi1EEES8_S8_EEENS6_IJNS7_ILi64EEENS7_ILi80EEENS7_ILi256EEEEEENS_6half_tEfNS_4arch4Sm90ELb0ELb0ELb1ELb0ELb0ELb0ELb1ELb1ELi2ELi1ELi1ELi1ELb0EEENS1_21CollectiveEpilogueBwdISD_SE_SG_Li256ELb0ELb1ELi2EEENS1_19SingleTileSchedulerILb0ELb0ELb0ELi80EEEEEEEEEvNT_6ParamsE:
	.zero		2944


//--------------------- .nv.constant0._ZN7cutlass13device_kernelIN5flash11enable_sm90INS1_16FlashAttnBwdSm90INS1_25CollectiveMainloopBwdSm90ILi2ELi1ELi1EN4cute5tupleIJNS5_1CILi1EEES8_S8_EEENS6_IJNS7_ILi64EEENS7_ILi80EEENS7_ILi256EEEEEENS_6half_tEfNS_4arch4Sm90ELb0ELb0ELb1ELb0ELb0ELb0ELb1ELb1ELi2ELi1ELi1ELi1ELb0EEENS1_24CollectiveEpilogueBwdGQAISD_fSG_Li256ELb0ELb0EEENS1_19SingleTileSchedulerILb0ELb0ELb0ELi80EEEEEEEEEvNT_6ParamsE --------------------------
	.section	.nv.constant0._ZN7cutlass13device_kernelIN5flash11enable_sm90INS1_16FlashAttnBwdSm90INS1_25CollectiveMainloopBwdSm90ILi2ELi1ELi1EN4cute5tupleIJNS5_1CILi1EEES8_S8_EEENS6_IJNS7_ILi64EEENS7_ILi80EEENS7_ILi256EEEEEENS_6half_tEfNS_4arch4Sm90ELb0ELb0ELb1ELb0ELb0ELb0ELb1ELb1ELi2ELi1ELi1ELi1ELb0EEENS1_24CollectiveEpilogueBwdGQAISD_fSG_Li256ELb0ELb0EEENS1_19SingleTileSchedulerILb0ELb0ELb0ELi80EEEEEEEEEvNT_6ParamsE,"a",@progbits
	.sectionflags	@""
	.align	4
.nv.constant0._ZN7cutlass13device_kernelIN5flash11enable_sm90INS1_16FlashAttnBwdSm90INS1_25CollectiveMainloopBwdSm90ILi2ELi1ELi1EN4cute5tupleIJNS5_1CILi1EEES8_S8_EEENS6_IJNS7_ILi64EEENS7_ILi80EEENS7_ILi256EEEEEENS_6half_tEfNS_4arch4Sm90ELb0ELb0ELb1ELb0ELb0ELb0ELb1ELb1ELi2ELi1ELi1ELi1ELb0EEENS1_24CollectiveEpilogueBwdGQAISD_fSG_Li256ELb0ELb0EEENS1_19SingleTileSchedulerILb0ELb0ELb0ELi80EEEEEEEEEvNT_6ParamsE:
	.zero		2304


//--------------------- .nv.constant0._ZN7cutlass13device_kernelIN5flash11enable_sm90INS1_16FlashAttnBwdSm90INS1_25CollectiveMainloopBwdSm90ILi2ELi1ELi1EN4cute5tupleIJNS5_1CILi1EEES8_S8_EEENS6_IJNS7_ILi64EEENS7_ILi80EEENS7_ILi256EEEEEENS_6half_tEfNS_4arch4Sm90ELb0ELb0ELb1ELb1ELb0ELb0ELb1ELb1ELi2ELi1ELi1ELi1ELb0EEENS1_21CollectiveEpilogueBwdISD_SE_SG_Li256ELb1ELb1ELi2EEENS1_19SingleTileSchedulerILb1ELb0ELb0ELi80EEEEEEEEEvNT_6ParamsE --------------------------
	.section	.nv.constant0._ZN7cutlass13device_kernelIN5flash11enable_sm90INS1_16FlashAttnBwdSm90INS1_25CollectiveMainloopBwdSm90ILi2ELi1ELi1EN4cute5tupleIJNS5_1CILi1EEES8_S8_EEENS6_IJNS7_ILi64EEENS7_ILi80EEENS7_ILi256EEEEEENS_6half_tEfNS_4arch4Sm90ELb0ELb0ELb1ELb1ELb0ELb0ELb1ELb1ELi2ELi1ELi1ELi1ELb0EEENS1_21CollectiveEpilogueBwdISD_SE_SG_Li256ELb1ELb1ELi2EEENS1_19SingleTileSchedulerILb1ELb0ELb0ELi80EEEEEEEEEvNT_6ParamsE,"a",@progbits
	.sectionflags	@""
	.align	4
.nv.constant0._ZN7cutlass13device_kernelIN5flash11enable_sm90INS1_16FlashAttnBwdSm90INS1_25CollectiveMainloopBwdSm90ILi2ELi1ELi1EN4cute5tupleIJNS5_1CILi1EEES8_S8_EEENS6_IJNS7_ILi64EEENS7_ILi80EEENS7_ILi256EEEEEENS_6half_tEfNS_4arch4Sm90ELb0ELb0ELb1ELb1ELb0ELb0ELb1ELb1ELi2ELi1ELi1ELi1ELb0EEENS1_21CollectiveEpilogueBwdISD_SE_SG_Li256ELb1ELb1ELi2EEENS1_19SingleTileSchedulerILb1ELb0ELb0ELi80EEEEEEEEEvNT_6ParamsE:
	.zero		2304


//--------------------- .nv.constant0._ZN7cutlass13device_kernelIN5flash11enable_sm90INS1_16FlashAttnBwdSm90INS1_25CollectiveMainloopBwdSm90ILi2ELi1ELi1EN4cute5tupleIJNS5_1CILi1EEES8_S8_EEENS6_IJNS7_ILi64EEENS7_ILi80EEENS7_ILi256EEEEEENS_6half_tEfNS_4arch4Sm90ELb0ELb0ELb1ELb1ELb0ELb0ELb1ELb1ELi2ELi1ELi1ELi1ELb0EEENS1_24CollectiveEpilogueBwdGQAISD_fSG_Li256ELb1ELb0EEENS1_19SingleTileSchedulerILb1ELb0ELb0ELi80EEEEEEEEEvNT_6ParamsE --------------------------
	.section	.nv.constant0._ZN7cutlass13device_kernelIN5flash11enable_sm90INS1_16FlashAttnBwdSm90INS1_25CollectiveMainloopBwdSm90ILi2ELi1ELi1EN4cute5tupleIJNS5_1CILi1EEES8_S8_EEENS6_IJNS7_ILi64EEENS7_ILi80EEENS7_ILi256EEEEEENS_6half_tEfNS_4arch4Sm90ELb0ELb0ELb1ELb1ELb0ELb0ELb1ELb1ELi2ELi1ELi1ELi1ELb0EEENS1_24CollectiveEpilogueBwdGQAISD_fSG_Li256ELb1ELb0EEENS1_19SingleTileSchedulerILb1ELb0ELb0ELi80EEEEEEEEEvNT_6ParamsE,"a",@progbits
	.sectionflags	@""
	.align	4
.nv.constant0._ZN7cutlass13device_kernelIN5flash11enable_sm90INS1_16FlashAttnBwdSm90INS1_25CollectiveMainloopBwdSm90ILi2ELi1ELi1EN4cute5tupleIJNS5_1CILi1EEES8_S8_EEENS6_IJNS7_ILi64EEENS7_ILi80EEENS7_ILi256EEEEEENS_6half_tEfNS_4arch4Sm90ELb0ELb0ELb1ELb1ELb0ELb0ELb1ELb1ELi2ELi1ELi1ELi1ELb0EEENS1_24CollectiveEpilogueBwdGQAISD_fSG_Li256ELb1ELb0EEENS1_19SingleTileSchedulerILb1ELb0ELb0ELi80EEEEEEEEEvNT_6ParamsE:
	.zero		2304


//--------------------- .nv.constant0._ZN7cutlass13device_kernelIN5flash11enable_sm90INS1_16FlashAttnBwdSm90INS1_25CollectiveMainloopBwdSm90ILi2ELi1ELi1EN4cute5tupleIJNS5_1CILi1EEES8_S8_EEENS6_IJNS7_ILi64EEENS7_ILi80EEENS7_ILi256EEEEEENS_6half_tEfNS_4arch4Sm90ELb0ELb1ELb1ELb0ELb0ELb0ELb1ELb1ELi2ELi1ELi1ELi1ELb0EEENS1_21CollectiveEpilogueBwdISD_SE_SG_Li256ELb0ELb1ELi2EEENS1_19SingleTileSchedulerILb0ELb0ELb0ELi80EEEEEEEEEvNT_6ParamsE --------------------------
	.section	.nv.constant0._ZN7cutlass13device_kernelIN5flash11enable_sm90INS1_16FlashAttnBwdSm90INS1_25CollectiveMainloopBwdSm90ILi2ELi1ELi1EN4cute5tupleIJNS5_1CILi1EEES8_S8_EEENS6_IJNS7_ILi64EEENS7_ILi80EEENS7_ILi256EEEEEENS_6half_tEfNS_4arch4Sm90ELb0ELb1ELb1ELb0ELb0ELb0ELb1ELb1ELi2ELi1ELi1ELi1ELb0EEENS1_21CollectiveEpilogueBwdISD_SE_SG_Li256ELb0ELb1ELi2EEENS1_19SingleTileSchedulerILb0ELb0ELb0ELi80EEEEEEEEEvNT_6ParamsE,"a",@progbits
	.sectionflags	@""
	.align	4
.nv.constant0._ZN7cutlass13device_kernelIN5flash11enable_sm90INS1_16FlashAttnBwdSm90INS1_25CollectiveMainloopBwdSm90ILi2ELi1ELi1EN4cute5tupleIJNS5_1CILi1EEES8_S8_EEENS6_IJNS7_ILi64EEENS7_ILi80EEENS7_ILi256EEEEEENS_6half_tEfNS_4arch4Sm90ELb0ELb1ELb1ELb0ELb0ELb0ELb1ELb1ELi2ELi1ELi1ELi1ELb0EEENS1_21CollectiveEpilogueBwdISD_SE_SG_Li256ELb0ELb1ELi2EEENS1_19SingleTileSchedulerILb0ELb0ELb0ELi80EEEEEEEEEvNT_6ParamsE:
	.zero		2944


//--------------------- .nv.constant0._ZN7cutlass13device_kernelIN5flash11enable_sm90INS1_16FlashAttnBwdSm90INS1_25CollectiveMainloopBwdSm90ILi2ELi1ELi1EN4cute5tupleIJNS5_1CILi1EEES8_S8_EEENS6_IJNS7_ILi64EEENS7_ILi80EEENS7_ILi256EEEEEENS_6half_tEfNS_4arch4Sm90ELb0ELb1ELb1ELb0ELb0ELb0ELb1ELb1ELi2ELi1ELi1ELi1ELb0EEENS1_24CollectiveEpilogueBwdGQAISD_fSG_Li256ELb0ELb0EEENS1_19SingleTileSchedulerILb0ELb0ELb0ELi80EEEEEEEEEvNT_6ParamsE --------------------------
	.section	.nv.constant0._ZN7cutlass13device_kernelIN5flash11enable_sm90INS1_16FlashAttnBwdSm90INS1_25CollectiveMainloopBwdSm90ILi2ELi1ELi1EN4cute5tupleIJNS5_1CILi1EEES8_S8_EEENS6_IJNS7_ILi64EEENS7_ILi80EEENS7_ILi256EEEEEENS_6half_tEfNS_4arch4Sm90ELb0ELb1ELb1ELb0ELb0ELb0ELb1ELb1ELi2ELi1ELi1ELi1ELb0EEENS1_24CollectiveEpilogueBwdGQAISD_fSG_Li256ELb0ELb0EEENS1_19SingleTileSchedulerILb0ELb0ELb0ELi80EEEEEEEEEvNT_6ParamsE,"a",@progbits
	.sectionflags	@""
	.align	4
.nv.constant0._ZN7cutlass13device_kernelIN5flash11enable_sm90INS1_16FlashAttnBwdSm90INS1_25CollectiveMainloopBwdSm90ILi2ELi1ELi1EN4cute5tupleIJNS5_1CILi1EEES8_S8_EEENS6_IJNS7_ILi64EEENS7_ILi80EEENS7_ILi256EEEEEENS_6half_tEfNS_4arch4Sm90ELb0ELb1ELb1ELb0ELb0ELb0ELb1ELb1ELi2ELi1ELi1ELi1ELb0EEENS1_24CollectiveEpilogueBwdGQAISD_fSG_Li256ELb0ELb0EEENS1_19SingleTileSchedulerILb0ELb0ELb0ELi80EEEEEEEEEvNT_6ParamsE:
	.zero		2304


//--------------------- .nv.constant0._ZN7cutlass13device_kernelIN5flash11enable_sm90INS1_16FlashAttnBwdSm90INS1_25CollectiveMainloopBwdSm90ILi2ELi1ELi1EN4cute5tupleIJNS5_1CILi1EEES8_S8_EEENS6_IJNS7_ILi64EEENS7_ILi80EEENS7_ILi256EEEEEENS_6half_tEfNS_4arch4Sm90ELb0ELb1ELb1ELb1ELb0ELb0ELb1ELb1ELi2ELi1ELi1ELi1ELb0EEENS1_21CollectiveEpilogueBwdISD_SE_SG_Li256ELb1ELb1ELi2EEENS1_19SingleTileSchedulerILb1ELb0ELb0ELi80EEEEEEEEEvNT_6ParamsE --------------------------
	.section	.nv.constant0._ZN7cutlass13device_kernelIN5flash11enable_sm90INS1_16FlashAttnBwdSm90INS1_25CollectiveMainloopBwdSm90ILi2ELi1ELi1EN4cute5tupleIJNS5_1CILi1EEES8_S8_EEENS6_IJNS7_ILi64EEENS7_ILi80EEENS7_ILi256EEEEEENS_6half_tEfNS_4arch4Sm90ELb0ELb1ELb1ELb1ELb0ELb0ELb1ELb1ELi2ELi1ELi1ELi1ELb0EEENS1_21CollectiveEpilogueBwdISD_SE_SG_Li256ELb1ELb1ELi2EEENS1_19SingleTileSchedulerILb1ELb0ELb0ELi80EEEEEEEEEvNT_6ParamsE,"a",@progbits
	.sectionflags	@""
	.align	4
.nv.constant0._ZN7cutlass13device_kernelIN5flash11enable_sm90INS1_16FlashAttnBwdSm90INS1_25CollectiveMainloopBwdSm90ILi2ELi1ELi1EN4cute5tupleIJNS5_1CILi1EEES8_S8_EEENS6_IJNS7_ILi64EEENS7_ILi80EEENS7_ILi256EEEEEENS_6half_tEfNS_4arch4Sm90ELb0ELb1ELb1ELb1ELb0ELb0ELb1ELb1ELi2ELi1ELi1ELi1ELb0EEENS1_21CollectiveEpilogueBwdISD_SE_SG_Li256ELb1ELb1ELi2EEENS1_19SingleTileSchedulerILb1ELb0ELb0ELi80EEEEEEEEEvNT_6ParamsE:
	.zero		2304


//--------------------- .nv.constant0._ZN7cutlass13device_kernelIN5flash11enable_sm90INS1_16FlashAttnBwdSm90INS1_25CollectiveMainloopBwdSm90ILi2ELi1ELi1EN4cute5tupleIJNS5_1CILi1EEES8_S8_EEENS6_IJNS7_ILi64EEENS7_ILi80EEENS7_ILi256EEEEEENS_6half_tEfNS_4arch4Sm90ELb0ELb1ELb1ELb1ELb0ELb0ELb1ELb1ELi2ELi1ELi1ELi1ELb0EEENS1_24CollectiveEpilogueBwdGQAISD_fSG_Li256ELb1ELb0EEENS1_19SingleTileSchedulerILb1ELb0ELb0ELi80EEEEEEEEEvNT_6ParamsE --------------------------
	.section	.nv.constant0._ZN7cutlass13device_kernelIN5flash11enable_sm90INS1_16FlashAttnBwdSm90INS1_25CollectiveMainloopBwdSm90ILi2ELi1ELi1EN4cute5tupleIJNS5_1CILi1EEES8_S8_EEENS6_IJNS7_ILi64EEENS7_ILi80EEENS7_ILi256EEEEEENS_6half_tEfNS_4arch4Sm90ELb0ELb1ELb1ELb1ELb0ELb0ELb1ELb1ELi2ELi1ELi1ELi1ELb0EEENS1_24CollectiveEpilogueBwdGQAISD_fSG_Li256ELb1ELb0EEENS1_19SingleTileSchedulerILb1ELb0ELb0ELi80EEEEEEEEEvNT_6ParamsE,"a",@progbits
	.sectionflags	@""
	.align	4
.nv.constant0._ZN7cutlass13device_kernelIN5flash11enable_sm90INS1_16FlashAttnBwdSm90INS1_25CollectiveMainloopBwdSm90ILi2ELi1ELi1EN4cute5tupleIJNS5_1CILi1EEES8_S8_EEENS6_IJNS7_ILi64EEENS7_ILi80EEENS7_ILi256EEEEEENS_6half_tEfNS_4arch4Sm90ELb0ELb1ELb1ELb1ELb0ELb0ELb1ELb1ELi2ELi1ELi1ELi1ELb0EEENS1_24CollectiveEpilogueBwdGQAISD_fSG_Li256ELb1ELb0EEENS1_19SingleTileSchedulerILb1ELb0ELb0ELi80EEEEEEEEEvNT_6ParamsE:
	.zero		2304


//--------------------- .nv.constant0._ZN7cutlass13device_kernelIN5flash11enable_sm90INS1_16FlashAttnBwdSm90INS1_25CollectiveMainloopBwdSm90ILi2ELi1ELi1EN4cute5tupleIJNS5_1CILi1EEES8_S8_EEENS6_IJNS7_ILi64EEENS7_ILi80EEENS7_ILi256EEEEEENS_6half_tEfNS_4arch4Sm90ELb1ELb0ELb1ELb0ELb0ELb0ELb1ELb1ELi2ELi1ELi1ELi1ELb0EEENS1_21CollectiveEpilogueBwdISD_SE_SG_Li256ELb0ELb1ELi2EEENS1_25SingleTileBwdLPTSchedulerILb0ELi80ELb0EEEEEEEEEvNT_6ParamsE --------------------------
	.section	.nv.constant0._ZN7cutlass13device_kernelIN5flash11enable_sm90INS1_16FlashAttnBwdSm90INS1_25CollectiveMainloopBwdSm90ILi2ELi1ELi1EN4cute5tupleIJNS5_1CILi1EEES8_S8_EEENS6_IJNS7_ILi64EEENS7_ILi80EEENS7_ILi256EEEEEENS_6half_tEfNS_4arch4Sm90ELb1ELb0ELb1ELb0ELb0ELb0ELb1ELb1ELi2ELi1ELi1ELi1ELb0EEENS1_21CollectiveEpilogueBwdISD_SE_SG_Li256ELb0ELb1ELi2EEENS1_25SingleTileBwdLPTSchedulerILb0ELi80ELb0EEEEEEEEEvNT_6ParamsE,"a",@progbits
	.sectionflags	@""
	.align	4
.nv.constant0._ZN7cutlass13device_kernelIN5flash11enable_sm90INS1_16FlashAttnBwdSm90INS1_25CollectiveMainloopBwdSm90ILi2ELi1ELi1EN4cute5tupleIJNS5_1CILi1EEES8_S8_EEENS6_IJNS7_ILi64EEENS7_ILi80EEENS7_ILi256EEEEEENS_6half_tEfNS_4arch4Sm90ELb1ELb0ELb1ELb0ELb0ELb0ELb1ELb1ELi2ELi1ELi1ELi1ELb0EEENS1_21CollectiveEpilogueBwdISD_SE_SG_Li256ELb0ELb1ELi2EEENS1_25SingleTileBwdLPTSchedulerILb0ELi80ELb0EEEEEEEEEvNT_6ParamsE:
	.zero		2944


//--------------------- .nv.constant0._ZN7cutlass13device_kernelIN5flash11enable_sm90INS1_16FlashAttnBwdSm90INS1_25CollectiveMainloopBwdSm90ILi2ELi1ELi1EN4cute5tupleIJNS5_1CILi1EEES8_S8_EEENS6_IJNS7_ILi64EEENS7_ILi80EEENS7_ILi256EEEEEENS_6half_tEfNS_4arch4Sm90ELb1ELb0ELb1ELb0ELb0ELb0ELb1ELb1ELi2ELi1ELi1ELi1ELb0EEENS1_24CollectiveEpilogueBwdGQAISD_fSG_Li256ELb0ELb0EEENS1_25SingleTileBwdLPTSchedulerILb0ELi80ELb0EEEEEEEEEvNT_6ParamsE --------------------------
	.section	.nv.constant0._ZN7cutlass13device_kernelIN5flash11enable_sm90INS1_16FlashAttnBwdSm90INS1_25CollectiveMainloopBwdSm90ILi2ELi1ELi1EN4cute5tupleIJNS5_1CILi1EEES8_S8_EEENS6_IJNS7_ILi64EEENS7_ILi80EEENS7_ILi256EEEEEENS_6half_tEfNS_4arch4Sm90ELb1ELb0ELb1ELb0ELb0ELb0ELb1ELb1ELi2ELi1ELi1ELi1ELb0EEENS1_24CollectiveEpilogueBwdGQAISD_fSG_Li256ELb0ELb0EEENS1_25SingleTileBwdLPTSchedulerILb0ELi80ELb0EEEEEEEEEvNT_6ParamsE,"a",@progbits
	.sectionflags	@""
	.align	4
.nv.constant0._ZN7cutlass13device_kernelIN5flash11enable_sm90INS1_16FlashAttnBwdSm90INS1_25CollectiveMainloopBwdSm90ILi2ELi1ELi1EN4cute5tupleIJNS5_1CILi1EEES8_S8_EEENS6_IJNS7_ILi64EEENS7_ILi80EEENS7_ILi256EEEEEENS_6half_tEfNS_4arch4Sm90ELb1ELb0ELb1ELb0ELb0ELb0ELb1ELb1ELi2ELi1ELi1ELi1ELb0EEENS1_24CollectiveEpilogueBwdGQAISD_fSG_Li256ELb0ELb0EEENS1_25SingleTileBwdLPTSchedulerILb0ELi80ELb0EEEEEEEEEvNT_6ParamsE:
	.zero		2432


//--------------------- .nv.constant0._ZN7cutlass13device_kernelIN5flash11enable_sm90INS1_16FlashAttnBwdSm90INS1_25CollectiveMainloopBwdSm90ILi2ELi1ELi1EN4cute5tupleIJNS5_1CILi1EEES8_S8_EEENS6_IJNS7_ILi64EEENS7_ILi80EEENS7_ILi256EEEEEENS_6half_tEfNS_4arch4Sm90ELb1ELb0ELb1ELb1ELb0ELb0ELb1ELb1ELi2ELi1ELi1ELi1ELb0EEENS1_21CollectiveEpilogueBwdISD_SE_SG_Li256ELb1ELb1ELi2EEENS1_25SingleTileBwdLPTSchedulerILb1ELi80ELb0EEEEEEEEEvNT_6ParamsE --------------------------
	.section	.nv.constant0._ZN7cutlass13device_kernelIN5flash11enable_sm90INS1_16FlashAttnBwdSm90INS1_25CollectiveMainloopBwdSm90ILi2ELi1ELi1EN4cute5tupleIJNS5_1CILi1EEES8_S8_EEENS6_IJNS7_ILi64EEENS7_ILi80EEENS7_ILi256EEEEEENS_6half_tEfNS_4arch4Sm90ELb1ELb0ELb1ELb1ELb0ELb0ELb1ELb1ELi2ELi1ELi1ELi1ELb0EEENS1_21CollectiveEpilogueBwdISD_SE_SG_Li256ELb1ELb1ELi2EEENS1_25SingleTileBwdLPTSchedulerILb1ELi80ELb0EEEEEEEEEvNT_6ParamsE,"a",@progbits
	.sectionflags	@""
	.align	4
.nv.constant0._ZN7cutlass13device_kernelIN5flash11enable_sm90INS1_16FlashAttnBwdSm90INS1_25CollectiveMainloopBwdSm90ILi2ELi1ELi1EN4cute5tupleIJNS5_1CILi1EEES8_S8_EEENS6_IJNS7_ILi64EEENS7_ILi80EEENS7_ILi256EEEEEENS_6half_tEfNS_4arch4Sm90ELb1ELb0ELb1ELb1ELb0ELb0ELb1ELb1ELi2ELi1ELi1ELi1ELb0EEENS1_21CollectiveEpilogueBwdISD_SE_SG_Li256ELb1ELb1ELi2EEENS1_25SingleTileBwdLPTSchedulerILb1ELi80ELb0EEEEEEEEEvNT_6ParamsE:
	.zero		2304


//--------------------- .nv.constant0._ZN7cutlass13device_kernelIN5flash11enable_sm90INS1_16FlashAttnBwdSm90INS1_25CollectiveMainloopBwdSm90ILi2ELi1ELi1EN4cute5tupleIJNS5_1CILi1EEES8_S8_EEENS6_IJNS7_ILi64EEENS7_ILi80EEENS7_ILi256EEEEEENS_6half_tEfNS_4arch4Sm90ELb1ELb0ELb1ELb1ELb0ELb0ELb1ELb1ELi2ELi1ELi1ELi1ELb0EEENS1_24CollectiveEpilogueBwdGQAISD_fSG_Li256ELb1ELb0EEENS1_25SingleTileBwdLPTSchedulerILb1ELi80ELb0EEEEEEEEEvNT_6ParamsE --------------------------
	.section	.nv.constant0._ZN7cutlass13device_kernelIN5flash11enable_sm90INS1_16FlashAttnBwdSm90INS1_25CollectiveMainloopBwdSm90ILi2ELi1ELi1EN4cute5tupleIJNS5_1CILi1EEES8_S8_EEENS6_IJNS7_ILi64EEENS7_ILi80EEENS7_ILi256EEEEEENS_6half_tEfNS_4arch4Sm90ELb1ELb0ELb1ELb1ELb0ELb0ELb1ELb1ELi2ELi1ELi1ELi1ELb0EEENS1_24CollectiveEpilogueBwdGQAISD_fSG_Li256ELb1ELb0EEENS1_25SingleTileBwdLPTSchedulerILb1ELi80ELb0EEEEEEEEEvNT_6ParamsE,"a",@progbits
	.sectionflags	@""
	.align	4
.nv.constant0._ZN7cutlass13device_kernelIN5flash11enable_sm90INS1_16FlashAttnBwdSm90INS1_25CollectiveMainloopBwdSm90ILi2ELi1ELi1EN4cute5tupleIJNS5_1CILi1EEES8_S8_EEENS6_IJNS7_ILi64EEENS7_ILi80EEENS7_ILi256EEEEEENS_6half_tEfNS_4arch4Sm90ELb1ELb0ELb1ELb1ELb0ELb0ELb1ELb1ELi2ELi1ELi1ELi1ELb0EEENS1_24CollectiveEpilogueBwdGQAISD_fSG_Li256ELb1ELb0EEENS1_25SingleTileBwdLPTSchedulerILb1ELi80ELb0EEEEEEEEEvNT_6ParamsE:
	.zero		2432


//--------------------- .nv.constant0._ZN7cutlass13device_kernelIN5flash11enable_sm90INS1_16FlashAttnBwdSm90INS1_25CollectiveMainloopBwdSm90ILi2ELi1ELi1EN4cute5tupleIJNS5_1CILi1EEES8_S8_EEENS6_IJNS7_ILi64EEENS7_ILi80EEENS7_ILi256EEEEEENS_6half_tEfNS_4arch4Sm90ELb0ELb0ELb0ELb0ELb0ELb0ELb1ELb1ELi2ELi1ELi1ELi1ELb0EEENS1_21CollectiveEpilogueBwdISD_SE_SG_Li256ELb0ELb1ELi2EEENS1_19SingleTileSchedulerILb0ELb0ELb0ELi80EEEEEEEEEvNT_6ParamsE --------------------------
	.section	.nv.constant0._ZN7cutlass13device_kernelIN5flash11enable_sm90INS1_16FlashAttnBwdSm90INS1_25CollectiveMainloopBwdSm90ILi2ELi1ELi1EN4cute5tupleIJNS5_1CILi1EEES8_S8_EEENS6_IJNS7_ILi64EEENS7_ILi80EEENS7_ILi256EEEEEENS_6half_tEfNS_4arch4Sm90ELb0ELb0ELb0ELb0ELb0ELb0ELb1ELb1ELi2ELi1ELi1ELi1ELb0EEENS1_21CollectiveEpilogueBwdISD_SE_SG_Li256ELb0ELb1ELi2EEENS1_19SingleTileSchedulerILb0ELb0ELb0ELi80EEEEEEEEEvNT_6ParamsE,"a",@progbits
	.sectionflags	@""
	.align	4
.nv.constant0._ZN7cutlass13device_kernelIN5flash11enable_sm90INS1_16FlashAttnBwdSm90INS1_25CollectiveMainloopBwdSm90ILi2ELi1ELi1EN4cute5tupleIJNS5_1CILi1EEES8_S8_EEENS6_IJNS7_ILi64EEENS7_ILi80EEENS7_ILi256EEEEEENS_6half_tEfNS_4arch4Sm90ELb0ELb0ELb0ELb0ELb0ELb0ELb1ELb1ELi2ELi1ELi1ELi1ELb0EEENS1_21CollectiveEpilogueBwdISD_SE_SG_Li256ELb0ELb1ELi2EEENS1_19SingleTileSchedulerILb0ELb0ELb0ELi80EEEEEEEEEvNT_6ParamsE:
	.zero		2944


//--------------------- .nv.constant0._ZN7cutlass13device_kernelIN5flash11enable_sm90INS1_16FlashAttnBwdSm90INS1_25CollectiveMainloopBwdSm90ILi2ELi1ELi1EN4cute5tupleIJNS5_1CILi1EEES8_S8_EEENS6_IJNS7_ILi64EEENS7_ILi80EEENS7_ILi256EEEEEENS_6half_tEfNS_4arch4Sm90ELb0ELb0ELb0ELb0ELb0ELb0ELb1ELb1ELi2ELi1ELi1ELi1ELb0EEENS1_24CollectiveEpilogueBwdGQAISD_fSG_Li256ELb0ELb0EEENS1_19SingleTileSchedulerILb0ELb0ELb0ELi80EEEEEEEEEvNT_6ParamsE --------------------------
	.section	.nv.constant0._ZN7cutlass13device_kernelIN5flash11enable_sm90INS1_16FlashAttnBwdSm90INS1_25CollectiveMainloopBwdSm90ILi2ELi1ELi1EN4cute5tupleIJNS5_1CILi1EEES8_S8_EEENS6_IJNS7_ILi64EEENS7_ILi80EEENS7_ILi256EEEEEENS_6half_tEfNS_4arch4Sm90ELb0ELb0ELb0ELb0ELb0ELb0ELb1ELb1ELi2ELi1ELi1ELi1ELb0EEENS1_24CollectiveEpilogueBwdGQAISD_fSG_Li256ELb0ELb0EEENS1_19SingleTileSchedulerILb0ELb0ELb0ELi80EEEEEEEEEvNT_6ParamsE,"a",@progbits
	.sectionflags	@""
	.align	4
.nv.constant0._ZN7cutlass13device_kernelIN5flash11enable_sm90INS1_16FlashAttnBwdSm90INS1_25CollectiveMainloopBwdSm90ILi2ELi1ELi1EN4cute5tupleIJNS5_1CILi1EEES8_S8_EEENS6_IJNS7_ILi64EEENS7_ILi80EEENS7_ILi256EEEEEENS_6half_tEfNS_4arch4Sm90ELb0ELb0ELb0ELb0ELb0ELb0ELb1ELb1ELi2ELi1ELi1ELi1ELb0EEENS1_24CollectiveEpilogueBwdGQAISD_fSG_Li256ELb0ELb0EEENS1_19SingleTileSchedulerILb0ELb0ELb0ELi80EEEEEEEEEvNT_6ParamsE:
	.zero		2304


//--------------------- .nv.constant0._ZN7cutlass13device_kernelIN5flash11enable_sm90INS1_16FlashAttnBwdSm90INS1_25CollectiveMainloopBwdSm90ILi2ELi1ELi1EN4cute5tupleIJNS5_1CILi1EEES8_S8_EEENS6_IJNS7_ILi64EEENS7_ILi80EEENS7_ILi256EEEEEENS_6half_tEfNS_4arch4Sm90ELb0ELb0ELb0ELb1ELb0ELb0ELb1ELb1ELi2ELi1ELi1ELi1ELb0EEENS1_21CollectiveEpilogueBwdISD_SE_SG_Li256ELb1ELb1ELi2EEENS1_19SingleTileSchedulerILb1ELb0ELb0ELi80EEEEEEEEEvNT_6ParamsE --------------------------
	.section	.nv.constant0._ZN7cutlass13device_kernelIN5flash11enable_sm90INS1_16FlashAttnBwdSm90INS1_25CollectiveMainloopBwdSm90ILi2ELi1ELi1EN4cute5tupleIJNS5_1CILi1EEES8_S8_EEENS6_IJNS7_ILi64EEENS7_ILi80EEENS7_ILi256EEEEEENS_6half_tEfNS_4arch4Sm90ELb0ELb0ELb0ELb1ELb0ELb0ELb1ELb1ELi2ELi1ELi1ELi1ELb0EEENS1_21CollectiveEpilogueBwdISD_SE_SG_Li256ELb1ELb1ELi2EEENS1_19SingleTileSchedulerILb1ELb0ELb0ELi80EEEEEEEEEvNT_6ParamsE,"a",@progbits
	.sectionflags	@""
	.align	4
.nv.constant0._ZN7cutlass13device_kernelIN5flash11enable_sm90INS1_16FlashAttnBwdSm90INS1_25CollectiveMainloopBwdSm90ILi2ELi1ELi1EN4cute5tupleIJNS5_1CILi1EEES8_S8_EEENS6_IJNS7_ILi64EEENS7_ILi80EEENS7_ILi256EEEEEENS_6half_tEfNS_4arch4Sm90ELb0ELb0ELb0ELb1ELb0ELb0ELb1ELb1ELi2ELi1ELi1ELi1ELb0EEENS1_21CollectiveEpilogueBwdISD_SE_SG_Li256ELb1ELb1ELi2EEENS1_19SingleTileSchedulerILb1ELb0ELb0ELi80EEEEEEEEEvNT_6ParamsE:
	.zero		2304


//--------------------- .nv.constant0._ZN7cutlass13device_kernelIN5flash11enable_sm90INS1_16FlashAttnBwdSm90INS1_25CollectiveMainloopBwdSm90ILi2ELi1ELi1EN4cute5tupleIJNS5_1CILi1EEES8_S8_EEENS6_IJNS7_ILi64EEENS7_ILi80EEENS7_ILi256EEEEEENS_6half_tEfNS_4arch4Sm90ELb0ELb0ELb0ELb1ELb0ELb0ELb1ELb1ELi2ELi1ELi1ELi1ELb0EEENS1_24CollectiveEpilogueBwdGQAISD_fSG_Li256ELb1ELb0EEENS1_19SingleTileSchedulerILb1ELb0ELb0ELi80EEEEEEEEEvNT_6ParamsE --------------------------
	.section	.nv.constant0._ZN7cutlass13device_kernelIN5flash11enable_sm90INS1_16FlashAttnBwdSm90INS1_25CollectiveMainloopBwdSm90ILi2ELi1ELi1EN4cute5tupleIJNS5_1CILi1EEES8_S8_EEENS6_IJNS7_ILi64EEENS7_ILi80EEENS7_ILi256EEEEEENS_6half_tEfNS_4arch4Sm90ELb0ELb0ELb0ELb1ELb0ELb0ELb1ELb1ELi2ELi1ELi1ELi1ELb0EEENS1_24CollectiveEpilogueBwdGQAISD_fSG_Li256ELb1ELb0EEENS1_19SingleTileSchedulerILb1ELb0ELb0ELi80EEEEEEEEEvNT_6ParamsE,"a",@progbits
	.sectionflags	@""
	.align	4
.nv.constant0._ZN7cutlass13device_kernelIN5flash11enable_sm90INS1_16FlashAttnBwdSm90INS1_25CollectiveMainloopBwdSm90ILi2ELi1ELi1EN4cute5tupleIJNS5_1CILi1EEES8_S8_EEENS6_IJNS7_ILi64EEENS7_ILi80EEENS7_ILi256EEEEEENS_6half_tEfNS_4arch4Sm90ELb0ELb0ELb0ELb1ELb0ELb0ELb1ELb1ELi2ELi1ELi1ELi1ELb0EEENS1_24CollectiveEpilogueBwdGQAISD_fSG_Li256ELb1ELb0EEENS1_19SingleTileSchedulerILb1ELb0ELb0ELi80EEEEEEEEEvNT_6ParamsE:
	.zero		2304


//--------------------- .nv.constant0._ZN7cutlass13device_kernelIN5flash11enable_sm90INS1_16FlashAttnBwdSm90INS1_25CollectiveMainloopBwdSm90ILi2ELi1ELi1EN4cute5tupleIJNS5_1CILi1EEES8_S8_EEENS6_IJNS7_ILi64EEENS7_ILi80EEENS7_ILi256EEEEEENS_6half_tEfNS_4arch4Sm90ELb0ELb1ELb0ELb0ELb0ELb0ELb1ELb1ELi2ELi1ELi1ELi1ELb0EEENS1_21CollectiveEpilogueBwdISD_SE_SG_Li256ELb0ELb1ELi2EEENS1_19SingleTileSchedulerILb0ELb0ELb0ELi80EEEEEEEEEvNT_6ParamsE --------------------------
	.section	.nv.constant0._ZN7cutlass13device_kernelIN5flash11enable_sm90INS1_16FlashAttnBwdSm90INS1_25CollectiveMainloopBwdSm90ILi2ELi1ELi1EN4cute5tupleIJNS5_1CILi1EEES8_S8_EEENS6_IJNS7_ILi64EEENS7_ILi80EEENS7_ILi256EEEEEENS_6half_tEfNS_4arch4Sm90ELb0ELb1ELb0ELb0ELb0ELb0ELb1ELb1ELi2ELi1ELi1ELi1ELb0EEENS1_21CollectiveEpilogueBwdISD_SE_SG_Li256ELb0ELb1ELi2EEENS1_19SingleTileSchedulerILb0ELb0ELb0ELi80EEEEEEEEEvNT_6ParamsE,"a",@progbits
	.sectionflags	@""
	.align	4
.nv.constant0._ZN7cutlass13device_kernelIN5flash11enable_sm90INS1_16FlashAttnBwdSm90INS1_25CollectiveMainloopBwdSm90ILi2ELi1ELi1EN4cute5tupleIJNS5_1CILi1EEES8_S8_EEENS6_IJNS7_ILi64EEENS7_ILi80EEENS7_ILi256EEEEEENS_6half_tEfNS_4arch4Sm90ELb0ELb1ELb0ELb0ELb0ELb0ELb1ELb1ELi2ELi1ELi1ELi1ELb0EEENS1_21CollectiveEpilogueBwdISD_SE_SG_Li256ELb0ELb1ELi2EEENS1_19SingleTileSchedulerILb0ELb0ELb0ELi80EEEEEEEEEvNT_6ParamsE:
	.zero		2944


//--------------------- .nv.constant0._ZN7cutlass13device_kernelIN5flash11enable_sm90INS1_16FlashAttnBwdSm90INS1_25CollectiveMainloopBwdSm90ILi2ELi1ELi1EN4cute5tupleIJNS5_1CILi1EEES8_S8_EEENS6_IJNS7_ILi64EEENS7_ILi80EEENS7_ILi256EEEEEENS_6half_tEfNS_4arch4Sm90ELb0ELb1ELb0ELb0ELb0ELb0ELb1ELb1ELi2ELi1ELi1ELi1ELb0EEENS1_24CollectiveEpilogueBwdGQAISD_fSG_Li256ELb0ELb0EEENS1_19SingleTileSchedulerILb0ELb0ELb0ELi80EEEEEEEEEvNT_6ParamsE --------------------------
	.section	.nv.constant0._ZN7cutlass13device_kernelIN5flash11enable_sm90INS1_16FlashAttnBwdSm90INS1_25CollectiveMainloopBwdSm90ILi2ELi1ELi1EN4cute5tupleIJNS5_1CILi1EEES8_S8_EEENS6_IJNS7_ILi64EEENS7_ILi80EEENS7_ILi256EEEEEENS_6half_tEfNS_4arch4Sm90ELb0ELb1ELb0ELb0ELb0ELb0ELb1ELb1ELi2ELi1ELi1ELi1ELb0EEENS1_24CollectiveEpilogueBwdGQAISD_fSG_Li256ELb0ELb0EEENS1_19SingleTileSchedulerILb0ELb0ELb0ELi80EEEEEEEEEvNT_6ParamsE,"a",@progbits
	.sectionflags	@""
	.align	4
.nv.constant0._ZN7cutlass13device_kernelIN5flash11enable_sm90INS1_16FlashAttnBwdSm90INS1_25CollectiveMainloopBwdSm90ILi2ELi1ELi1EN4cute5tupleIJNS5_1CILi1EEES8_S8_EEENS6_IJNS7_ILi64EEENS7_ILi80EEENS7_ILi256EEEEEENS_6half_tEfNS_4arch4Sm90ELb0ELb1ELb0ELb0ELb0ELb0ELb1ELb1ELi2ELi1ELi1ELi1ELb0EEENS1_24CollectiveEpilogueBwdGQAISD_fSG_Li256ELb0ELb0EEENS1_19SingleTileSchedulerILb0ELb0ELb0ELi80EEEEEEEEEvNT_6ParamsE:
	.zero		2304


//--------------------- .nv.constant0._ZN7cutlass13device_kernelIN5flash11enable_sm90INS1_16FlashAttnBwdSm90INS1_25CollectiveMainloopBwdSm90ILi2ELi1ELi1EN4cute5tupleIJNS5_1CILi1EEES8_S8_EEENS6_IJNS7_ILi64EEENS7_ILi80EEENS7_ILi256EEEEEENS_6half_tEfNS_4arch4Sm90ELb0ELb1ELb0ELb1ELb0ELb0ELb1ELb1ELi2ELi1ELi1ELi1ELb0EEENS1_21CollectiveEpilogueBwdISD_SE_SG_Li256ELb1ELb1ELi2EEENS1_19SingleTileSchedulerILb1ELb0ELb0ELi80EEEEEEEEEvNT_6ParamsE --------------------------
	.section	.nv.constant0._ZN7cutlass13device_kernelIN5flash11enable_sm90INS1_16FlashAttnBwdSm90INS1_25CollectiveMainloopBwdSm90ILi2ELi1ELi1EN4cute5tupleIJNS5_1CILi1EEES8_S8_EEENS6_IJNS7_ILi64EEENS7_ILi80EEENS7_ILi256EEEEEENS_6half_tEfNS_4arch4Sm90ELb0ELb1ELb0ELb1ELb0ELb0ELb1ELb1ELi2ELi1ELi1ELi1ELb0EEENS1_21CollectiveEpilogueBwdISD_SE_SG_Li256ELb1ELb1ELi2EEENS1_19SingleTileSchedulerILb1ELb0ELb0ELi80EEEEEEEEEvNT_6ParamsE,"a",@progbits
	.sectionflags	@""
	.align	4
.nv.constant0._ZN7cutlass13device_kernelIN5flash11enable_sm90INS1_16FlashAttnBwdSm90INS1_25CollectiveMainloopBwdSm90ILi2ELi1ELi1EN4cute5tupleIJNS5_1CILi1EEES8_S8_EEENS6_IJNS7_ILi64EEENS7_ILi80EEENS7_ILi256EEEEEENS_6half_tEfNS_4arch4Sm90ELb0ELb1ELb0ELb1ELb0ELb0ELb1ELb1ELi2ELi1ELi1ELi1ELb0EEENS1_21CollectiveEpilogueBwdISD_SE_SG_Li256ELb1ELb1ELi2EEENS1_19SingleTileSchedulerILb1ELb0ELb0ELi80EEEEEEEEEvNT_6ParamsE:
	.zero		2304


//--------------------- .nv.constant0._ZN7cutlass13device_kernelIN5flash11enable_sm90INS1_16FlashAttnBwdSm90INS1_25CollectiveMainloopBwdSm90ILi2ELi1ELi1EN4cute5tupleIJNS5_1CILi1EEES8_S8_EEENS6_IJNS7_ILi64EEENS7_ILi80EEENS7_ILi256EEEEEENS_6half_tEfNS_4arch4Sm90ELb0ELb1ELb0ELb1ELb0ELb0ELb1ELb1ELi2ELi1ELi1ELi1ELb0EEENS1_24CollectiveEpilogueBwdGQAISD_fSG_Li256ELb1ELb0EEENS1_19SingleTileSchedulerILb1ELb0ELb0ELi80EEEEEEEEEvNT_6ParamsE --------------------------
	.section	.nv.constant0._ZN7cutlass13device_kernelIN5flash11enable_sm90INS1_16FlashAttnBwdSm90INS1_25CollectiveMainloopBwdSm90ILi2ELi1ELi1EN4cute5tupleIJNS5_1CILi1EEES8_S8_EEENS6_IJNS7_ILi64EEENS7_ILi80EEENS7_ILi256EEEEEENS_6half_tEfNS_4arch4Sm90ELb0ELb1ELb0ELb1ELb0ELb0ELb1ELb1ELi2ELi1ELi1ELi1ELb0EEENS1_24CollectiveEpilogueBwdGQAISD_fSG_Li256ELb1ELb0EEENS1_19SingleTileSchedulerILb1ELb0ELb0ELi80EEEEEEEEEvNT_6ParamsE,"a",@progbits
	.sectionflags	@""
	.align	4
.nv.constant0._ZN7cutlass13device_kernelIN5flash11enable_sm90INS1_16FlashAttnBwdSm90INS1_25CollectiveMainloopBwdSm90ILi2ELi1ELi1EN4cute5tupleIJNS5_1CILi1EEES8_S8_EEENS6_IJNS7_ILi64EEENS7_ILi80EEENS7_ILi256EEEEEENS_6half_tEfNS_4arch4Sm90ELb0ELb1ELb0ELb1ELb0ELb0ELb1ELb1ELi2ELi1ELi1ELi1ELb0EEENS1_24CollectiveEpilogueBwdGQAISD_fSG_Li256ELb1ELb0EEENS1_19SingleTileSchedulerILb1ELb0ELb0ELi80EEEEEEEEEvNT_6ParamsE:
	.zero		2304


//--------------------- .nv.constant0._ZN7cutlass13device_kernelIN5flash11enable_sm90INS1_16FlashAttnBwdSm90INS1_25CollectiveMainloopBwdSm90ILi2ELi1ELi1EN4cute5tupleIJNS5_1CILi1EEES8_S8_EEENS6_IJNS7_ILi64EEENS7_ILi80EEENS7_ILi256EEEEEENS_6half_tEfNS_4arch4Sm90ELb1ELb0ELb0ELb0ELb0ELb0ELb1ELb1ELi2ELi1ELi1ELi1ELb0EEENS1_21CollectiveEpilogueBwdISD_SE_SG_Li256ELb0ELb1ELi2EEENS1_25SingleTileBwdLPTSchedulerILb0ELi80ELb0EEEEEEEEEvNT_6ParamsE --------------------------
	.section	.nv.constant0._ZN7cutlass13device_kernelIN5flash11enable_sm90INS1_16FlashAttnBwdSm90INS1_25CollectiveMainloopBwdSm90ILi2ELi1ELi1EN4cute5tupleIJNS5_1CILi1EEES8_S8_EEENS6_IJNS7_ILi64EEENS7_ILi80EEENS7_ILi256EEEEEENS_6half_tEfNS_4arch4Sm90ELb1ELb0ELb0ELb0ELb0ELb0ELb1ELb1ELi2ELi1ELi1ELi1ELb0EEENS1_21CollectiveEpilogueBwdISD_SE_SG_Li256ELb0ELb1ELi2EEENS1_25SingleTileBwdLPTSchedulerILb0ELi80ELb0EEEEEEEEEvNT_6ParamsE,"a",@progbits
	.sectionflags	@""
	.align	4
.nv.constant0._ZN7cutlass13device_kernelIN5flash11enable_sm90INS1_16FlashAttnBwdSm90INS1_25CollectiveMainloopBwdSm90ILi2ELi1ELi1EN4cute5tupleIJNS5_1CILi1EEES8_S8_EEENS6_IJNS7_ILi64EEENS7_ILi80EEENS7_ILi256EEEEEENS_6half_tEfNS_4arch4Sm90ELb1ELb0ELb0ELb0ELb0ELb0ELb1ELb1ELi2ELi1ELi1ELi1ELb0EEENS1_21CollectiveEpilogueBwdISD_SE_SG_Li256ELb0ELb1ELi2EEENS1_25SingleTileBwdLPTSchedulerILb0ELi80ELb0EEEEEEEEEvNT_6ParamsE:
	.zero		2944


//--------------------- .nv.constant0._ZN7cutlass13device_kernelIN5flash11enable_sm90INS1_16FlashAttnBwdSm90INS1_25CollectiveMainloopBwdSm90ILi2ELi1ELi1EN4cute5tupleIJNS5_1CILi1EEES8_S8_EEENS6_IJNS7_ILi64EEENS7_ILi80EEENS7_ILi256EEEEEENS_6half_tEfNS_4arch4Sm90ELb1ELb0ELb0ELb0ELb0ELb0ELb1ELb1ELi2ELi1ELi1ELi1ELb0EEENS1_24CollectiveEpilogueBwdGQAISD_fSG_Li256ELb0ELb0EEENS1_25SingleTileBwdLPTSchedulerILb0ELi80ELb0EEEEEEEEEvNT_6ParamsE --------------------------
	.section	.nv.constant0._ZN7cutlass13device_kernelIN5flash11enable_sm90INS1_16FlashAttnBwdSm90INS1_25CollectiveMainloopBwdSm90ILi2ELi1ELi1EN4cute5tupleIJNS5_1CILi1EEES8_S8_EEENS6_IJNS7_ILi64EEENS7_ILi80EEENS7_ILi256EEEEEENS_6half_tEfNS_4arch4Sm90ELb1ELb0ELb0ELb0ELb0ELb0ELb1ELb1ELi2ELi1ELi1ELi1ELb0EEENS1_24CollectiveEpilogueBwdGQAISD_fSG_Li256ELb0ELb0EEENS1_25SingleTileBwdLPTSchedulerILb0ELi80ELb0EEEEEEEEEvNT_6ParamsE,"a",@progbits
	.sectionflags	@""
	.align	4
.nv.constant0._ZN7cutlass13device_kernelIN5flash11enable_sm90INS1_16FlashAttnBwdSm90INS1_25CollectiveMainloopBwdSm90ILi2ELi1ELi1EN4cute5tupleIJNS5_1CILi1EEES8_S8_EEENS6_IJNS7_ILi64EEENS7_ILi80EEENS7_ILi256EEEEEENS_6half_tEfNS_4arch4Sm90ELb1ELb0ELb0ELb0ELb0ELb0ELb1ELb1ELi2ELi1ELi1ELi1ELb0EEENS1_24CollectiveEpilogueBwdGQAISD_fSG_Li256ELb0ELb0EEENS1_25SingleTileBwdLPTSchedulerILb0ELi80ELb0EEEEEEEEEvNT_6ParamsE:
	.zero		2432


//--------------------- .nv.constant0._ZN7cutlass13device_kernelIN5flash22FlashAttnBwdPreprocessIN4cute5tupleIJNS3_1CILi64EEENS5_ILi256EEEEEENS_6half_tEfNS_4arch4Sm90ELb1ELb0EEEEEvNT_6ParamsE --------------------------
	.section	.nv.constant0._ZN7cutlass13device_kernelIN5flash22FlashAttnBwdPreprocessIN4cute5tupleIJNS3_1CILi64EEENS5_ILi256EEEEEENS_6half_tEfNS_4arch4Sm90ELb1ELb0EEEEEvNT_6ParamsE,"a",@progbits
	.sectionflags	@""
	.align	4
.nv.constant0._ZN7cutlass13device_kernelIN5flash22FlashAttnBwdPreprocessIN4cute5tupleIJNS3_1CILi64EEENS5_ILi256EEEEEENS_6half_tEfNS_4arch4Sm90ELb1ELb0EEEEEvNT_6ParamsE:
	.zero		768


//--------------------- .nv.constant0._ZN7cutlass13device_kernelIN5flash11enable_sm90INS1_16FlashAttnBwdSm90INS1_25CollectiveMainloopBwdSm90ILi2ELi1ELi1EN4cute5tupleIJNS5_1CILi1EEES8_S8_EEENS6_IJNS7_ILi64EEENS7_ILi80EEENS7_ILi256EEEEEENS_6half_tEfNS_4arch4Sm90ELb1ELb0ELb0ELb1ELb0ELb0ELb1ELb1ELi2ELi1ELi1ELi1ELb0EEENS1_21CollectiveEpilogueBwdISD_SE_SG_Li256ELb1ELb1ELi2EEENS1_25SingleTileBwdLPTSchedulerILb1ELi80ELb0EEEEEEEEEvNT_6ParamsE --------------------------
	.section	.nv.constant0._ZN7cutlass13device_kernelIN5flash11enable_sm90INS1_16FlashAttnBwdSm90INS1_25CollectiveMainloopBwdSm90ILi2ELi1ELi1EN4cute5tupleIJNS5_1CILi1EEES8_S8_EEENS6_IJNS7_ILi64EEENS7_ILi80EEENS7_ILi256EEEEEENS_6half_tEfNS_4arch4Sm90ELb1ELb0ELb0ELb1ELb0ELb0ELb1ELb1ELi2ELi1ELi1ELi1ELb0EEENS1_21CollectiveEpilogueBwdISD_SE_SG_Li256ELb1ELb1ELi2EEENS1_25SingleTileBwdLPTSchedulerILb1ELi80ELb0EEEEEEEEEvNT_6ParamsE,"a",@progbits
	.sectionflags	@""
	.align	4
.nv.constant0._ZN7cutlass13device_kernelIN5flash11enable_sm90INS1_16FlashAttnBwdSm90INS1_25CollectiveMainloopBwdSm90ILi2ELi1ELi1EN4cute5tupleIJNS5_1CILi1EEES8_S8_EEENS6_IJNS7_ILi64EEENS7_ILi80EEENS7_ILi256EEEEEENS_6half_tEfNS_4arch4Sm90ELb1ELb0ELb0ELb1ELb0ELb0ELb1ELb1ELi2ELi1ELi1ELi1ELb0EEENS1_21CollectiveEpilogueBwdISD_SE_SG_Li256ELb1ELb1ELi2EEENS1_25SingleTileBwdLPTSchedulerILb1ELi80ELb0EEEEEEEEEvNT_6ParamsE:
	.zero		2304


//--------------------- .nv.constant0._ZN7cutlass13device_kernelIN5flash32FlashAttnBwdPostprocessConvertdQIN4cute5tupleIJNS3_1CILi80EEENS5_ILi256EEEEEENS_6half_tEfNS_4arch4Sm90ELi256ENS3_8TiledMMAINS3_8MMA_AtomIJNS3_4SM904GMMA25MMA_64x16x16_F32F16F16_SSILNSF_5MajorE1ELSH_1ELNSF_7ScaleInE1ELSI_1EEEEEENS3_6LayoutINS4_IJNS5_ILi2EEENS5_ILi1EEESN_EEENS4_IJSN_NS5_ILi0EEESP_EEEEENS4_IJNS3_10UnderscoreESS_SS_EEEEELb1EEEEEvNT_6ParamsE --------------------------
	.section	.nv.constant0._ZN7cutlass13device_kernelIN5flash32FlashAttnBwdPostprocessConvertdQIN4cute5tupleIJNS3_1CILi80EEENS5_ILi256EEEEEENS_6half_tEfNS_4arch4Sm90ELi256ENS3_8TiledMMAINS3_8MMA_AtomIJNS3_4SM904GMMA25MMA_64x16x16_F32F16F16_SSILNSF_5MajorE1ELSH_1ELNSF_7ScaleInE1ELSI_1EEEEEENS3_6LayoutINS4_IJNS5_ILi2EEENS5_ILi1EEESN_EEENS4_IJSN_NS5_ILi0EEESP_EEEEENS4_IJNS3_10UnderscoreESS_SS_EEEEELb1EEEEEvNT_6ParamsE,"a",@progbits
	.sectionflags	@""
	.align	4
.nv.constant0._ZN7cutlass13device_kernelIN5flash32FlashAttnBwdPostprocessConvertdQIN4cute5tupleIJNS3_1CILi80EEENS5_ILi256EEEEEENS_6half_tEfNS_4arch4Sm90ELi256ENS3_8TiledMMAINS3_8MMA_AtomIJNS3_4SM904GMMA25MMA_64x16x16_F32F16F16_SSILNSF_5MajorE1ELSH_1ELNSF_7ScaleInE1ELSI_1EEEEEENS3_6LayoutINS4_IJNS5_ILi2EEENS5_ILi1EEESN_EEENS4_IJSN_NS5_ILi0EEESP_EEEEENS4_IJNS3_10UnderscoreESS_SS_EEEEELb1EEEEEvNT_6ParamsE:
	.zero		640


//--------------------- .nv.constant0._ZN7cutlass13device_kernelIN5flash32FlashAttnBwdPostprocessConvertdQIN4cute5tupleIJNS3_1CILi64EEENS5_ILi256EEEEEENS_6half_tEfNS_4arch4Sm90ELi256ENS3_8TiledMMAINS3_8MMA_AtomIJNS3_4SM904GMMA25MMA_64x64x16_F32F16F16_SSILNSF_5MajorE1ELSH_0ELNSF_7ScaleInE1ELSI_1EEEEEENS3_6LayoutINS4_IJNS5_ILi2EEENS5_ILi1EEESN_EEENS4_IJSN_NS5_ILi0EEESP_EEEEENS4_IJNS3_10UnderscoreESS_SS_EEEEELb1EEEEEvNT_6ParamsE --------------------------
	.section	.nv.constant0._ZN7cutlass13device_kernelIN5flash32FlashAttnBwdPostprocessConvertdQIN4cute5tupleIJNS3_1CILi64EEENS5_ILi256EEEEEENS_6half_tEfNS_4arch4Sm90ELi256ENS3_8TiledMMAINS3_8MMA_AtomIJNS3_4SM904GMMA25MMA_64x64x16_F32F16F16_SSILNSF_5MajorE1ELSH_0ELNSF_7ScaleInE1ELSI_1EEEEEENS3_6LayoutINS4_IJNS5_ILi2EEENS5_ILi1EEESN_EEENS4_IJSN_NS5_ILi0EEESP_EEEEENS4_IJNS3_10UnderscoreESS_SS_EEEEELb1EEEEEvNT_6ParamsE,"a",@progbits
	.sectionflags	@""
	.align	4
.nv.constant0._ZN7cutlass13device_kernelIN5flash32FlashAttnBwdPostprocessConvertdQIN4cute5tupleIJNS3_1CILi64EEENS5_ILi256EEEEEENS_6half_tEfNS_4arch4Sm90ELi256ENS3_8TiledMMAINS3_8MMA_AtomIJNS3_4SM904GMMA25MMA_64x64x16_F32F16F16_SSILNSF_5MajorE1ELSH_0ELNSF_7ScaleInE1ELSI_1EEEEEENS3_6LayoutINS4_IJNS5_ILi2EEENS5_ILi1EEESN_EEENS4_IJSN_NS5_ILi0EEESP_EEEEENS4_IJNS3_10UnderscoreESS_SS_EEEEELb1EEEEEvNT_6ParamsE:
	.zero		640


//--------------------- .nv.constant0._ZN7cutlass13device_kernelIN5flash11enable_sm90INS1_16FlashAttnBwdSm90INS1_25CollectiveMainloopBwdSm90ILi2ELi1ELi1EN4cute5tupleIJNS5_1CILi1EEES8_S8_EEENS6_IJNS7_ILi64EEENS7_ILi80EEENS7_ILi256EEEEEENS_6half_tEfNS_4arch4Sm90ELb1ELb0ELb0ELb1ELb0ELb0ELb1ELb1ELi2ELi1ELi1ELi1ELb0EEENS1_24CollectiveEpilogueBwdGQAISD_fSG_Li256ELb1ELb0EEENS1_25SingleTileBwdLPTSchedulerILb1ELi80ELb0EEEEEEEEEvNT_6ParamsE --------------------------
	.section	.nv.constant0._ZN7cutlass13device_kernelIN5flash11enable_sm90INS1_16FlashAttnBwdSm90INS1_25CollectiveMainloopBwdSm90ILi2ELi1ELi1EN4cute5tupleIJNS5_1CILi1EEES8_S8_EEENS6_IJNS7_ILi64EEENS7_ILi80EEENS7_ILi256EEEEEENS_6half_tEfNS_4arch4Sm90ELb1ELb0ELb0ELb1ELb0ELb0ELb1ELb1ELi2ELi1ELi1ELi1ELb0EEENS1_24CollectiveEpilogueBwdGQAISD_fSG_Li256ELb1ELb0EEENS1_25SingleTileBwdLPTSchedulerILb1ELi80ELb0EEEEEEEEEvNT_6ParamsE,"a",@progbits
	.sectionflags	@""
	.align	4
.nv.constant0._ZN7cutlass13device_kernelIN5flash11enable_sm90INS1_16FlashAttnBwdSm90INS1_25CollectiveMainloopBwdSm90ILi2ELi1ELi1EN4cute5tupleIJNS5_1CILi1EEES8_S8_EEENS6_IJNS7_ILi64EEENS7_ILi80EEENS7_ILi256EEEEEENS_6half_tEfNS_4arch4Sm90ELb1ELb0ELb0ELb1ELb0ELb0ELb1ELb1ELi2ELi1ELi1ELi1ELb0EEENS1_24CollectiveEpilogueBwdGQAISD_fSG_Li256ELb1ELb0EEENS1_25SingleTileBwdLPTSchedulerILb1ELi80ELb0EEEEEEEEEvNT_6ParamsE:
	.zero		2432


//--------------------- .nv.constant0._ZN7cutlass13device_kernelIN5flash22FlashAttnBwdPreprocessIN4cute5tupleIJNS3_1CILi64EEENS5_ILi256EEEEEENS_6half_tEfNS_4arch4Sm90ELb1ELb1EEEEEvNT_6ParamsE --------------------------
	.section	.nv.constant0._ZN7cutlass13device_kernelIN5flash22FlashAttnBwdPreprocessIN4cute5tupleIJNS3_1CILi64EEENS5_ILi256EEEEEENS_6half_tEfNS_4arch4Sm90ELb1ELb1EEEEEvNT_6ParamsE,"a",@progbits
	.sectionflags	@""
	.align	4
.nv.constant0._ZN7cutlass13device_kernelIN5flash22FlashAttnBwdPreprocessIN4cute5tupleIJNS3_1CILi64EEENS5_ILi256EEEEEENS_6half_tEfNS_4arch4Sm90ELb1ELb1EEEEEvNT_6ParamsE:
	.zero		768


//--------------------- SYMBOLS --------------------------

	.type		.nv.reservedSmem.offset0,@object
	.size		.nv.reservedSmem.offset0,0x4
	.type		__assertfail,@function
